def matmul_kernel(
    a_ptr,
    b_ptr,
    c_ptr,
    M,
    N,
    K,
    stride_am,
    stride_ak,
    stride_bk,
    stride_bn,
    stride_cm,
    stride_cn,
    BLOCK_M: tl.constexpr,
    BLOCK_N: tl.constexpr,
    BLOCK_K: tl.constexpr,
    GROUP_M: tl.constexpr,
):
    pid = tl.program_id(axis=0)
    num_pid_m = tl.cdiv(M, BLOCK_M)
    num_pid_n = tl.cdiv(N, BLOCK_N)
    num_pid_in_group = GROUP_M * num_pid_n
    group_id = pid // num_pid_in_group
    first_pid_m = group_id * GROUP_M
    group_size_m = min(num_pid_m - first_pid_m, GROUP_M)
    pid_m = first_pid_m + ((pid % num_pid_in_group) % group_size_m)
    pid_n = (pid % num_pid_in_group) // group_size_m

    offs_am = (pid_m * BLOCK_M + tl.arange(0, BLOCK_M)) % M
    offs_bn = (pid_n * BLOCK_N + tl.arange(0, BLOCK_N)) % N
    offs_k = tl.arange(0, BLOCK_K)
    a_ptrs = a_ptr + offs_am[:, None] * stride_am + offs_k[None, :] * stride_ak
    b_ptrs = b_ptr + offs_k[:, None] * stride_bk + offs_bn[None, :] * stride_bn

    acc = tl.zeros((BLOCK_M, BLOCK_N), dtype=tl.float32)
    for kk in range(0, tl.cdiv(K, BLOCK_K)):
        a = tl.load(a_ptrs, mask=offs_k[None, :] < K - kk * BLOCK_K, other=0.0)
        b = tl.load(b_ptrs, mask=offs_k[:, None] < K - kk * BLOCK_K, other=0.0)
        acc = tl.dot(a, b, acc)
        a_ptrs += BLOCK_K * stride_ak
        b_ptrs += BLOCK_K * stride_bk

    c = acc.to(c_ptr.dtype.element_ty)
    offs_cm = pid_m * BLOCK_M + tl.arange(0, BLOCK_M)
    offs_cn = pid_n * BLOCK_N + tl.arange(0, BLOCK_N)
    c_ptrs = c_ptr + offs_cm[:, None] * stride_cm + offs_cn[None, :] * stride_cn
    mask = (offs_cm[:, None] < M) & (offs_cn[None, :] < N)
    tl.store(c_ptrs, c, mask=mask)

# config = {"BLOCK_K": 256, "BLOCK_M": 16, "BLOCK_N": 512, "GROUP_M": 8, "arch": "sm_90", "dtype": "fp16", "num_ctas": 1, "num_stages": 3, "num_warps": 4}
# arch = sm_90


// ===== COMPILED SASS (sm_90a) =====

	.target	sm_90a

	.elftype	@"ET_EXEC"


//--------------------- .note.nv.tkinfo           --------------------------
	.section	.note.nv.tkinfo,"",@"SHT_NOTE"
	.sectionflags	@"SHF_NOTE_NV_TKINFO"
	.tkinfo
        /*0018*/ 	.word	0x00000002
        /*0030*/ 	.string	""
        /*0030*/ 	.string	"ptxas"
        /*0030*/ 	.string	"Cuda compilation tools, release 13.0, V13.0.88"
        /*0030*/ 	.string	"Build cuda_13.0.r13.0/compiler.36424714_0"
        /*0030*/ 	.string	"-v  -suppress-debug-info  -lineinfo  -arch sm_90a "



//--------------------- .note.nv.cuinfo           --------------------------
	.section	.note.nv.cuinfo,"",@"SHT_NOTE"
	.sectionflags	@"SHF_NOTE_NV_CUINFO"
        /*0018*/ 	.short	0x0002
        /*001a*/ 	.short	0x005a
        /*001c*/ 	.short	0x0082
	.zero		2


//--------------------- .nv.info                  --------------------------
	.section	.nv.info,"",@"SHT_CUDA_INFO"
	.align	4


	//----- nvinfo : EIATTR_REGCOUNT
	.align		4
        /*0000*/ 	.byte	0x04, 0x2f
        /*0002*/ 	.short	(.L_1 - .L_0)
	.align		4
.L_0:
        /*0004*/ 	.word	index@(matmul_kernel)
        /*0008*/ 	.word	0x00000020


	//----- nvinfo : EIATTR_FRAME_SIZE
	.align		4
.L_1:
        /*000c*/ 	.byte	0x04, 0x11
        /*000e*/ 	.short	(.L_3 - .L_2)
	.align		4
.L_2:
        /*0010*/ 	.word	index@(matmul_kernel)
        /*0014*/ 	.word	0x000043e0


	//----- nvinfo : EIATTR_MIN_STACK_SIZE
	.align		4
.L_3:
        /*0018*/ 	.byte	0x04, 0x12
        /*001a*/ 	.short	(.L_5 - .L_4)
	.align		4
.L_4:
        /*001c*/ 	.word	index@(matmul_kernel)
        /*0020*/ 	.word	0x000043e0
.L_5:


//--------------------- .nv.compat                --------------------------
	.section	.nv.compat,"",@"SHT_CUDA_COMPAT_INFO"
	.align	4
        /*0000*/ 	.byte	0x02, 0x09, 0x01, 0x00, 0x02, 0x02, 0x01, 0x00, 0x02, 0x05, 0x05, 0x00, 0x03, 0x07, 0x01, 0x01
        /*0010*/ 	.byte	0x02, 0x03, 0x00, 0x00, 0x02, 0x06, 0x01, 0x00, 0x04, 0x0b, 0x08, 0x00, 0x00, 0x00, 0x00, 0x00
        /*0020*/ 	.byte	0x00, 0x00, 0x00, 0x00


//--------------------- .nv.info.matmul_kernel    --------------------------
	.section	.nv.info.matmul_kernel,"",@"SHT_CUDA_INFO"
	.sectionflags	@""
	.align	4


	//----- nvinfo : EIATTR_CUDA_API_VERSION
	.align		4
        /*0000*/ 	.byte	0x04, 0x37
        /*0002*/ 	.short	(.L_7 - .L_6)
.L_6:
        /*0004*/ 	.word	0x00000082


	//----- nvinfo : EIATTR_KPARAM_INFO
	.align		4
.L_7:
        /*0008*/ 	.byte	0x04, 0x17
        /*000a*/ 	.short	(.L_9 - .L_8)
.L_8:
        /*000c*/ 	.word	0x00000000
        /*0010*/ 	.short	0x000d
        /*0012*/ 	.short	0x0048
        /*0014*/ 	.byte	0x00, 0xf4, 0x21, 0x00


	//----- nvinfo : EIATTR_KPARAM_INFO
	.align		4
.L_9:
        /*0018*/ 	.byte	0x04, 0x17
        /*001a*/ 	.short	(.L_11 - .L_10)
.L_10:
        /*001c*/ 	.word	0x00000000
        /*0020*/ 	.short	0x000c
        /*0022*/ 	.short	0x0040
        /*0024*/ 	.byte	0x00, 0xf4, 0x21, 0x00


	//----- nvinfo : EIATTR_KPARAM_INFO
	.align		4
.L_11:
        /*0028*/ 	.byte	0x04, 0x17
        /*002a*/ 	.short	(.L_13 - .L_12)
.L_12:
        /*002c*/ 	.word	0x00000000
        /*0030*/ 	.short	0x000b
        /*0032*/ 	.short	0x0038
        /*0034*/ 	.byte	0x00, 0xf0, 0x11, 0x00


	//----- nvinfo : EIATTR_KPARAM_INFO
	.align		4
.L_13:
        /*0038*/ 	.byte	0x04, 0x17
        /*003a*/ 	.short	(.L_15 - .L_14)
.L_14:
        /*003c*/ 	.word	0x00000000
        /*0040*/ 	.short	0x000a
        /*0042*/ 	.short	0x0034
        /*0044*/ 	.byte	0x00, 0xf0, 0x11, 0x00


	//----- nvinfo : EIATTR_KPARAM_INFO
	.align		4
.L_15:
        /*0048*/ 	.byte	0x04, 0x17
        /*004a*/ 	.short	(.L_17 - .L_16)
.L_16:
        /*004c*/ 	.word	0x00000000
        /*0050*/ 	.short	0x0009
        /*0052*/ 	.short	0x0030
        /*0054*/ 	.byte	0x00, 0xf0, 0x11, 0x00


	//----- nvinfo : EIATTR_KPARAM_INFO
	.align		4
.L_17:
        /*0058*/ 	.byte	0x04, 0x17
        /*005a*/ 	.short	(.L_19 - .L_18)
.L_18:
        /*005c*/ 	.word	0x00000000
        /*0060*/ 	.short	0x0008
        /*0062*/ 	.short	0x002c
        /*0064*/ 	.byte	0x00, 0xf0, 0x11, 0x00


	//----- nvinfo : EIATTR_KPARAM_INFO
	.align		4
.L_19:
        /*0068*/ 	.byte	0x04, 0x17
        /*006a*/ 	.short	(.L_21 - .L_20)
.L_20:
        /*006c*/ 	.word	0x00000000
        /*0070*/ 	.short	0x0007
        /*0072*/ 	.short	0x0028
        /*0074*/ 	.byte	0x00, 0xf0, 0x11, 0x00


	//----- nvinfo : EIATTR_KPARAM_INFO
	.align		4
.L_21:
        /*0078*/ 	.byte	0x04, 0x17
        /*007a*/ 	.short	(.L_23 - .L_22)
.L_22:
        /*007c*/ 	.word	0x00000000
        /*0080*/ 	.short	0x0006
        /*0082*/ 	.short	0x0024
        /*0084*/ 	.byte	0x00, 0xf0, 0x11, 0x00


	//----- nvinfo : EIATTR_KPARAM_INFO
	.align		4
.L_23:
        /*0088*/ 	.byte	0x04, 0x17
        /*008a*/ 	.short	(.L_25 - .L_24)
.L_24:
        /*008c*/ 	.word	0x00000000
        /*0090*/ 	.short	0x0005
        /*0092*/ 	.short	0x0020
        /*0094*/ 	.byte	0x00, 0xf0, 0x11, 0x00


	//----- nvinfo : EIATTR_KPARAM_INFO
	.align		4
.L_25:
        /*0098*/ 	.byte	0x04, 0x17
        /*009a*/ 	.short	(.L_27 - .L_26)
.L_26:
        /*009c*/ 	.word	0x00000000
        /*00a0*/ 	.short	0x0004
        /*00a2*/ 	.short	0x001c
        /*00a4*/ 	.byte	0x00, 0xf0, 0x11, 0x00


	//----- nvinfo : EIATTR_KPARAM_INFO
	.align		4
.L_27:
        /*00a8*/ 	.byte	0x04, 0x17
        /*00aa*/ 	.short	(.L_29 - .L_28)
.L_28:
        /*00ac*/ 	.word	0x00000000
        /*00b0*/ 	.short	0x0003
        /*00b2*/ 	.short	0x0018
        /*00b4*/ 	.byte	0x00, 0xf0, 0x11, 0x00


	//----- nvinfo : EIATTR_KPARAM_INFO
	.align		4
.L_29:
        /*00b8*/ 	.byte	0x04, 0x17
        /*00ba*/ 	.short	(.L_31 - .L_30)
.L_30:
        /*00bc*/ 	.word	0x00000000
        /*00c0*/ 	.short	0x0002
        /*00c2*/ 	.short	0x0010
        /*00c4*/ 	.byte	0x00, 0xf4, 0x21, 0x00


	//----- nvinfo : EIATTR_KPARAM_INFO
	.align		4
.L_31:
        /*00c8*/ 	.byte	0x04, 0x17
        /*00ca*/ 	.short	(.L_33 - .L_32)
.L_32:
        /*00cc*/ 	.word	0x00000000
        /*00d0*/ 	.short	0x0001
        /*00d2*/ 	.short	0x0008
        /*00d4*/ 	.byte	0x00, 0xf4, 0x21, 0x00


	//----- nvinfo : EIATTR_KPARAM_INFO
	.align		4
.L_33:
        /*00d8*/ 	.byte	0x04, 0x17
        /*00da*/ 	.short	(.L_35 - .L_34)
.L_34:
        /*00dc*/ 	.word	0x00000000
        /*00e0*/ 	.short	0x0000
        /*00e2*/ 	.short	0x0000
        /*00e4*/ 	.byte	0x00, 0xf4, 0x21, 0x00


	//----- nvinfo : EIATTR_SPARSE_MMA_MASK
	.align		4
.L_35:
        /*00e8*/ 	.byte	0x03, 0x50
        /*00ea*/ 	.short	0x0000


	//----- nvinfo : EIATTR_MAXREG_COUNT
	.align		4
        /*00ec*/ 	.byte	0x03, 0x1b
        /*00ee*/ 	.short	0x00ff


	//----- nvinfo : EIATTR_NUM_BARRIERS
	.align		4
        /*00f0*/ 	.byte	0x02, 0x4c
        /*00f2*/ 	.byte	0x01
	.zero		1


	//----- nvinfo : EIATTR_ANNOTATIONS
	.align		4
        /*00f4*/ 	.byte	0x04, 0x55
        /*00f6*/ 	.short	(.L_37 - .L_36)


	//   ....[0]....
.L_36:
        /*00f8*/ 	.word	0x00000001
        /*00fc*/ 	.byte	0x20, 0x05, 0x00, 0x00, 0x01, 0x00, 0x00, 0x00, 0x30, 0x05, 0x00, 0x00, 0x01, 0x00, 0x00, 0x00
        /* <DEDUP_REMOVED lines=920> */
        /*3a8c*/ 	.byte	0x40, 0x28, 0x02, 0x00, 0x01, 0x00, 0x00, 0x00, 0x50, 0x28, 0x02, 0x00


	//----- nvinfo : EIATTR_MERCURY_ISA_VERSION
	.align		4
.L_37:
        /*3a98*/ 	.byte	0x03, 0x5f
        /*3a9a*/ 	.short	0x0101


	//----- nvinfo : EIATTR_EXIT_INSTR_OFFSETS
	.align		4
        /*3a9c*/ 	.byte	0x04, 0x1c
        /*3a9e*/ 	.short	(.L_39 - .L_38)


	//   ....[0]....
.L_38:
        /*3aa0*/ 	.word	0x00091190


	//   ....[1]....
        /*3aa4*/ 	.word	0x000911c0


	//----- nvinfo : EIATTR_REQNTID
	.align		4
.L_39:
        /*3aa8*/ 	.byte	0x04, 0x10
        /*3aaa*/ 	.short	(.L_41 - .L_40)
.L_40:
        /*3aac*/ 	.word	0x00000080
        /*3ab0*/ 	.word	0x00000001
        /*3ab4*/ 	.word	0x00000001


	//----- nvinfo : EIATTR_CBANK_PARAM_SIZE
	.align		4
.L_41:
        /*3ab8*/ 	.byte	0x03, 0x19
        /*3aba*/ 	.short	0x0050


	//----- nvinfo : EIATTR_PARAM_CBANK
	.align		4
        /*3abc*/ 	.byte	0x04, 0x0a
        /*3abe*/ 	.short	(.L_43 - .L_42)
	.align		4
.L_42:
        /*3ac0*/ 	.word	index@(.nv.constant0.matmul_kernel)
        /*3ac4*/ 	.short	0x0210
        /*3ac6*/ 	.short	0x0050


	//----- nvinfo : EIATTR_SW_WAR
	.align		4
.L_43:
        /*3ac8*/ 	.byte	0x04, 0x36
        /*3aca*/ 	.short	(.L_45 - .L_44)
.L_44:
        /*3acc*/ 	.word	0x00000008
.L_45:


//--------------------- .nv.callgraph             --------------------------
	.section	.nv.callgraph,"",@"SHT_CUDA_CALLGRAPH"
	.align	4
	.sectionentsize	8
	.align		4
        /*0000*/ 	.word	0x00000000
	.align		4
        /*0004*/ 	.word	0xffffffff
	.align		4
        /*0008*/ 	.word	0x00000000
	.align		4
        /*000c*/ 	.word	0xfffffffe
	.align		4
        /*0010*/ 	.word	0x00000000
	.align		4
        /*0014*/ 	.word	0xfffffffd
	.align		4
        /*0018*/ 	.word	0x00000000
	.align		4
        /*001c*/ 	.word	0xfffffffc


//--------------------- .text.matmul_kernel       --------------------------
	.section	.text.matmul_kernel,"ax",@progbits
	.align	128
        .global         matmul_kernel
        .type           matmul_kernel,@function
        .size           matmul_kernel,(.L_x_4 - matmul_kernel)
        .other          matmul_kernel,@"STO_CUDA_ENTRY STV_DEFAULT"
matmul_kernel:
.text.matmul_kernel:
[----:B------:R-:W0:Y:S08]  /*0000*/  LDC R1, c[0x0][0x28] ;  /* 0x00000a00ff017b82 */ /* 0x000e300000000800 */
[----:B------:R-:W1:Y:S01]  /*0010*/  LDC.64 R2, c[0x0][0x228] ;  /* 0x00008a00ff027b82 */ /* 0x000e620000000a00 */
[----:B------:R-:W2:Y:S01]  /*0020*/  S2R R14, SR_TID.X ;  /* 0x00000000000e7919 */ /* 0x000ea20000002100 */
[----:B0-----:R-:W-:Y:S01]  /*0030*/  VIADD R1, R1, 0xffffbc20 ;  /* 0xffffbc2001017836 */ /* 0x001fe20000000000 */
[----:B------:R-:W-:Y:S01]  /*0040*/  ULDC.64 UR10, c[0x0][0x208] ;  /* 0x00008200000a7ab9 */ /* 0x000fe20000000a00 */
[----:B-1----:R-:W-:-:S05]  /*0050*/  VIADD R0, R3, 0x1ff ;  /* 0x000001ff03007836 */ /* 0x002fca0000000000 */
[----:B------:R-:W-:-:S04]  /*0060*/  SHF.R.S32.HI R5, RZ, 0x1f, R0 ;  /* 0x0000001fff057819 */ /* 0x000fc80000011400 */
[----:B------:R-:W-:-:S04]  /*0070*/  LEA.HI R5, R5, R0, RZ, 0x9 ;  /* 0x0000000005057211 */ /* 0x000fc800078f48ff */
[----:B------:R-:W-:Y:S02]  /*0080*/  SHF.R.S32.HI R0, RZ, 0x9, R5 ;  /* 0x00000009ff007819 */ /* 0x000fe40000011405 */
[----:B------:R-:W0:Y:S03]  /*0090*/  S2R R5, SR_CTAID.X ;  /* 0x0000000000057919 */ /* 0x000e260000002500 */
[----:B------:R-:W-:-:S05]  /*00a0*/  IMAD.SHL.U32 R0, R0, 0x8, RZ ;  /* 0x0000000800007824 */ /* 0x000fca00078e00ff */
[-C--:B------:R-:W-:Y:S02]  /*00b0*/  IABS R9, R0.reuse ;  /* 0x0000000000097213 */ /* 0x080fe40000000000 */
[----:B------:R-:W-:Y:S02]  /*00c0*/  IABS R12, R0 ;  /* 0x00000000000c7213 */ /* 0x000fe40000000000 */
[----:B------:R-:W1:Y:S08]  /*00d0*/  I2F.RP R4, R9 ;  /* 0x0000000900047306 */ /* 0x000e700000209400 */
[----:B-1----:R-:W1:Y:S01]  /*00e0*/  MUFU.RCP R4, R4 ;  /* 0x0000000400047308 */ /* 0x002e620000001000 */
[----:B0-----:R-:W-:Y:S01]  /*00f0*/  IABS R10, R5 ;  /* 0x00000005000a7213 */ /* 0x001fe20000000000 */
[----:B-1----:R-:W-:-:S02]  /*0100*/  VIADD R6, R4, 0xffffffe ;  /* 0x0ffffffe04067836 */ /* 0x002fc40000000000 */
[----:B------:R-:W-:-:S04]  /*0110*/  IMAD.MOV R4, RZ, RZ, -R12 ;  /* 0x000000ffff047224 */ /* 0x000fc800078e0a0c */
[----:B------:R0:W1:Y:S02]  /*0120*/  F2I.FTZ.U32.TRUNC.NTZ R7, R6 ;  /* 0x0000000600077305 */ /* 0x000064000021f000 */
[----:B0-----:R-:W-:Y:S02]  /*0130*/  IMAD.MOV.U32 R6, RZ, RZ, RZ ;  /* 0x000000ffff067224 */ /* 0x001fe400078e00ff */
[----:B-1----:R-:W-:-:S04]  /*0140*/  IMAD.MOV R8, RZ, RZ, -R7 ;  /* 0x000000ffff087224 */ /* 0x002fc800078e0a07 */
[----:B------:R-:W-:Y:S02]  /*0150*/  IMAD R11, R8, R9, RZ ;  /* 0x00000009080b7224 */ /* 0x000fe400078e02ff */
[----:B------:R-:W-:Y:S02]  /*0160*/  IMAD.MOV.U32 R8, RZ, RZ, R10 ;  /* 0x000000ffff087224 */ /* 0x000fe400078e000a */
[----:B------:R-:W-:-:S06]  /*0170*/  IMAD.HI.U32 R7, R7, R11, R6 ;  /* 0x0000000b07077227 */ /* 0x000fcc00078e0006 */
[----:B------:R-:W-:-:S04]  /*0180*/  IMAD.HI.U32 R7, R7, R8, RZ ;  /* 0x0000000807077227 */ /* 0x000fc800078e00ff */
[----:B------:R-:W-:-:S05]  /*0190*/  IMAD R4, R7, R4, R8 ;  /* 0x0000000407047224 */ /* 0x000fca00078e0208 */
[----:B------:R-:W-:-:S13]  /*01a0*/  ISETP.GT.U32.AND P1, PT, R9, R4, PT ;  /* 0x000000040900720c */ /* 0x000fda0003f24070 */
[----:B------:R-:W-:Y:S02]  /*01b0*/  @!P1 IMAD.IADD R4, R4, 0x1, -R9 ;  /* 0x0000000104049824 */ /* 0x000fe400078e0a09 */
[----:B------:R-:W-:Y:S01]  /*01c0*/  @!P1 VIADD R7, R7, 0x1 ;  /* 0x0000000107079836 */ /* 0x000fe20000000000 */
[----:B------:R-:W-:Y:S02]  /*01d0*/  ISETP.NE.AND P1, PT, R0, RZ, PT ;  /* 0x000000ff0000720c */ /* 0x000fe40003f25270 */
[----:B------:R-:W-:Y:S02]  /*01e0*/  ISETP.GE.U32.AND P0, PT, R4, R9, PT ;  /* 0x000000090400720c */ /* 0x000fe40003f06070 */
[----:B------:R-:W-:-:S04]  /*01f0*/  LOP3.LUT R4, R5, R0, RZ, 0x3c, !PT ;  /* 0x0000000005047212 */ /* 0x000fc800078e3cff */
[----:B------:R-:W-:Y:S01]  /*0200*/  ISETP.GE.AND P2, PT, R4, RZ, PT ;  /* 0x000000ff0400720c */ /* 0x000fe20003f46270 */
[----:B------:R-:W-:-:S06]  /*0210*/  VIADD R4, R2, 0xf ;  /* 0x0000000f02047836 */ /* 0x000fcc0000000000 */
[----:B------:R-:W-:-:S04]  /*0220*/  @P0 VIADD R7, R7, 0x1 ;  /* 0x0000000107070836 */ /* 0x000fc80000000000 */
[----:B------:R-:W-:Y:S01]  /*0230*/  IMAD.MOV.U32 R6, RZ, RZ, R7 ;  /* 0x000000ffff067224 */ /* 0x000fe200078e0007 */
[----:B------:R-:W-:-:S03]  /*0240*/  SHF.R.S32.HI R7, RZ, 0x1f, R4 ;  /* 0x0000001fff077819 */ /* 0x000fc60000011404 */
[----:B------:R-:W-:Y:S01]  /*0250*/  @!P2 IMAD.MOV R6, RZ, RZ, -R6 ;  /* 0x000000ffff06a224 */ /* 0x000fe200078e0a06 */
[----:B------:R-:W-:Y:S02]  /*0260*/  @!P1 LOP3.LUT R6, RZ, R0, RZ, 0x33, !PT ;  /* 0x00000000ff069212 */ /* 0x000fe400078e33ff */
[----:B------:R-:W-:-:S03]  /*0270*/  LEA.HI R7, R7, R4, RZ, 0x4 ;  /* 0x0000000407077211 */ /* 0x000fc600078f20ff */
[----:B------:R-:W-:Y:S02]  /*0280*/  IMAD.SHL.U32 R4, R6, 0x8, RZ ;  /* 0x0000000806047824 */ /* 0x000fe400078e00ff */
[----:B------:R-:W-:-:S03]  /*0290*/  IMAD.MOV R6, RZ, RZ, -R6 ;  /* 0x000000ffff067224 */ /* 0x000fc600078e0a06 */
[----:B------:R-:W-:Y:S01]  /*02a0*/  LEA.HI.SX32 R7, R7, -R4, 0x1c ;  /* 0x8000000407077211 */ /* 0x000fe200078fe2ff */
[----:B------:R-:W-:Y:S02]  /*02b0*/  IMAD R15, R0, R6, R5 ;  /* 0x00000006000f7224 */ /* 0x000fe400078e0205 */
[----:B------:R-:W-:Y:S01]  /*02c0*/  IMAD.MOV.U32 R6, RZ, RZ, RZ ;  /* 0x000000ffff067224 */ /* 0x000fe200078e00ff */
[----:B------:R-:W-:Y:S02]  /*02d0*/  VIMNMX R8, R7, 0x8, PT ;  /* 0x0000000807087848 */ /* 0x000fe40003fe0100 */
[----:B------:R-:W-:Y:S02]  /*02e0*/  IABS R13, R15 ;  /* 0x0000000f000d7213 */ /* 0x000fe40000000000 */
[----:B------:R-:W-:-:S04]  /*02f0*/  IABS R11, R8 ;  /* 0x00000008000b7213 */ /* 0x000fc80000000000 */
[----:B------:R-:W0:Y:S08]  /*0300*/  I2F.RP R9, R11 ;  /* 0x0000000b00097306 */ /* 0x000e300000209400 */
[----:B0-----:R-:W0:Y:S02]  /*0310*/  MUFU.RCP R9, R9 ;  /* 0x0000000900097308 */ /* 0x001e240000001000 */
[----:B0-----:R-:W-:-:S06]  /*0320*/  VIADD R7, R9, 0xffffffe ;  /* 0x0ffffffe09077836 */ /* 0x001fcc0000000000 */
[----:B------:R-:W0:Y:S02]  /*0330*/  F2I.FTZ.U32.TRUNC.NTZ R7, R7 ;  /* 0x0000000700077305 */ /* 0x000e24000021f000 */
[----:B0-----:R-:W-:-:S04]  /*0340*/  IMAD.MOV R10, RZ, RZ, -R7 ;  /* 0x000000ffff0a7224 */ /* 0x001fc800078e0a07 */
[----:B------:R-:W-:-:S04]  /*0350*/  IMAD.MOV.U32 R0, RZ, RZ, R10 ;  /* 0x000000ffff007224 */ /* 0x000fc800078e000a */
[----:B------:R-:W-:Y:S01]  /*0360*/  IMAD R5, R0, R11, RZ ;  /* 0x0000000b00057224 */ /* 0x000fe200078e02ff */
[----:B------:R-:W-:-:S03]  /*0370*/  IABS R0, R8 ;  /* 0x0000000800007213 */ /* 0x000fc60000000000 */
[----:B------:R-:W-:Y:S02]  /*0380*/  IMAD.HI.U32 R6, R7, R5, R6 ;  /* 0x0000000507067227 */ /* 0x000fe400078e0006 */
[----:B------:R-:W0:Y:S02]  /*0390*/  LDC R7, c[0x0][0x230] ;  /* 0x00008c00ff077b82 */ /* 0x000e240000000800 */
[----:B------:R-:W-:Y:S02]  /*03a0*/  IMAD.MOV R0, RZ, RZ, -R0 ;  /* 0x000000ffff007224 */ /* 0x000fe400078e0a00 */
[----:B------:R-:W-:-:S04]  /*03b0*/  IMAD.HI.U32 R6, R6, R13, RZ ;  /* 0x0000000d06067227 */ /* 0x000fc800078e00ff */
[----:B------:R-:W-:-:S05]  /*03c0*/  IMAD R0, R6, R0, R13 ;  /* 0x0000000006007224 */ /* 0x000fca00078e020d */
[----:B------:R-:W-:Y:S01]  /*03d0*/  ISETP.GT.U32.AND P1, PT, R11, R0, PT ;  /* 0x000000000b00720c */ /* 0x000fe20003f24070 */
[----:B0-----:R-:W-:-:S12]  /*03e0*/  VIADD R7, R7, 0xff ;  /* 0x000000ff07077836 */ /* 0x001fd80000000000 */
[----:B------:R-:W-:Y:S02]  /*03f0*/  @!P1 IMAD.IADD R0, R0, 0x1, -R11 ;  /* 0x0000000100009824 */ /* 0x000fe400078e0a0b */
[----:B------:R-:W-:Y:S01]  /*0400*/  @!P1 VIADD R6, R6, 0x1 ;  /* 0x0000000106069836 */ /* 0x000fe20000000000 */
[----:B------:R-:W-:Y:S02]  /*0410*/  ISETP.NE.AND P1, PT, R8, RZ, PT ;  /* 0x000000ff0800720c */ /* 0x000fe40003f25270 */
[----:B------:R-:W-:Y:S02]  /*0420*/  ISETP.GE.U32.AND P0, PT, R0, R11, PT ;  /* 0x0000000b0000720c */ /* 0x000fe40003f06070 */
[----:B------:R-:W-:-:S04]  /*0430*/  LOP3.LUT R0, R15, R8, RZ, 0x3c, !PT ;  /* 0x000000080f007212 */ /* 0x000fc800078e3cff */
[----:B------:R-:W-:Y:S02]  /*0440*/  ISETP.GE.AND P2, PT, R0, RZ, PT ;  /* 0x000000ff0000720c */ /* 0x000fe40003f46270 */
[----:B--2---:R-:W-:-:S05]  /*0450*/  LOP3.LUT R0, R14, 0xf, RZ, 0xc0, !PT ;  /* 0x0000000f0e007812 */ /* 0x004fca00078ec0ff */
[----:B------:R-:W-:Y:S01]  /*0460*/  @P0 VIADD R6, R6, 0x1 ;  /* 0x0000000106060836 */ /* 0x000fe20000000000 */
[----:B------:R-:W-:-:S05]  /*0470*/  ISETP.GT.AND P0, PT, R7, 0xff, PT ;  /* 0x000000ff0700780c */ /* 0x000fca0003f04270 */
[----:B------:R-:W-:Y:S01]  /*0480*/  @!P2 IMAD.MOV R6, RZ, RZ, -R6 ;  /* 0x000000ffff06a224 */ /* 0x000fe200078e0a06 */
[----:B------:R-:W-:-:S05]  /*0490*/  @!P1 LOP3.LUT R6, RZ, R8, RZ, 0x33, !PT ;  /* 0x00000008ff069212 */ /* 0x000fca00078e33ff */
[----:B------:R-:W-:Y:S02]  /*04a0*/  IMAD.MOV R5, RZ, RZ, -R6 ;  /* 0x000000ffff057224 */ /* 0x000fe400078e0a06 */
[----:B------:R-:W-:Y:S02]  /*04b0*/  IMAD.SHL.U32 R28, R6, 0x200, RZ ;  /* 0x00000200061c7824 */ /* 0x000fe400078e00ff */
[----:B------:R-:W-:Y:S01]  /*04c0*/  IMAD R5, R8, R5, R15 ;  /* 0x0000000508057224 */ /* 0x000fe200078e020f */
[----:B------:R-:W-:-:S03]  /*04d0*/  SHF.R.U32.HI R8, RZ, 0x4, R14 ;  /* 0x00000004ff087819 */ /* 0x000fc6000001160e */
[----:B------:R-:W-:Y:S01]  /*04e0*/  IMAD.IADD R5, R4, 0x1, R5 ;  /* 0x0000000104057824 */ /* 0x000fe200078e0205 */
[----:B------:R-:W-:-:S03]  /*04f0*/  SGXT.U32 R16, R8, 0x3 ;  /* 0x000000030810781a */ /* 0x000fc60000000000 */
[----:B------:R-:W-:Y:S01]  /*0500*/  IMAD R29, R5, 0x10, R0 ;  /* 0x00000010051d7824 */ /* 0x000fe200078e0200 */
[----:B------:R-:W-:-:S04]  /*0510*/  LOP3.LUT R25, R16, 0xf0, RZ, 0xfc, !PT ;  /* 0x000000f010197812 */ /* 0x000fc800078efcff */
[----:B------:R0:W-:Y:S04]  /*0520*/  STL [R1+0x2f0c], R29 ;  /* 0x002f0c1d01007387 */ /* 0x0001e80000100800 */
[----:B------:R0:W-:Y:S01]  /*0530*/  STL [R1+0x330], R28 ;  /* 0x0003301c01007387 */ /* 0x0001e20000100800 */
[----:B------:R-:W-:Y:S05]  /*0540*/  @P0 BRA `(.L_x_0) ;  /* 0x0000000000680947 */ /* 0x000fea0003800000 */
[C---:B------:R-:W-:Y:S01]  /*0550*/  IMAD.SHL.U32 R2, R14.reuse, 0x10, RZ ;  /* 0x000000100e027824 */ /* 0x040fe200078e00ff */
[----:B------:R-:W-:Y:S01]  /*0560*/  CS2R R24, SRZ ;  /* 0x0000000000187805 */ /* 0x000fe2000001ff00 */
[----:B------:R-:W-:Y:S01]  /*0570*/  IMAD.SHL.U32 R0, R14, 0x20, RZ ;  /* 0x000000200e007824 */ /* 0x000fe200078e00ff */
[----:B------:R-:W-:Y:S02]  /*0580*/  CS2R R26, SRZ ;  /* 0x00000000001a7805 */ /* 0x000fe4000001ff00 */
[----:B------:R-:W-:Y:S01]  /*0590*/  CS2R R20, SRZ ;  /* 0x0000000000147805 */ /* 0x000fe2000001ff00 */
[----:B------:R1:W-:Y:S01]  /*05a0*/  STL [R1+0x2f08], R2 ;  /* 0x002f080201007387 */ /* 0x0003e20000100800 */
[----:B------:R-:W-:Y:S02]  /*05b0*/  CS2R R22, SRZ ;  /* 0x0000000000167805 */ /* 0x000fe4000001ff00 */
[----:B------:R-:W-:Y:S02]  /*05c0*/  LOP3.LUT R0, R0, 0x60, RZ, 0xc0, !PT ;  /* 0x0000006000007812 */ /* 0x000fe400078ec0ff */
[----:B------:R-:W-:Y:S01]  /*05d0*/  CS2R R16, SRZ ;  /* 0x0000000000107805 */ /* 0x000fe2000001ff00 */
[----:B------:R1:W-:Y:S01]  /*05e0*/  STL [R1], RZ ;  /* 0x000000ff01007387 */ /* 0x0003e20000100800 */
[----:B------:R-:W-:-:S02]  /*05f0*/  CS2R R18, SRZ ;  /* 0x0000000000127805 */ /* 0x000fc4000001ff00 */
[----:B------:R-:W-:Y:S02]  /*0600*/  CS2R R12, SRZ ;  /* 0x00000000000c7805 */ /* 0x000fe4000001ff00 */
[----:B------:R-:W-:Y:S01]  /*0610*/  CS2R R14, SRZ ;  /* 0x00000000000e7805 */ /* 0x000fe2000001ff00 */
[----:B------:R1:W-:Y:S01]  /*0620*/  STL [R1+0x4], RZ ;  /* 0x000004ff01007387 */ /* 0x0003e20000100800 */
[----:B------:R-:W-:Y:S02]  /*0630*/  CS2R R8, SRZ ;  /* 0x0000000000087805 */ /* 0x000fe4000001ff00 */
[----:B------:R-:W-:Y:S02]  /*0640*/  CS2R R10, SRZ ;  /* 0x00000000000a7805 */ /* 0x000fe4000001ff00 */
[----:B------:R-:W-:Y:S01]  /*0650*/  CS2R R4, SRZ ;  /* 0x0000000000047805 */ /* 0x000fe2000001ff00 */
[----:B------:R1:W-:Y:S01]  /*0660*/  STL [R1+0x8], RZ ;  /* 0x000008ff01007387 */ /* 0x0003e20000100800 */
[----:B------:R-:W-:-:S03]  /*0670*/  CS2R R6, SRZ ;  /* 0x0000000000067805 */ /* 0x000fc6000001ff00 */
[----:B------:R1:W-:Y:S04]  /*0680*/  STL [R1+0xc], RZ ;  /* 0x00000cff01007387 */ /* 0x0003e80000100800 */
[----:B------:R1:W-:Y:S04]  /*0690*/  STL [R1+0x10], RZ ;  /* 0x000010ff01007387 */ /* 0x0003e80000100800 */
[----:B------:R1:W-:Y:S04]  /*06a0*/  STL [R1+0x14], RZ ;  /* 0x000014ff01007387 */ /* 0x0003e80000100800 */
[----:B------:R1:W-:Y:S04]  /*06b0*/  STL [R1+0x18], RZ ;  /* 0x000018ff01007387 */ /* 0x0003e80000100800 */
[----:B------:R1:W-:Y:S04]  /*06c0*/  STL [R1+0x1c], RZ ;  /* 0x00001cff01007387 */ /* 0x0003e80000100800 */
[----:B------:R1:W-:Y:S01]  /*06d0*/  STL [R1+0x2f04], R0 ;  /* 0x002f040001007387 */ /* 0x0003e20000100800 */
[----:B------:R-:W-:Y:S05]  /*06e0*/  BRA `(.L_x_1) ;  /* 0x000008e000f47947 */ /* 0x000fea0003800000 */
.L_x_0:
[----:B------:R-:W-:Y:S01]  /*06f0*/  IABS R10, R3 ;  /* 0x00000003000a7213 */ /* 0x000fe20000000000 */
[C---:B------:R-:W-:Y:S01]  /*0700*/  VIADD R0, R28.reuse, 0x1ff ;  /* 0x000001ff1c007836 */ /* 0x040fe20000000000 */
[----:B------:R1:W-:Y:S01]  /*0710*/  STL [R1+0x3054], R3 ;  /* 0x0030540301007387 */ /* 0x0003e20000100800 */
[----:B------:R-:W-:Y:S01]  /*0720*/  IMAD.MOV.U32 R4, RZ, RZ, RZ ;  /* 0x000000ffff047224 */ /* 0x000fe200078e00ff */
[----:B------:R-:W2:Y:S01]  /*0730*/  I2F.RP R6, R10 ;  /* 0x0000000a00067306 */ /* 0x000ea20000209400 */
[C---:B------:R-:W-:Y:S01]  /*0740*/  VIADD R8, R28.reuse, 0x1fe ;  /* 0x000001fe1c087836 */ /* 0x040fe20000000000 */
[----:B------:R-:W-:Y:S01]  /*0750*/  IABS R19, R0 ;  /* 0x0000000000137213 */ /* 0x000fe20000000000 */
[----:B------:R-:W-:Y:S01]  /*0760*/  VIADD R9, R28, 0x1fd ;  /* 0x000001fd1c097836 */ /* 0x000fe20000000000 */
[----:B------:R-:W-:Y:S01]  /*0770*/  ISETP.GE.AND P5, PT, R0, RZ, PT ;  /* 0x000000ff0000720c */ /* 0x000fe20003fa6270 */
[----:B------:R-:W-:Y:S01]  /*0780*/  VIADD R15, R28, 0x1f8 ;  /* 0x000001f81c0f7836 */ /* 0x000fe20000000000 */
[----:B------:R-:W-:Y:S01]  /*0790*/  ISETP.GE.AND P3, PT, R8, RZ, PT ;  /* 0x000000ff0800720c */ /* 0x000fe20003f66270 */
[----:B------:R-:W-:Y:S01]  /*07a0*/  VIADD R16, R28, 0x1f7 ;  /* 0x000001f71c107836 */ /* 0x000fe20000000000 */
[----:B------:R-:W-:Y:S01]  /*07b0*/  IABS R8, R8 ;  /* 0x0000000800087213 */ /* 0x000fe20000000000 */
[----:B------:R-:W-:Y:S01]  /*07c0*/  ULDC UR6, c[0x0][0x238] ;  /* 0x00008e0000067ab9 */ /* 0x000fe20000000800 */
[----:B------:R-:W-:Y:S01]  /*07d0*/  IABS R17, R9 ;  /* 0x0000000900117213 */ /* 0x000fe20000000000 */
[----:B------:R-:W-:Y:S01]  /*07e0*/  ULDC UR4, c[0x0][0x234] ;  /* 0x00008d0000047ab9 */ /* 0x000fe20000000800 */
[----:B------:R-:W-:Y:S01]  /*07f0*/  ISETP.GE.AND P1, PT, R9, RZ, PT ;  /* 0x000000ff0900720c */ /* 0x000fe20003f26270 */
[----:B------:R-:W-:Y:S01]  /*0800*/  IMAD.MOV.U32 R9, RZ, RZ, R8 ;  /* 0x000000ffff097224 */ /* 0x000fe200078e0008 */
[----:B------:R-:W-:Y:S01]  /*0810*/  ULDC.64 UR8, c[0x0][0x210] ;  /* 0x0000840000087ab9 */ /* 0x000fe20000000a00 */
[----:B--2---:R-:W2:Y:S01]  /*0820*/  MUFU.RCP R6, R6 ;  /* 0x0000000600067308 */ /* 0x004ea20000001000 */
[----:B------:R-:W-:Y:S01]  /*0830*/  ULDC UR7, c[0x0][0x238] ;  /* 0x00008e0000077ab9 */ /* 0x000fe20000000800 */
[----:B------:R-:W-:Y:S01]  /*0840*/  ULDC UR12, c[0x0][0x238] ;  /* 0x00008e00000c7ab9 */ /* 0x000fe20000000800 */
[----:B--2---:R-:W-:-:S02]  /*0850*/  VIADD R5, R6, 0xffffffe ;  /* 0x0ffffffe06057836 */ /* 0x004fc40000000000 */
[----:B------:R-:W-:-:S04]  /*0860*/  VIADD R6, R28, 0x1fb ;  /* 0x000001fb1c067836 */ /* 0x000fc80000000000 */
[----:B------:R-:W2:Y:S02]  /*0870*/  F2I.FTZ.U32.TRUNC.NTZ R5, R5 ;  /* 0x0000000500057305 */ /* 0x000ea4000021f000 */
[----:B--2---:R-:W-:-:S04]  /*0880*/  IMAD.MOV R7, RZ, RZ, -R5 ;  /* 0x000000ffff077224 */ /* 0x004fc800078e0a05 */
[----:B------:R-:W-:-:S04]  /*0890*/  IMAD R7, R7, R10, RZ ;  /* 0x0000000a07077224 */ /* 0x000fc800078e02ff */
[----:B------:R-:W-:Y:S01]  /*08a0*/  IMAD.HI.U32 R4, R5, R7, R4 ;  /* 0x0000000705047227 */ /* 0x000fe200078e0004 */
[----:B------:R-:W-:-:S03]  /*08b0*/  IABS R5, R6 ;  /* 0x0000000600057213 */ /* 0x000fc60000000000 */
[----:B------:R-:W-:Y:S02]  /*08c0*/  VIADD R7, R28, 0x1fc ;  /* 0x000001fc1c077836 */ /* 0x000fe40000000000 */
[----:B------:R-:W-:-:S03]  /*08d0*/  IMAD.HI.U32 R0, R4, R19, RZ ;  /* 0x0000001304007227 */ /* 0x000fc600078e00ff */
[----:B------:R-:W-:Y:S01]  /*08e0*/  IABS R13, R7 ;  /* 0x00000007000d7213 */ /* 0x000fe20000000000 */
[----:B------:R-:W-:Y:S02]  /*08f0*/  IMAD.MOV R14, RZ, RZ, -R0 ;  /* 0x000000ffff0e7224 */ /* 0x000fe400078e0a00 */
[----:B------:R-:W-:-:S04]  /*0900*/  IMAD.HI.U32 R8, R4, R17, RZ ;  /* 0x0000001104087227 */ /* 0x000fc800078e00ff */
[----:B------:R-:W-:-:S04]  /*0910*/  IMAD.HI.U32 R0, R4, R9, RZ ;  /* 0x0000000904007227 */ /* 0x000fc800078e00ff */
[C---:B------:R-:W-:Y:S02]  /*0920*/  IMAD R19, R10.reuse, R14, R19 ;  /* 0x0000000e0a137224 */ /* 0x040fe400078e0213 */
[----:B------:R-:W-:Y:S02]  /*0930*/  IMAD.MOV R8, RZ, RZ, -R8 ;  /* 0x000000ffff087224 */ /* 0x000fe400078e0a08 */
[----:B------:R-:W-:Y:S01]  /*0940*/  IMAD.MOV R0, RZ, RZ, -R0 ;  /* 0x000000ffff007224 */ /* 0x000fe200078e0a00 */
[C---:B------:R-:W-:Y:S01]  /*0950*/  ISETP.GT.U32.AND P0, PT, R10.reuse, R19, PT ;  /* 0x000000130a00720c */ /* 0x040fe20003f04070 */
[C---:B------:R-:W-:Y:S01]  /*0960*/  IMAD R17, R10.reuse, R8, R17 ;  /* 0x000000080a117224 */ /* 0x040fe200078e0211 */
[----:B------:R-:W-:Y:S01]  /*0970*/  IABS R8, R15 ;  /* 0x0000000f00087213 */ /* 0x000fe20000000000 */
[----:B------:R-:W-:Y:S01]  /*0980*/  IMAD R18, R10, R0, R9 ;  /* 0x000000000a127224 */ /* 0x000fe200078e0209 */
[----:B------:R-:W-:Y:S01]  /*0990*/  IABS R0, R16 ;  /* 0x0000001000007213 */ /* 0x000fe20000000000 */
[----:B------:R-:W-:Y:S01]  /*09a0*/  IMAD.HI.U32 R12, R4, R5, RZ ;  /* 0x00000005040c7227 */ /* 0x000fe200078e00ff */
[----:B------:R-:W-:-:S02]  /*09b0*/  ISETP.GT.U32.AND P6, PT, R10, R17, PT ;  /* 0x000000110a00720c */ /* 0x000fc40003fc4070 */
[----:B------:R-:W-:Y:S01]  /*09c0*/  ISETP.GT.U32.AND P2, PT, R10, R18, PT ;  /* 0x000000120a00720c */ /* 0x000fe20003f44070 */
[----:B------:R-:W-:Y:S02]  /*09d0*/  IMAD.MOV R12, RZ, RZ, -R12 ;  /* 0x000000ffff0c7224 */ /* 0x000fe400078e0a0c */
[----:B------:R-:W-:-:S04]  /*09e0*/  IMAD.HI.U32 R11, R4, R13, RZ ;  /* 0x0000000d040b7227 */ /* 0x000fc800078e00ff */
[----:B------:R-:W-:Y:S02]  /*09f0*/  VIADD R14, R28, 0x1f9 ;  /* 0x000001f91c0e7836 */ /* 0x000fe40000000000 */
[--C-:B------:R-:W-:Y:S02]  /*0a00*/  @!P0 IMAD.IADD R19, R19, 0x1, -R10.reuse ;  /* 0x0000000113138824 */ /* 0x100fe400078e0a0a */
[C---:B------:R-:W-:Y:S01]  /*0a10*/  IMAD R12, R10.reuse, R12, R5 ;  /* 0x0000000c0a0c7224 */ /* 0x040fe200078e0205 */
[----:B------:R-:W-:Y:S01]  /*0a20*/  IABS R9, R14 ;  /* 0x0000000e00097213 */ /* 0x000fe20000000000 */
[----:B------:R-:W-:Y:S01]  /*0a30*/  IMAD.MOV R11, RZ, RZ, -R11 ;  /* 0x000000ffff0b7224 */ /* 0x000fe200078e0a0b */
[----:B------:R-:W-:Y:S01]  /*0a40*/  ISETP.GT.U32.AND P4, PT, R10, R19, PT ;  /* 0x000000130a00720c */ /* 0x000fe20003f84070 */
[----:B------:R-:W-:Y:S02]  /*0a50*/  VIADD R5, R28, 0x1fa ;  /* 0x000001fa1c057836 */ /* 0x000fe40000000000 */
[----:B------:R-:W-:-:S02]  /*0a60*/  @!P6 IMAD.IADD R17, R17, 0x1, -R10 ;  /* 0x000000011111e824 */ /* 0x000fc400078e0a0a */
[----:B------:R-:W-:Y:S01]  /*0a70*/  IMAD R13, R10, R11, R13 ;  /* 0x0000000b0a0d7224 */ /* 0x000fe200078e020d */
[----:B------:R-:W-:Y:S01]  /*0a80*/  IABS R11, R5 ;  /* 0x00000005000b7213 */ /* 0x000fe20000000000 */
[----:B------:R-:W-:Y:S01]  /*0a90*/  @!P2 IMAD.IADD R18, R18, 0x1, -R10 ;  /* 0x000000011212a824 */ /* 0x000fe200078e0a0a */
[----:B------:R-:W-:Y:S01]  /*0aa0*/  ISETP.GT.U32.AND P6, PT, R10, R17, PT ;  /* 0x000000110a00720c */ /* 0x000fe20003fc4070 */
[----:B------:R-:W-:Y:S01]  /*0ab0*/  IMAD.HI.U32 R22, R4, R9, RZ ;  /* 0x0000000904167227 */ /* 0x000fe200078e00ff */
[C---:B------:R-:W-:Y:S02]  /*0ac0*/  ISETP.GT.U32.AND P0, PT, R10.reuse, R13, PT ;  /* 0x0000000d0a00720c */ /* 0x040fe40003f04070 */
[----:B------:R-:W-:Y:S01]  /*0ad0*/  ISETP.GT.U32.AND P2, PT, R10, R18, PT ;  /* 0x000000120a00720c */ /* 0x000fe20003f44070 */
[----:B------:R-:W-:-:S04]  /*0ae0*/  IMAD.HI.U32 R20, R4, R11, RZ ;  /* 0x0000000b04147227 */ /* 0x000fc800078e00ff */
[----:B------:R-:W-:Y:S02]  /*0af0*/  IMAD.MOV R22, RZ, RZ, -R22 ;  /* 0x000000ffff167224 */ /* 0x000fe400078e0a16 */
[----:B------:R-:W-:Y:S02]  /*0b00*/  IMAD.MOV R20, RZ, RZ, -R20 ;  /* 0x000000ffff147224 */ /* 0x000fe400078e0a14 */
[--C-:B------:R-:W-:Y:S01]  /*0b10*/  @!P4 IMAD.IADD R19, R19, 0x1, -R10.reuse ;  /* 0x000000011313c824 */ /* 0x100fe200078e0a0a */
[C---:B------:R-:W-:Y:S01]  /*0b20*/  ISETP.GT.U32.AND P4, PT, R10.reuse, R12, PT ;  /* 0x0000000c0a00720c */ /* 0x040fe20003f84070 */
[C---:B------:R-:W-:Y:S02]  /*0b30*/  IMAD R9, R10.reuse, R22, R9 ;  /* 0x000000160a097224 */ /* 0x040fe400078e0209 */
[C---:B------:R-:W-:Y:S02]  /*0b40*/  IMAD R11, R10.reuse, R20, R11 ;  /* 0x000000140a0b7224 */ /* 0x040fe400078e020b */
[--C-:B------:R-:W-:Y:S01]  /*0b50*/  @!P6 IMAD.IADD R17, R17, 0x1, -R10.reuse ;  /* 0x000000011111e824 */ /* 0x100fe200078e0a0a */
[----:B------:R-:W-:Y:S01]  /*0b60*/  ISETP.GT.U32.AND P6, PT, R10, R9, PT ;  /* 0x000000090a00720c */ /* 0x000fe20003fc4070 */
[----:B------:R-:W-:Y:S01]  /*0b70*/  @!P2 IMAD.IADD R18, R18, 0x1, -R10 ;  /* 0x000000011212a824 */ /* 0x000fe200078e0a0a */
[----:B------:R-:W-:Y:S01]  /*0b80*/  ISETP.GT.U32.AND P2, PT, R10, R11, PT ;  /* 0x0000000b0a00720c */ /* 0x000fe20003f44070 */
[----:B------:R-:W-:-:S04]  /*0b90*/  IMAD.HI.U32 R20, R4, R8, RZ ;  /* 0x0000000804147227 */ /* 0x000fc800078e00ff */
[--C-:B------:R-:W-:Y:S01]  /*0ba0*/  @!P4 IMAD.IADD R12, R12, 0x1, -R10.reuse ;  /* 0x000000010c0cc824 */ /* 0x100fe200078e0a0a */
[----:B------:R-:W-:Y:S01]  /*0bb0*/  ISETP.GE.AND P4, PT, R6, RZ, PT ;  /* 0x000000ff0600720c */ /* 0x000fe20003f86270 */
[----:B------:R-:W-:Y:S01]  /*0bc0*/  @!P0 IMAD.IADD R13, R13, 0x1, -R10 ;  /* 0x000000010d0d8824 */ /* 0x000fe200078e0a0a */
[----:B------:R-:W-:Y:S01]  /*0bd0*/  ISETP.GE.AND P0, PT, R7, RZ, PT ;  /* 0x000000ff0700720c */ /* 0x000fe20003f06270 */
[----:B------:R-:W-:-:S04]  /*0be0*/  IMAD.HI.U32 R21, R4, R0, RZ ;  /* 0x0000000004157227 */ /* 0x000fc800078e00ff */
[--C-:B------:R-:W-:Y:S01]  /*0bf0*/  @!P6 IMAD.IADD R9, R9, 0x1, -R10.reuse ;  /* 0x000000010909e824 */ /* 0x100fe200078e0a0a */
[C---:B------:R-:W-:Y:S01]  /*0c00*/  ISETP.GT.U32.AND P6, PT, R10.reuse, R12, PT ;  /* 0x0000000c0a00720c */ /* 0x040fe20003fc4070 */
[----:B------:R-:W-:Y:S01]  /*0c10*/  @!P2 IMAD.IADD R11, R11, 0x1, -R10 ;  /* 0x000000010b0ba824 */ /* 0x000fe200078e0a0a */
[----:B------:R-:W-:Y:S01]  /*0c20*/  ISETP.GT.U32.AND P2, PT, R10, R13, PT ;  /* 0x0000000d0a00720c */ /* 0x000fe20003f44070 */
[----:B------:R-:W-:Y:S02]  /*0c30*/  IMAD.MOV.U32 R24, RZ, RZ, R19 ;  /* 0x000000ffff187224 */ /* 0x000fe400078e0013 */
[----:B------:R-:W-:Y:S02]  /*0c40*/  IMAD.MOV R20, RZ, RZ, -R20 ;  /* 0x000000ffff147224 */ /* 0x000fe400078e0a14 */
[----:B------:R-:W-:Y:S02]  /*0c50*/  IMAD.MOV R21, RZ, RZ, -R21 ;  /* 0x000000ffff157224 */ /* 0x000fe400078e0a15 */
[----:B------:R-:W-:-:S02]  /*0c60*/  IMAD.MOV.U32 R23, RZ, RZ, R18 ;  /* 0x000000ffff177224 */ /* 0x000fc400078e0012 */
[----:B------:R-:W-:Y:S01]  /*0c70*/  @!P5 IMAD.MOV R24, RZ, RZ, -R24 ;  /* 0x000000ffff18d224 */ /* 0x000fe200078e0a18 */
[C---:B------:R-:W-:Y:S01]  /*0c80*/  ISETP.GT.U32.AND P5, PT, R10.reuse, R11, PT ;  /* 0x0000000b0a00720c */ /* 0x040fe20003fa4070 */
[C---:B------:R-:W-:Y:S02]  /*0c90*/  IMAD R6, R10.reuse, R20, R8 ;  /* 0x000000140a067224 */ /* 0x040fe400078e0208 */
[----:B-1----:R-:W-:Y:S01]  /*0ca0*/  IMAD.MOV.U32 R3, RZ, RZ, R17 ;  /* 0x000000ffff037224 */ /* 0x002fe200078e0011 */
[----:B------:R-:W-:Y:S01]  /*0cb0*/  STL [R1+0x38], R24 ;  /* 0x0000381801007387 */ /* 0x000fe20000100800 */
[C---:B------:R-:W-:Y:S02]  /*0cc0*/  IMAD R0, R10.reuse, R21, R0 ;  /* 0x000000150a007224 */ /* 0x040fe400078e0200 */
[----:B------:R-:W-:Y:S01]  /*0cd0*/  @!P3 IMAD.MOV R23, RZ, RZ, -R23 ;  /* 0x000000ffff17b224 */ /* 0x000fe200078e0a17 */
[C---:B------:R-:W-:Y:S01]  /*0ce0*/  ISETP.GT.U32.AND P3, PT, R10.reuse, R9, PT ;  /* 0x000000090a00720c */ /* 0x040fe20003f64070 */
[----:B------:R-:W-:Y:S01]  /*0cf0*/  @!P1 IMAD.MOV R3, RZ, RZ, -R3 ;  /* 0x000000ffff039224 */ /* 0x000fe200078e0a03 */
[----:B------:R-:W-:Y:S01]  /*0d00*/  ISETP.GT.U32.AND P1, PT, R10, R6, PT ;  /* 0x000000060a00720c */ /* 0x000fe20003f24070 */
[C---:B------:R-:W-:Y:S01]  /*0d10*/  VIADD R8, R28.reuse, 0x1f6 ;  /* 0x000001f61c087836 */ /* 0x040fe20000000000 */
[----:B------:R-:W-:Y:S01]  /*0d20*/  STL [R1+0x48], R23 ;  /* 0x0000481701007387 */ /* 0x000fe20000100800 */
[----:B------:R-:W-:-:S02]  /*0d30*/  VIADD R7, R28, 0x1f5 ;  /* 0x000001f51c077836 */ /* 0x000fc40000000000 */
[--C-:B------:R-:W-:Y:S01]  /*0d40*/  @!P6 IMAD.IADD R12, R12, 0x1, -R10.reuse ;  /* 0x000000010c0ce824 */ /* 0x100fe200078e0a0a */
[----:B------:R-:W-:Y:S01]  /*0d50*/  ISETP.GT.U32.AND P6, PT, R10, R0, PT ;  /* 0x000000000a00720c */ /* 0x000fe20003fc4070 */
[--C-:B------:R-:W-:Y:S01]  /*0d60*/  @!P2 IMAD.IADD R13, R13, 0x1, -R10.reuse ;  /* 0x000000010d0da824 */ /* 0x100fe200078e0a0a */
[----:B------:R-:W-:Y:S01]  /*0d70*/  IABS R17, R8 ;  /* 0x0000000800117213 */ /* 0x000fe20000000000 */
[----:B------:R-:W-:Y:S01]  /*0d80*/  @!P5 IMAD.IADD R11, R11, 0x1, -R10 ;  /* 0x000000010b0bd824 */ /* 0x000fe200078e0a0a */
[----:B------:R-:W-:Y:S01]  /*0d90*/  IABS R18, R7 ;  /* 0x0000000700127213 */ /* 0x000fe20000000000 */
[----:B------:R1:W-:Y:S01]  /*0da0*/  STL [R1+0x44], R3 ;  /* 0x0000440301007387 */ /* 0x0003e20000100800 */
[----:B------:R-:W-:Y:S01]  /*0db0*/  ISETP.GE.AND P2, PT, R5, RZ, PT ;  /* 0x000000ff0500720c */ /* 0x000fe20003f46270 */
[----:B------:R-:W-:Y:S01]  /*0dc0*/  IMAD.MOV.U32 R19, RZ, RZ, R13 ;  /* 0x000000ffff137224 */ /* 0x000fe200078e000d */
[----:B------:R-:W-:Y:S01]  /*0dd0*/  ISETP.GE.AND P5, PT, R14, RZ, PT ;  /* 0x000000ff0e00720c */ /* 0x000fe20003fa6270 */
[----:B------:R-:W-:-:S02]  /*0de0*/  IMAD.MOV.U32 R5, RZ, RZ, R18 ;  /* 0x000000ffff057224 */ /* 0x000fc400078e0012 */
[----:B------:R-:W-:-:S04]  /*0df0*/  IMAD.HI.U32 R14, R4, R17, RZ ;  /* 0x00000011040e7227 */ /* 0x000fc800078e00ff */
[----:B------:R-:W-:Y:S01]  /*0e00*/  @!P3 IMAD.IADD R9, R9, 0x1, -R10 ;  /* 0x000000010909b824 */ /* 0x000fe200078e0a0a */
[----:B------:R-:W-:Y:S01]  /*0e10*/  ISETP.GE.AND P3, PT, R15, RZ, PT ;  /* 0x000000ff0f00720c */ /* 0x000fe20003f66270 */
[----:B-1----:R-:W-:Y:S02]  /*0e20*/  IMAD.MOV.U32 R3, RZ, RZ, R12 ;  /* 0x000000ffff037224 */ /* 0x002fe400078e000c */
[----:B------:R-:W-:Y:S01]  /*0e30*/  @!P1 IMAD.IADD R6, R6, 0x1, -R10 ;  /* 0x0000000106069824 */ /* 0x000fe200078e0a0a */
[----:B------:R-:W-:Y:S01]  /*0e40*/  ISETP.GE.AND P1, PT, R16, RZ, PT ;  /* 0x000000ff1000720c */ /* 0x000fe20003f26270 */
[----:B------:R-:W-:-:S04]  /*0e50*/  IMAD.HI.U32 R15, R4, R5, RZ ;  /* 0x00000005040f7227 */ /* 0x000fc800078e00ff */
[----:B------:R-:W-:Y:S02]  /*0e60*/  IMAD.MOV R14, RZ, RZ, -R14 ;  /* 0x000000ffff0e7224 */ /* 0x000fe400078e0a0e */
[----:B------:R-:W-:Y:S01]  /*0e70*/  @!P0 IMAD.MOV R19, RZ, RZ, -R19 ;  /* 0x000000ffff138224 */ /* 0x000fe200078e0a13 */
[----:B------:R-:W-:Y:S01]  /*0e80*/  ISETP.GT.U32.AND P0, PT, R10, R6, PT ;  /* 0x000000060a00720c */ /* 0x000fe20003f04070 */
[----:B------:R-:W-:Y:S01]  /*0e90*/  @!P6 IMAD.IADD R0, R0, 0x1, -R10 ;  /* 0x000000010000e824 */ /* 0x000fe200078e0a0a */
[----:B------:R-:W-:Y:S01]  /*0ea0*/  ISETP.GE.AND P6, PT, R8, RZ, PT ;  /* 0x000000ff0800720c */ /* 0x000fe20003fc6270 */
[----:B------:R-:W-:Y:S01]  /*0eb0*/  @!P4 IMAD.MOV R3, RZ, RZ, -R3 ;  /* 0x000000ffff03c224 */ /* 0x000fe200078e0a03 */
[----:B------:R-:W-:Y:S01]  /*0ec0*/  STL [R1+0x34], R19 ;  /* 0x0000341301007387 */ /* 0x000fe20000100800 */
[----:B------:R-:W-:Y:S01]  /*0ed0*/  IMAD.MOV R13, RZ, RZ, -R15 ;  /* 0x000000ffff0d7224 */ /* 0x000fe200078e0a0f */
[C---:B------:R-:W-:Y:S01]  /*0ee0*/  ISETP.GT.U32.AND P4, PT, R10.reuse, R0, PT ;  /* 0x000000000a00720c */ /* 0x040fe20003f84070 */
[C---:B------:R-:W-:Y:S01]  /*0ef0*/  IMAD R8, R10.reuse, R14, R17 ;  /* 0x0000000e0a087224 */ /* 0x040fe200078e0211 */
[----:B------:R1:W-:Y:S01]  /*0f00*/  STL [R1+0x2c], R3 ;  /* 0x00002c0301007387 */ /* 0x0003e20000100800 */
[----:B------:R-:W-:-:S02]  /*0f10*/  IMAD R5, R10, R13, R5 ;  /* 0x0000000d0a057224 */ /* 0x000fc400078e0205 */
[----:B------:R-:W-:Y:S01]  /*0f20*/  @!P2 IMAD.MOV R11, RZ, RZ, -R11 ;  /* 0x000000ffff0ba224 */ /* 0x000fe200078e0a0b */
[----:B------:R-:W-:Y:S01]  /*0f30*/  ISETP.GT.U32.AND P2, PT, R10, R8, PT ;  /* 0x000000080a00720c */ /* 0x000fe20003f44070 */
[----:B------:R-:W-:Y:S01]  /*0f40*/  @!P0 IMAD.IADD R6, R6, 0x1, -R10 ;  /* 0x0000000106068824 */ /* 0x000fe200078e0a0a */
[----:B------:R-:W-:Y:S01]  /*0f50*/  ISETP.GE.AND P0, PT, R7, RZ, PT ;  /* 0x000000ff0700720c */ /* 0x000fe20003f06270 */
[C---:B------:R-:W-:Y:S01]  /*0f60*/  VIADD R13, R28.reuse, 0x1f2 ;  /* 0x000001f21c0d7836 */ /* 0x040fe20000000000 */
[----:B------:R2:W-:Y:S01]  /*0f70*/  STL [R1+0x174], R11 ;  /* 0x0001740b01007387 */ /* 0x0005e20000100800 */
[C---:B------:R-:W-:Y:S02]  /*0f80*/  VIADD R12, R28.reuse, 0x1f0 ;  /* 0x000001f01c0c7836 */ /* 0x040fe40000000000 */
[----:B-1----:R-:W-:Y:S02]  /*0f90*/  IMAD.MOV.U32 R3, RZ, RZ, R9 ;  /* 0x000000ffff037224 */ /* 0x002fe400078e0009 */
[----:B------:R-:W-:-:S02]  /*0fa0*/  VIADD R9, R28, 0x1f3 ;  /* 0x000001f31c097836 */ /* 0x000fc40000000000 */
[----:B------:R-:W-:Y:S01]  /*0fb0*/  @!P5 IMAD.MOV R3, RZ, RZ, -R3 ;  /* 0x000000ffff03d224 */ /* 0x000fe200078e0a03 */
[----:B------:R-:W-:Y:S01]  /*0fc0*/  ISETP.GT.U32.AND P5, PT, R10, R5, PT ;  /* 0x000000050a00720c */ /* 0x000fe20003fa4070 */
[--C-:B------:R-:W-:Y:S01]  /*0fd0*/  @!P2 IMAD.IADD R8, R8, 0x1, -R10.reuse ;  /* 0x000000010808a824 */ /* 0x100fe200078e0a0a */
[----:B------:R-:W-:Y:S01]  /*0fe0*/  IABS R7, R9 ;  /* 0x0000000900077213 */ /* 0x000fe20000000000 */
[----:B--2---:R-:W-:Y:S01]  /*0ff0*/  VIADD R11, R28, 0x1f4 ;  /* 0x000001f41c0b7836 */ /* 0x004fe20000000000 */
[----:B------:R1:W-:Y:S01]  /*1000*/  STL [R1+0x184], R3 ;  /* 0x0001840301007387 */ /* 0x0003e20000100800 */
[----:B------:R-:W-:Y:S01]  /*1010*/  @!P4 IMAD.IADD R0, R0, 0x1, -R10 ;  /* 0x000000010000c824 */ /* 0x000fe200078e0a0a */
[----:B------:R-:W-:Y:S01]  /*1020*/  ISETP.GE.AND P2, PT, R9, RZ, PT ;  /* 0x000000ff0900720c */ /* 0x000fe20003f46270 */
[C---:B------:R-:W-:Y:S01]  /*1030*/  VIADD R19, R28.reuse, 0x1ee ;  /* 0x000001ee1c137836 */ /* 0x040fe20000000000 */
[----:B------:R-:W-:Y:S01]  /*1040*/  IABS R14, R11 ;  /* 0x0000000b000e7213 */ /* 0x000fe20000000000 */
[----:B------:R-:W-:Y:S01]  /*1050*/  VIADD R16, R28, 0x1ed ;  /* 0x000001ed1c107836 */ /* 0x000fe20000000000 */
[----:B------:R-:W-:-:S03]  /*1060*/  ISETP.GE.AND P4, PT, R11, RZ, PT ;  /* 0x000000ff0b00720c */ /* 0x000fc60003f86270 */
[----:B------:R-:W-:Y:S01]  /*1070*/  @!P5 IMAD.IADD R5, R5, 0x1, -R10 ;  /* 0x000000010505d824 */ /* 0x000fe200078e0a0a */
[----:B------:R-:W-:Y:S01]  /*1080*/  ISETP.GT.U32.AND P5, PT, R10, R8, PT ;  /* 0x000000080a00720c */ /* 0x000fe20003fa4070 */
[----:B-1----:R-:W-:Y:S01]  /*1090*/  IMAD.MOV.U32 R3, RZ, RZ, R6 ;  /* 0x000000ffff037224 */ /* 0x002fe200078e0006 */
[----:B------:R-:W-:Y:S01]  /*10a0*/  IABS R15, R16 ;  /* 0x00000010000f7213 */ /* 0x000fe20000000000 */
[----:B------:R-:W-:-:S04]  /*10b0*/  IMAD.HI.U32 R9, R4, R14, RZ ;  /* 0x0000000e04097227 */ /* 0x000fc800078e00ff */
[----:B------:R-:W-:Y:S01]  /*10c0*/  @!P3 IMAD.MOV R3, RZ, RZ, -R3 ;  /* 0x000000ffff03b224 */ /* 0x000fe200078e0a03 */
[----:B------:R-:W-:Y:S01]  /*10d0*/  ISETP.GT.U32.AND P3, PT, R10, R5, PT ;  /* 0x000000050a00720c */ /* 0x000fe20003f64070 */
[----:B------:R-:W-:-:S03]  /*10e0*/  IMAD.HI.U32 R6, R4, R7, RZ ;  /* 0x0000000704067227 */ /* 0x000fc600078e00ff */
[----:B------:R1:W-:Y:S01]  /*10f0*/  STL [R1+0x190], R3 ;  /* 0x0001900301007387 */ /* 0x0003e20000100800 */
[----:B------:R-:W-:Y:S02]  /*1100*/  @!P5 IMAD.IADD R8, R8, 0x1, -R10 ;  /* 0x000000010808d824 */ /* 0x000fe400078e0a0a */
[----:B------:R-:W-:Y:S02]  /*1110*/  IMAD.MOV R6, RZ, RZ, -R6 ;  /* 0x000000ffff067224 */ /* 0x000fe400078e0a06 */
[----:B------:R-:W-:Y:S02]  /*1120*/  IMAD.MOV.U32 R11, RZ, RZ, R8 ;  /* 0x000000ffff0b7224 */ /* 0x000fe400078e0008 */
[C---:B------:R-:W-:Y:S02]  /*1130*/  IMAD R6, R10.reuse, R6, R7 ;  /* 0x000000060a067224 */ /* 0x040fe400078e0207 */
[----:B------:R-:W-:Y:S02]  /*1140*/  @!P6 IMAD.MOV R11, RZ, RZ, -R11 ;  /* 0x000000ffff0be224 */ /* 0x000fe400078e0a0b */
[----:B-1----:R-:W-:Y:S01]  /*1150*/  IMAD.MOV.U32 R3, RZ, RZ, R0 ;  /* 0x000000ffff037224 */ /* 0x002fe200078e0000 */
[----:B------:R-:W-:Y:S01]  /*1160*/  ISETP.GT.U32.AND P6, PT, R10, R6, PT ;  /* 0x000000060a00720c */ /* 0x000fe20003fc4070 */
[----:B------:R-:W-:-:S02]  /*1170*/  IMAD.MOV R0, RZ, RZ, -R9 ;  /* 0x000000ffff007224 */ /* 0x000fc400078e0a09 */
[----:B------:R-:W-:Y:S01]  /*1180*/  @!P1 IMAD.MOV R3, RZ, RZ, -R3 ;  /* 0x000000ffff039224 */ /* 0x000fe200078e0a03 */
[----:B------:R-:W-:Y:S01]  /*1190*/  ISETP.GE.AND P1, PT, R13, RZ, PT ;  /* 0x000000ff0d00720c */ /* 0x000fe20003f26270 */
[----:B------:R-:W-:Y:S01]  /*11a0*/  IMAD R14, R10, R0, R14 ;  /* 0x000000000a0e7224 */ /* 0x000fe200078e020e */
[----:B------:R-:W-:Y:S01]  /*11b0*/  IABS R13, R13 ;  /* 0x0000000d000d7213 */ /* 0x000fe20000000000 */
[----:B------:R-:W-:Y:S01]  /*11c0*/  @!P3 IMAD.IADD R5, R5, 0x1, -R10 ;  /* 0x000000010505b824 */ /* 0x000fe200078e0a0a */
[----:B------:R1:W-:Y:S01]  /*11d0*/  STL [R1+0x1ac], R3 ;  /* 0x0001ac0301007387 */ /* 0x0003e20000100800 */
[----:B------:R-:W-:Y:S01]  /*11e0*/  VIADD R9, R28, 0x1f1 ;  /* 0x000001f11c097836 */ /* 0x000fe20000000000 */
[----:B------:R-:W-:Y:S01]  /*11f0*/  ISETP.GT.U32.AND P5, PT, R10, R14, PT ;  /* 0x0000000e0a00720c */ /* 0x000fe20003fa4070 */
[----:B------:R-:W-:Y:S01]  /*1200*/  IMAD.HI.U32 R7, R4, R13, RZ ;  /* 0x0000000d04077227 */ /* 0x000fe200078e00ff */
[----:B------:R2:W-:Y:S02]  /*1210*/  STL [R1+0x7dc], R11 ;  /* 0x0007dc0b01007387 */ /* 0x0005e40000100800 */
[----:B------:R-:W-:Y:S01]  /*1220*/  ISETP.GE.AND P3, PT, R9, RZ, PT ;  /* 0x000000ff0900720c */ /* 0x000fe20003f66270 */
[----:B------:R-:W-:Y:S01]  /*1230*/  VIADD R0, R28, 0x1ef ;  /* 0x000001ef1c007836 */ /* 0x000fe20000000000 */
[----:B------:R-:W-:Y:S01]  /*1240*/  IABS R9, R9 ;  /* 0x0000000900097213 */ /* 0x000fe20000000000 */
[----:B------:R-:W-:-:S02]  /*1250*/  IMAD.MOV R7, RZ, RZ, -R7 ;  /* 0x000000ffff077224 */ /* 0x000fc400078e0a07 */
[----:B-1----:R-:W-:Y:S02]  /*1260*/  IMAD.MOV.U32 R3, RZ, RZ, R5 ;  /* 0x000000ffff037224 */ /* 0x002fe400078e0005 */
[--C-:B------:R-:W-:Y:S01]  /*1270*/  @!P6 IMAD.IADD R6, R6, 0x1, -R10.reuse ;  /* 0x000000010606e824 */ /* 0x100fe200078e0a0a */
[----:B--2---:R-:W-:Y:S01]  /*1280*/  IABS R11, R0 ;  /* 0x00000000000b7213 */ /* 0x004fe20000000000 */
[----:B------:R-:W-:Y:S02]  /*1290*/  @!P5 IMAD.IADD R14, R14, 0x1, -R10 ;  /* 0x000000010e0ed824 */ /* 0x000fe400078e0a0a */
[----:B------:R-:W-:Y:S01]  /*12a0*/  @!P0 IMAD.MOV R3, RZ, RZ, -R3 ;  /* 0x000000ffff038224 */ /* 0x000fe200078e0a03 */
[----:B------:R-:W-:Y:S01]  /*12b0*/  ISETP.GE.AND P0, PT, R12, RZ, PT ;  /* 0x000000ff0c00720c */ /* 0x000fe20003f06270 */
[C---:B------:R-:W-:Y:S01]  /*12c0*/  IMAD R13, R10.reuse, R7, R13 ;  /* 0x000000070a0d7224 */ /* 0x040fe200078e020d */
[----:B------:R-:W-:Y:S01]  /*12d0*/  ISETP.GT.U32.AND P5, PT, R10, R14, PT ;  /* 0x0000000e0a00720c */ /* 0x000fe20003fa4070 */
[----:B------:R-:W-:Y:S01]  /*12e0*/  IMAD.HI.U32 R5, R4, R9, RZ ;  /* 0x0000000904057227 */ /* 0x000fe200078e00ff */
[----:B------:R-:W-:Y:S01]  /*12f0*/  IABS R12, R12 ;  /* 0x0000000c000c7213 */ /* 0x000fe20000000000 */
[----:B------:R1:W-:Y:S01]  /*1300*/  STL [R1+0x7e0], R3 ;  /* 0x0007e00301007387 */ /* 0x0003e20000100800 */
[----:B------:R-:W-:Y:S01]  /*1310*/  ISETP.GT.U32.AND P6, PT, R10, R6, PT ;  /* 0x000000060a00720c */ /* 0x000fe20003fc4070 */
[----:B------:R-:W-:-:S04]  /*1320*/  IMAD.HI.U32 R8, R4, R11, RZ ;  /* 0x0000000b04087227 */ /* 0x000fc800078e00ff */
[----:B------:R-:W-:-:S04]  /*1330*/  IMAD.HI.U32 R7, R4, R12, RZ ;  /* 0x0000000c04077227 */ /* 0x000fc800078e00ff */
[----:B------:R-:W-:Y:S01]  /*1340*/  @!P5 IMAD.IADD R14, R14, 0x1, -R10 ;  /* 0x000000010e0ed824 */ /* 0x000fe200078e0a0a */
[C---:B------:R-:W-:Y:S01]  /*1350*/  ISETP.GT.U32.AND P5, PT, R10.reuse, R13, PT ;  /* 0x0000000d0a00720c */ /* 0x040fe20003fa4070 */
[----:B------:R-:W-:Y:S02]  /*1360*/  IMAD.MOV R7, RZ, RZ, -R7 ;  /* 0x000000ffff077224 */ /* 0x000fe400078e0a07 */
[----:B------:R-:W-:Y:S02]  /*1370*/  IMAD.MOV R5, RZ, RZ, -R5 ;  /* 0x000000ffff057224 */ /* 0x000fe400078e0a05 */
[----:B------:R-:W-:Y:S02]  /*1380*/  IMAD.MOV R8, RZ, RZ, -R8 ;  /* 0x000000ffff087224 */ /* 0x000fe400078e0a08 */
[C---:B------:R-:W-:Y:S02]  /*1390*/  IMAD R12, R10.reuse, R7, R12 ;  /* 0x000000070a0c7224 */ /* 0x040fe400078e020c */
[----:B------:R-:W-:Y:S01]  /*13a0*/  IMAD R9, R10, R5, R9 ;  /* 0x000000050a097224 */ /* 0x000fe200078e0209 */
[----:B------:R-:W-:Y:S01]  /*13b0*/  IABS R5, R19 ;  /* 0x0000001300057213 */ /* 0x000fe20000000000 */
[----:B-1----:R-:W-:-:S02]  /*13c0*/  IMAD.MOV.U32 R3, RZ, RZ, R14 ;  /* 0x000000ffff037224 */ /* 0x002fc400078e000e */
[----:B------:R-:W-:Y:S02]  /*13d0*/  IMAD R11, R10, R8, R11 ;  /* 0x000000080a0b7224 */ /* 0x000fe400078e020b */
[--C-:B------:R-:W-:Y:S01]  /*13e0*/  @!P6 IMAD.IADD R6, R6, 0x1, -R10.reuse ;  /* 0x000000010606e824 */ /* 0x100fe200078e0a0a */
[C---:B------:R-:W-:Y:S01]  /*13f0*/  ISETP.GT.U32.AND P6, PT, R10.reuse, R12, PT ;  /* 0x0000000c0a00720c */ /* 0x040fe20003fc4070 */
[----:B------:R-:W-:Y:S01]  /*1400*/  @!P4 IMAD.MOV R3, RZ, RZ, -R3 ;  /* 0x000000ffff03c224 */ /* 0x000fe200078e0a03 */
[C---:B------:R-:W-:Y:S01]  /*1410*/  ISETP.GT.U32.AND P4, PT, R10.reuse, R9, PT ;  /* 0x000000090a00720c */ /* 0x040fe20003f84070 */
[----:B------:R-:W-:Y:S01]  /*1420*/  @!P5 IMAD.IADD R13, R13, 0x1, -R10 ;  /* 0x000000010d0dd824 */ /* 0x000fe200078e0a0a */
[----:B------:R-:W-:Y:S01]  /*1430*/  ISETP.GT.U32.AND P5, PT, R10, R11, PT ;  /* 0x0000000b0a00720c */ /* 0x000fe20003fa4070 */
[----:B------:R-:W-:Y:S01]  /*1440*/  IMAD.HI.U32 R7, R4, R5, RZ ;  /* 0x0000000504077227 */ /* 0x000fe200078e00ff */
[----:B------:R1:W-:Y:S03]  /*1450*/  STL [R1+0x7e8], R3 ;  /* 0x0007e80301007387 */ /* 0x0003e60000100800 */
[----:B------:R-:W-:-:S02]  /*1460*/  IMAD.MOV R7, RZ, RZ, -R7 ;  /* 0x000000ffff077224 */ /* 0x000fc400078e0a07 */
[----:B------:R-:W-:Y:S02]  /*1470*/  VIADD R8, R28, 0x1ec ;  /* 0x000001ec1c087836 */ /* 0x000fe40000000000 */
[--C-:B------:R-:W-:Y:S02]  /*1480*/  @!P6 IMAD.IADD R12, R12, 0x1, -R10.reuse ;  /* 0x000000010c0ce824 */ /* 0x100fe400078e0a0a */
[--C-:B------:R-:W-:Y:S01]  /*1490*/  @!P4 IMAD.IADD R9, R9, 0x1, -R10.reuse ;  /* 0x000000010909c824 */ /* 0x100fe200078e0a0a */
[C---:B------:R-:W-:Y:S01]  /*14a0*/  ISETP.GT.U32.AND P4, PT, R10.reuse, R13, PT ;  /* 0x0000000d0a00720c */ /* 0x040fe20003f84070 */
[----:B------:R-:W-:Y:S01]  /*14b0*/  @!P5 IMAD.IADD R11, R11, 0x1, -R10 ;  /* 0x000000010b0bd824 */ /* 0x000fe200078e0a0a */
[C---:B------:R-:W-:Y:S01]  /*14c0*/  ISETP.GT.U32.AND P5, PT, R10.reuse, R12, PT ;  /* 0x0000000c0a00720c */ /* 0x040fe20003fa4070 */
[----:B-1----:R-:W-:Y:S01]  /*14d0*/  IMAD.MOV.U32 R3, RZ, RZ, R6 ;  /* 0x000000ffff037224 */ /* 0x002fe200078e0006 */
[----:B------:R-:W-:Y:S01]  /*14e0*/  ISETP.GT.U32.AND P6, PT, R10, R9, PT ;  /* 0x000000090a00720c */ /* 0x000fe20003fc4070 */
[----:B------:R-:W-:Y:S01]  /*14f0*/  IMAD.HI.U32 R6, R4, R15, RZ ;  /* 0x0000000f04067227 */ /* 0x000fe200078e00ff */
[----:B------:R-:W-:-:S03]  /*1500*/  IABS R18, R8 ;  /* 0x0000000800127213 */ /* 0x000fc60000000000 */
[----:B------:R-:W-:Y:S02]  /*1510*/  IMAD.MOV R6, RZ, RZ, -R6 ;  /* 0x000000ffff067224 */ /* 0x000fe400078e0a06 */
[----:B------:R-:W-:Y:S01]  /*1520*/  @!P2 IMAD.MOV R3, RZ, RZ, -R3 ;  /* 0x000000ffff03a224 */ /* 0x000fe200078e0a03 */
[C---:B------:R-:W-:Y:S01]  /*1530*/  ISETP.GT.U32.AND P2, PT, R10.reuse, R11, PT ;  /* 0x0000000b0a00720c */ /* 0x040fe20003f44070 */
[C---:B------:R-:W-:Y:S02]  /*1540*/  IMAD R5, R10.reuse, R7, R5 ;  /* 0x000000070a057224 */ /* 0x040fe400078e0205 */
[C---:B------:R-:W-:Y:S01]  /*1550*/  IMAD R15, R10.reuse, R6, R15 ;  /* 0x000000060a0f7224 */ /* 0x040fe200078e020f */
[----:B------:R1:W-:Y:S01]  /*1560*/  STL [R1+0x7e4], R3 ;  /* 0x0007e40301007387 */ /* 0x0003e20000100800 */
[--C-:B------:R-:W-:Y:S01]  /*1570*/  @!P4 IMAD.IADD R13, R13, 0x1, -R10.reuse ;  /* 0x000000010d0dc824 */ /* 0x100fe200078e0a0a */
[----:B------:R-:W-:Y:S01]  /*1580*/  ISETP.GT.U32.AND P4, PT, R10, R5, PT ;  /* 0x000000050a00720c */ /* 0x000fe20003f84070 */
[----:B------:R-:W-:Y:S01]  /*1590*/  @!P5 IMAD.IADD R12, R12, 0x1, -R10 ;  /* 0x000000010c0cd824 */ /* 0x000fe200078e0a0a */
[----:B------:R-:W-:Y:S01]  /*15a0*/  ISETP.GT.U32.AND P5, PT, R10, R15, PT ;  /* 0x0000000f0a00720c */ /* 0x000fe20003fa4070 */
[----:B------:R-:W-:-:S02]  /*15b0*/  VIADD R6, R28, 0x1ea ;  /* 0x000001ea1c067836 */ /* 0x000fc40000000000 */
[----:B------:R-:W-:Y:S02]  /*15c0*/  VIADD R7, R28, 0x1eb ;  /* 0x000001eb1c077836 */ /* 0x000fe40000000000 */
[--C-:B------:R-:W-:Y:S01]  /*15d0*/  @!P2 IMAD.IADD R11, R11, 0x1, -R10.reuse ;  /* 0x000000010b0ba824 */ /* 0x100fe200078e0a0a */
[----:B------:R-:W-:Y:S01]  /*15e0*/  ISETP.GE.AND P2, PT, R19, RZ, PT ;  /* 0x000000ff1300720c */ /* 0x000fe20003f46270 */
[--C-:B------:R-:W-:Y:S01]  /*15f0*/  @!P6 IMAD.IADD R9, R9, 0x1, -R10.reuse ;  /* 0x000000010909e824 */ /* 0x100fe200078e0a0a */
[----:B------:R-:W-:Y:S01]  /*1600*/  IABS R19, R6 ;  /* 0x0000000600137213 */ /* 0x000fe20000000000 */
[----:B------:R-:W-:Y:S01]  /*1610*/  IMAD.HI.U32 R14, R4, R18, RZ ;  /* 0x00000012040e7227 */ /* 0x000fe200078e00ff */
[----:B------:R-:W-:Y:S02]  /*1620*/  IABS R17, R7 ;  /* 0x0000000700117213 */ /* 0x000fe40000000000 */
[----:B------:R-:W-:Y:S01]  /*1630*/  ISETP.GE.AND P6, PT, R0, RZ, PT ;  /* 0x000000ff0000720c */ /* 0x000fe20003fc6270 */
[--C-:B------:R-:W-:Y:S01]  /*1640*/  @!P4 IMAD.IADD R5, R5, 0x1, -R10.reuse ;  /* 0x000000010505c824 */ /* 0x100fe200078e0a0a */
[----:B------:R-:W-:Y:S01]  /*1650*/  ISETP.GE.AND P4, PT, R16, RZ, PT ;  /* 0x000000ff1000720c */ /* 0x000fe20003f86270 */
[----:B------:R-:W-:-:S02]  /*1660*/  @!P5 IMAD.IADD R15, R15, 0x1, -R10 ;  /* 0x000000010f0fd824 */ /* 0x000fc400078e0a0a */
[----:B------:R-:W-:Y:S02]  /*1670*/  IMAD.MOV.U32 R16, RZ, RZ, R19 ;  /* 0x000000ffff107224 */ /* 0x000fe400078e0013 */
[----:B------:R-:W-:Y:S01]  /*1680*/  IMAD.MOV.U32 R20, RZ, RZ, R13 ;  /* 0x000000ffff147224 */ /* 0x000fe200078e000d */
[----:B------:R-:W-:Y:S01]  /*1690*/  ISETP.GT.U32.AND P5, PT, R10, R15, PT ;  /* 0x0000000f0a00720c */ /* 0x000fe20003fa4070 */
[----:B------:R-:W-:-:S04]  /*16a0*/  IMAD.HI.U32 R13, R4, R16, RZ ;  /* 0x00000010040d7227 */ /* 0x000fc800078e00ff */
[----:B------:R-:W-:Y:S02]  /*16b0*/  IMAD.MOV R14, RZ, RZ, -R14 ;  /* 0x000000ffff0e7224 */ /* 0x000fe400078e0a0e */
[----:B-1----:R-:W-:Y:S02]  /*16c0*/  IMAD.MOV.U32 R3, RZ, RZ, R9 ;  /* 0x000000ffff037224 */ /* 0x002fe400078e0009 */
[----:B------:R-:W-:Y:S02]  /*16d0*/  IMAD.MOV R9, RZ, RZ, -R13 ;  /* 0x000000ffff097224 */ /* 0x000fe400078e0a0d */
[----:B------:R-:W-:Y:S01]  /*16e0*/  @!P1 IMAD.MOV R20, RZ, RZ, -R20 ;  /* 0x000000ffff149224 */ /* 0x000fe200078e0a14 */
[C---:B------:R-:W-:Y:S01]  /*16f0*/  ISETP.GT.U32.AND P1, PT, R10.reuse, R5, PT ;  /* 0x000000050a00720c */ /* 0x040fe20003f24070 */
[C---:B------:R-:W-:Y:S02]  /*1700*/  IMAD R18, R10.reuse, R14, R18 ;  /* 0x0000000e0a127224 */ /* 0x040fe400078e0212 */
[----:B------:R-:W-:Y:S01]  /*1710*/  IMAD R16, R10, R9, R16 ;  /* 0x000000090a107224 */ /* 0x000fe200078e0210 */
[----:B------:R-:W-:Y:S01]  /*1720*/  STL [R1+0x1bc], R20 ;  /* 0x0001bc1401007387 */ /* 0x000fe20000100800 */
[----:B------:R-:W-:-:S04]  /*1730*/  IMAD.HI.U32 R0, R4, R17, RZ ;  /* 0x0000001104007227 */ /* 0x000fc800078e00ff */
[----:B------:R-:W-:Y:S01]  /*1740*/  @!P3 IMAD.MOV R3, RZ, RZ, -R3 ;  /* 0x000000ffff03b224 */ /* 0x000fe200078e0a03 */
[C---:B------:R-:W-:Y:S01]  /*1750*/  ISETP.GT.U32.AND P3, PT, R10.reuse, R18, PT ;  /* 0x000000120a00720c */ /* 0x040fe20003f64070 */
[----:B------:R-:W-:Y:S01]  /*1760*/  @!P5 IMAD.IADD R15, R15, 0x1, -R10 ;  /* 0x000000010f0fd824 */ /* 0x000fe200078e0a0a */
[C---:B------:R-:W-:Y:S01]  /*1770*/  ISETP.GT.U32.AND P5, PT, R10.reuse, R16, PT ;  /* 0x000000100a00720c */ /* 0x040fe20003fa4070 */
[----:B------:R-:W-:Y:S01]  /*1780*/  IMAD.MOV R0, RZ, RZ, -R0 ;  /* 0x000000ffff007224 */ /* 0x000fe200078e0a00 */
[----:B------:R1:W-:Y:S01]  /*1790*/  STL [R1+0x1cc], R3 ;  /* 0x0001cc0301007387 */ /* 0x0003e20000100800 */
[----:B------:R-:W-:Y:S01]  /*17a0*/  @!P1 IMAD.IADD R5, R5, 0x1, -R10 ;  /* 0x0000000105059824 */ /* 0x000fe200078e0a0a */
[----:B------:R-:W-:Y:S01]  /*17b0*/  ISETP.GE.AND P1, PT, R7, RZ, PT ;  /* 0x000000ff0700720c */ /* 0x000fe20003f26270 */
[----:B------:R-:W-:Y:S02]  /*17c0*/  IMAD R17, R10, R0, R17 ;  /* 0x000000000a117224 */ /* 0x000fe400078e0211 */
[----:B------:R-:W-:-:S02]  /*17d0*/  VIADD R7, R28, 0x1e8 ;  /* 0x000001e81c077836 */ /* 0x000fc40000000000 */
[----:B------:R-:W-:Y:S02]  /*17e0*/  VIADD R0, R28, 0x1e9 ;  /* 0x000001e91c007836 */ /* 0x000fe40000000000 */
[--C-:B------:R-:W-:Y:S01]  /*17f0*/  @!P3 IMAD.IADD R18, R18, 0x1, -R10.reuse ;  /* 0x000000011212b824 */ /* 0x100fe200078e0a0a */
[----:B------:R-:W-:Y:S01]  /*1800*/  ISETP.GE.AND P3, PT, R6, RZ, PT ;  /* 0x000000ff0600720c */ /* 0x000fe20003f66270 */
[----:B-1----:R-:W-:Y:S01]  /*1810*/  IMAD.MOV.U32 R3, RZ, RZ, R11 ;  /* 0x000000ffff037224 */ /* 0x002fe200078e000b */
[----:B------:R-:W-:Y:S01]  /*1820*/  IABS R6, R7 ;  /* 0x0000000700067213 */ /* 0x000fe20000000000 */
[----:B------:R-:W-:Y:S01]  /*1830*/  @!P5 IMAD.IADD R16, R16, 0x1, -R10 ;  /* 0x000000011010d824 */ /* 0x000fe200078e0a0a */
[----:B------:R-:W-:Y:S01]  /*1840*/  IABS R13, R0 ;  /* 0x00000000000d7213 */ /* 0x000fe20000000000 */
[----:B------:R-:W-:Y:S01]  /*1850*/  @!P6 IMAD.MOV R3, RZ, RZ, -R3 ;  /* 0x000000ffff03e224 */ /* 0x000fe200078e0a03 */
[----:B------:R-:W-:Y:S01]  /*1860*/  ISETP.GT.U32.AND P6, PT, R10, R17, PT ;  /* 0x000000110a00720c */ /* 0x000fe20003fc4070 */
[----:B------:R-:W-:Y:S01]  /*1870*/  @!P0 IMAD.MOV R12, RZ, RZ, -R12 ;  /* 0x000000ffff0c8224 */ /* 0x000fe200078e0a0c */
[----:B------:R-:W-:Y:S01]  /*1880*/  ISETP.GE.AND P0, PT, R8, RZ, PT ;  /* 0x000000ff0800720c */ /* 0x000fe20003f06270 */
[----:B------:R-:W-:Y:S01]  /*1890*/  IMAD.HI.U32 R8, R4, R6, RZ ;  /* 0x0000000604087227 */ /* 0x000fe200078e00ff */
[----:B------:R-:W-:-:S02]  /*18a0*/  ISETP.GT.U32.AND P5, PT, R10, R16, PT ;  /* 0x000000100a00720c */ /* 0x000fc40003fa4070 */
[----:B------:R-:W-:Y:S01]  /*18b0*/  STL [R1+0x1e4], R12 ;  /* 0x0001e40c01007387 */ /* 0x000fe20000100800 */
[----:B------:R-:W-:Y:S02]  /*18c0*/  IMAD.MOV R8, RZ, RZ, -R8 ;  /* 0x000000ffff087224 */ /* 0x000fe400078e0a08 */
[----:B------:R-:W-:Y:S01]  /*18d0*/  IMAD.HI.U32 R9, R4, R13, RZ ;  /* 0x0000000d04097227 */ /* 0x000fe200078e00ff */
[----:B------:R1:W-:Y:S03]  /*18e0*/  STL [R1+0x7d4], R3 ;  /* 0x0007d40301007387 */ /* 0x0003e60000100800 */
[----:B------:R-:W-:Y:S01]  /*18f0*/  @!P6 IMAD.IADD R17, R17, 0x1, -R10 ;  /* 0x000000011111e824 */ /* 0x000fe200078e0a0a */
[C---:B------:R-:W-:Y:S01]  /*1900*/  ISETP.GT.U32.AND P6, PT, R10.reuse, R18, PT ;  /* 0x000000120a00720c */ /* 0x040fe20003fc4070 */
[----:B------:R-:W-:Y:S02]  /*1910*/  IMAD R6, R10, R8, R6 ;  /* 0x000000080a067224 */ /* 0x000fe400078e0206 */
[----:B------:R-:W-:-:S02]  /*1920*/  IMAD.MOV R9, RZ, RZ, -R9 ;  /* 0x000000ffff097224 */ /* 0x000fc400078e0a09 */
[--C-:B------:R-:W-:Y:S01]  /*1930*/  @!P5 IMAD.IADD R16, R16, 0x1, -R10.reuse ;  /* 0x000000011010d824 */ /* 0x100fe200078e0a0a */
[C---:B------:R-:W-:Y:S01]  /*1940*/  ISETP.GT.U32.AND P5, PT, R10.reuse, R6, PT ;  /* 0x000000060a00720c */ /* 0x040fe20003fa4070 */
[----:B------:R-:W-:Y:S02]  /*1950*/  IMAD R13, R10, R9, R13 ;  /* 0x000000090a0d7224 */ /* 0x000fe400078e020d */
[----:B-1----:R-:W-:Y:S02]  /*1960*/  IMAD.MOV.U32 R3, RZ, RZ, R5 ;  /* 0x000000ffff037224 */ /* 0x002fe400078e0005 */
[----:B------:R-:W-:Y:S02]  /*1970*/  VIADD R8, R28, 0x1e5 ;  /* 0x000001e51c087836 */ /* 0x000fe40000000000 */
[--C-:B------:R-:W-:Y:S01]  /*1980*/  @!P6 IMAD.IADD R18, R18, 0x1, -R10.reuse ;  /* 0x000000011212e824 */ /* 0x100fe200078e0a0a */
[C---:B------:R-:W-:Y:S01]  /*1990*/  ISETP.GT.U32.AND P6, PT, R10.reuse, R13, PT ;  /* 0x0000000d0a00720c */ /* 0x040fe20003fc4070 */
[----:B------:R-:W-:Y:S01]  /*19a0*/  @!P2 IMAD.MOV R3, RZ, RZ, -R3 ;  /* 0x000000ffff03a224 */ /* 0x000fe200078e0a03 */
[----:B------:R-:W-:Y:S01]  /*19b0*/  ISETP.GT.U32.AND P2, PT, R10, R17, PT ;  /* 0x000000110a00720c */ /* 0x000fe20003f44070 */
[----:B------:R-:W-:Y:S01]  /*19c0*/  VIADD R11, R28, 0x1e7 ;  /* 0x000001e71c0b7836 */ /* 0x000fe20000000000 */
[----:B------:R-:W-:Y:S01]  /*19d0*/  IABS R12, R8 ;  /* 0x00000008000c7213 */ /* 0x000fe20000000000 */
[----:B------:R-:W-:Y:S01]  /*19e0*/  @!P5 IMAD.IADD R6, R6, 0x1, -R10 ;  /* 0x000000010606d824 */ /* 0x000fe200078e0a0a */
[----:B------:R1:W-:Y:S01]  /*19f0*/  STL [R1+0x7d8], R3 ;  /* 0x0007d80301007387 */ /* 0x0003e20000100800 */
[----:B------:R-:W-:Y:S01]  /*1a00*/  VIADD R5, R28, 0x1e6 ;  /* 0x000001e61c057836 */ /* 0x000fe20000000000 */
[----:B------:R-:W-:Y:S01]  /*1a10*/  IABS R14, R11 ;  /* 0x0000000b000e7213 */ /* 0x000fe20000000000 */
[----:B------:R-:W-:Y:S01]  /*1a20*/  IMAD.MOV.U32 R20, RZ, RZ, R15 ;  /* 0x000000ffff147224 */ /* 0x000fe200078e000f */
[----:B------:R-:W-:Y:S01]  /*1a30*/  ISETP.GT.U32.AND P5, PT, R10, R6, PT ;  /* 0x000000060a00720c */ /* 0x000fe20003fa4070 */
[----:B------:R-:W-:Y:S01]  /*1a40*/  IMAD.HI.U32 R15, R4, R12, RZ ;  /* 0x0000000c040f7227 */ /* 0x000fe200078e00ff */
[----:B------:R-:W-:-:S03]  /*1a50*/  IABS R9, R5 ;  /* 0x0000000500097213 */ /* 0x000fc60000000000 */
[----:B------:R-:W-:Y:S01]  /*1a60*/  @!P6 IMAD.IADD R13, R13, 0x1, -R10 ;  /* 0x000000010d0de824 */ /* 0x000fe200078e0a0a */
[----:B------:R-:W-:Y:S01]  /*1a70*/  ISETP.GE.AND P6, PT, R7, RZ, PT ;  /* 0x000000ff0700720c */ /* 0x000fe20003fc6270 */
[----:B-1----:R-:W-:Y:S02]  /*1a80*/  IMAD.MOV.U32 R3, RZ, RZ, R18 ;  /* 0x000000ffff037224 */ /* 0x002fe400078e0012 */
[----:B------:R-:W-:Y:S01]  /*1a90*/  @!P2 IMAD.IADD R17, R17, 0x1, -R10 ;  /* 0x000000011111a824 */ /* 0x000fe200078e0a0a */
[----:B------:R-:W-:Y:S01]  /*1aa0*/  ISETP.GE.AND P2, PT, R0, RZ, PT ;  /* 0x000000ff0000720c */ /* 0x000fe20003f46270 */
[----:B------:R-:W-:-:S04]  /*1ab0*/  IMAD.HI.U32 R19, R4, R14, RZ ;  /* 0x0000000e04137227 */ /* 0x000fc800078e00ff */
[----:B------:R-:W-:Y:S01]  /*1ac0*/  @!P4 IMAD.MOV R20, RZ, RZ, -R20 ;  /* 0x000000ffff14c224 */ /* 0x000fe200078e0a14 */
[----:B------:R-:W-:Y:S01]  /*1ad0*/  ISETP.GT.U32.AND P4, PT, R10, R13, PT ;  /* 0x0000000d0a00720c */ /* 0x000fe20003f84070 */
[----:B------:R-:W-:Y:S02]  /*1ae0*/  IMAD.MOV R15, RZ, RZ, -R15 ;  /* 0x000000ffff0f7224 */ /* 0x000fe400078e0a0f */
[----:B------:R-:W-:Y:S01]  /*1af0*/  @!P0 IMAD.MOV R3, RZ, RZ, -R3 ;  /* 0x000000ffff038224 */ /* 0x000fe200078e0a03 */
[----:B------:R-:W-:Y:S01]  /*1b00*/  STL [R1+0x1e8], R20 ;  /* 0x0001e81401007387 */ /* 0x000fe20000100800 */
[----:B------:R-:W-:-:S03]  /*1b10*/  IMAD.HI.U32 R0, R4, R9, RZ ;  /* 0x0000000904007227 */ /* 0x000fc600078e00ff */
[----:B------:R1:W-:Y:S01]  /*1b20*/  STL [R1+0x210], R3 ;  /* 0x0002100301007387 */ /* 0x0003e20000100800 */
[----:B------:R-:W-:Y:S02]  /*1b30*/  IMAD.MOV R19, RZ, RZ, -R19 ;  /* 0x000000ffff137224 */ /* 0x000fe400078e0a13 */
[----:B------:R-:W-:Y:S01]  /*1b40*/  @!P1 IMAD.MOV R17, RZ, RZ, -R17 ;  /* 0x000000ffff119224 */ /* 0x000fe200078e0a11 */
[----:B------:R-:W-:Y:S01]  /*1b50*/  ISETP.GE.AND P1, PT, R11, RZ, PT ;  /* 0x000000ff0b00720c */ /* 0x000fe20003f26270 */
[C---:B------:R-:W-:Y:S02]  /*1b60*/  IMAD R11, R10.reuse, R15, R12 ;  /* 0x0000000f0a0b7224 */ /* 0x040fe400078e020c */
[----:B------:R-:W-:Y:S01]  /*1b70*/  IMAD.MOV R0, RZ, RZ, -R0 ;  /* 0x000000ffff007224 */ /* 0x000fe200078e0a00 */
[----:B------:R-:W-:Y:S01]  /*1b80*/  STL [R1+0x214], R17 ;  /* 0x0002141101007387 */ /* 0x000fe20000100800 */
[----:B------:R-:W-:Y:S02]  /*1b90*/  IMAD R14, R10, R19, R14 ;  /* 0x000000130a0e7224 */ /* 0x000fe400078e020e */
[----:B-1----:R-:W-:-:S02]  /*1ba0*/  IMAD.MOV.U32 R3, RZ, RZ, R16 ;  /* 0x000000ffff037224 */ /* 0x002fc400078e0010 */
[--C-:B------:R-:W-:Y:S01]  /*1bb0*/  @!P5 IMAD.IADD R6, R6, 0x1, -R10.reuse ;  /* 0x000000010606d824 */ /* 0x100fe200078e0a0a */
[C---:B------:R-:W-:Y:S01]  /*1bc0*/  ISETP.GT.U32.AND P5, PT, R10.reuse, R11, PT ;  /* 0x0000000b0a00720c */ /* 0x040fe20003fa4070 */
[C---:B------:R-:W-:Y:S01]  /*1bd0*/  IMAD R9, R10.reuse, R0, R9 ;  /* 0x000000000a097224 */ /* 0x040fe200078e0209 */
[C---:B------:R-:W-:Y:S01]  /*1be0*/  ISETP.GT.U32.AND P0, PT, R10.reuse, R14, PT ;  /* 0x0000000e0a00720c */ /* 0x040fe20003f04070 */
[----:B------:R-:W-:Y:S02]  /*1bf0*/  @!P3 IMAD.MOV R3, RZ, RZ, -R3 ;  /* 0x000000ffff03b224 */ /* 0x000fe400078e0a03 */
[----:B------:R-:W-:Y:S01]  /*1c00*/  @!P4 IMAD.IADD R13, R13, 0x1, -R10 ;  /* 0x000000010d0dc824 */ /* 0x000fe200078e0a0a */
[----:B------:R-:W-:Y:S01]  /*1c10*/  ISETP.GT.U32.AND P3, PT, R10, R9, PT ;  /* 0x000000090a00720c */ /* 0x000fe20003f64070 */
[C---:B------:R-:W-:Y:S01]  /*1c20*/  VIADD R7, R28.reuse, 0x1e4 ;  /* 0x000001e41c077836 */ /* 0x040fe20000000000 */
[----:B------:R1:W-:Y:S01]  /*1c30*/  STL [R1+0x21c], R3 ;  /* 0x00021c0301007387 */ /* 0x0003e20000100800 */
[----:B------:R-:W-:Y:S01]  /*1c40*/  ISETP.GE.AND P4, PT, R5, RZ, PT ;  /* 0x000000ff0500720c */ /* 0x000fe20003f86270 */
[----:B------:R-:W-:-:S02]  /*1c50*/  VIADD R5, R28, 0x1e3 ;  /* 0x000001e31c057836 */ /* 0x000fc40000000000 */
[----:B------:R-:W-:Y:S01]  /*1c60*/  IABS R0, R7 ;  /* 0x0000000700007213 */ /* 0x000fe20000000000 */
[--C-:B------:R-:W-:Y:S02]  /*1c70*/  @!P5 IMAD.IADD R11, R11, 0x1, -R10.reuse ;  /* 0x000000010b0bd824 */ /* 0x100fe400078e0a0a */
[----:B------:R-:W-:Y:S01]  /*1c80*/  @!P0 IMAD.IADD R14, R14, 0x1, -R10 ;  /* 0x000000010e0e8824 */ /* 0x000fe200078e0a0a */
[----:B------:R-:W-:Y:S01]  /*1c90*/  ISETP.GE.AND P0, PT, R8, RZ, PT ;  /* 0x000000ff0800720c */ /* 0x000fe20003f06270 */
[----:B------:R-:W-:Y:S01]  /*1ca0*/  IMAD.HI.U32 R12, R4, R0, RZ ;  /* 0x00000000040c7227 */ /* 0x000fe200078e00ff */
[----:B------:R-:W-:-:S03]  /*1cb0*/  ISETP.GT.U32.AND P5, PT, R10, R11, PT ;  /* 0x0000000b0a00720c */ /* 0x000fc60003fa4070 */
[----:B-1----:R-:W-:Y:S01]  /*1cc0*/  IMAD.MOV.U32 R3, RZ, RZ, R13 ;  /* 0x000000ffff037224 */ /* 0x002fe200078e000d */
[----:B------:R-:W-:Y:S01]  /*1cd0*/  IABS R13, R5 ;  /* 0x00000005000d7213 */ /* 0x000fe20000000000 */
[----:B------:R-:W-:Y:S01]  /*1ce0*/  @!P3 IMAD.IADD R9, R9, 0x1, -R10 ;  /* 0x000000010909b824 */ /* 0x000fe200078e0a0a */
[C---:B------:R-:W-:Y:S01]  /*1cf0*/  ISETP.GT.U32.AND P3, PT, R10.reuse, R14, PT ;  /* 0x0000000e0a00720c */ /* 0x040fe20003f64070 */
[----:B------:R-:W-:Y:S02]  /*1d00*/  @!P2 IMAD.MOV R3, RZ, RZ, -R3 ;  /* 0x000000ffff03a224 */ /* 0x000fe400078e0a03 */
[----:B------:R-:W-:Y:S01]  /*1d10*/  IMAD.MOV R12, RZ, RZ, -R12 ;  /* 0x000000ffff0c7224 */ /* 0x000fe200078e0a0c */
[----:B------:R-:W-:Y:S01]  /*1d20*/  ISETP.GT.U32.AND P2, PT, R10, R9, PT ;  /* 0x000000090a00720c */ /* 0x000fe20003f44070 */
[----:B------:R-:W-:Y:S01]  /*1d30*/  VIADD R8, R28, 0x1e2 ;  /* 0x000001e21c087836 */ /* 0x000fe20000000000 */
[----:B------:R1:W-:Y:S01]  /*1d40*/  STL [R1+0x22c], R3 ;  /* 0x00022c0301007387 */ /* 0x0003e20000100800 */
[----:B------:R-:W-:-:S02]  /*1d50*/  IMAD R0, R10, R12, R0 ;  /* 0x0000000c0a007224 */ /* 0x000fc400078e0200 */
[--C-:B------:R-:W-:Y:S01]  /*1d60*/  @!P5 IMAD.IADD R11, R11, 0x1, -R10.reuse ;  /* 0x000000010b0bd824 */ /* 0x100fe200078e0a0a */
[----:B------:R-:W-:Y:S01]  /*1d70*/  IABS R12, R8 ;  /* 0x00000008000c7213 */ /* 0x000fe20000000000 */
[----:B------:R-:W-:Y:S02]  /*1d80*/  VIADD R19, R28, 0x1cf ;  /* 0x000001cf1c137836 */ /* 0x000fe40000000000 */
[----:B------:R-:W-:Y:S01]  /*1d90*/  @!P3 IMAD.IADD R14, R14, 0x1, -R10 ;  /* 0x000000010e0eb824 */ /* 0x000fe200078e0a0a */
[----:B------:R-:W-:Y:S01]  /*1da0*/  ISETP.GT.U32.AND P3, PT, R10, R0, PT ;  /* 0x000000000a00720c */ /* 0x000fe20003f64070 */
[----:B------:R-:W-:Y:S01]  /*1db0*/  IMAD.HI.U32 R16, R4, R12, RZ ;  /* 0x0000000c04107227 */ /* 0x000fe200078e00ff */
[----:B------:R-:W-:-:S03]  /*1dc0*/  IABS R20, R19 ;  /* 0x0000001300147213 */ /* 0x000fc60000000000 */
[----:B-1----:R-:W-:Y:S02]  /*1dd0*/  IMAD.MOV.U32 R3, RZ, RZ, R6 ;  /* 0x000000ffff037224 */ /* 0x002fe400078e0006 */
[----:B------:R-:W-:-:S04]  /*1de0*/  IMAD.HI.U32 R6, R4, R13, RZ ;  /* 0x0000000d04067227 */ /* 0x000fc800078e00ff */
[----:B------:R-:W-:Y:S02]  /*1df0*/  IMAD.MOV R6, RZ, RZ, -R6 ;  /* 0x000000ffff067224 */ /* 0x000fe400078e0a06 */
[----:B------:R-:W-:Y:S01]  /*1e00*/  @!P2 IMAD.IADD R9, R9, 0x1, -R10 ;  /* 0x000000010909a824 */ /* 0x000fe200078e0a0a */
[----:B------:R-:W-:Y:S01]  /*1e10*/  ISETP.GE.AND P2, PT, R5, RZ, PT ;  /* 0x000000ff0500720c */ /* 0x000fe20003f46270 */
[----:B------:R-:W-:Y:S02]  /*1e20*/  IMAD R13, R10, R6, R13 ;  /* 0x000000060a0d7224 */ /* 0x000fe400078e020d */
[----:B------:R-:W-:Y:S01]  /*1e30*/  @!P6 IMAD.MOV R3, RZ, RZ, -R3 ;  /* 0x000000ffff03e224 */ /* 0x000fe200078e0a03 */
[----:B------:R-:W-:Y:S01]  /*1e40*/  ISETP.GE.AND P6, PT, R7, RZ, PT ;  /* 0x000000ff0700720c */ /* 0x000fe20003fc6270 */
[----:B------:R-:W-:Y:S01]  /*1e50*/  VIADD R5, R28, 0x1e1 ;  /* 0x000001e11c057836 */ /* 0x000fe20000000000 */
[----:B------:R-:W-:Y:S01]  /*1e60*/  ISETP.GT.U32.AND P5, PT, R10, R13, PT ;  /* 0x0000000d0a00720c */ /* 0x000fe20003fa4070 */
[----:B------:R-:W-:Y:S01]  /*1e70*/  IMAD.MOV R16, RZ, RZ, -R16 ;  /* 0x000000ffff107224 */ /* 0x000fe200078e0a10 */
[----:B------:R1:W-:Y:S01]  /*1e80*/  STL [R1+0x240], R3 ;  /* 0x0002400301007387 */ /* 0x0003e20000100800 */
[----:B------:R-:W-:Y:S01]  /*1e90*/  @!P3 IMAD.IADD R0, R0, 0x1, -R10 ;  /* 0x000000010000b824 */ /* 0x000fe200078e0a0a */
[----:B------:R-:W-:Y:S01]  /*1ea0*/  IABS R7, R5 ;  /* 0x0000000500077213 */ /* 0x000fe20000000000 */
[----:B------:R-:W-:Y:S01]  /*1eb0*/  IMAD R12, R10, R16, R12 ;  /* 0x000000100a0c7224 */ /* 0x000fe200078e020c */
[----:B------:R-:W-:Y:S01]  /*1ec0*/  ISETP.GE.AND P3, PT, R8, RZ, PT ;  /* 0x000000ff0800720c */ /* 0x000fe20003f66270 */
[----:B------:R-:W-:-:S02]  /*1ed0*/  VIADD R6, R28, 0x1e0 ;  /* 0x000001e01c067836 */ /* 0x000fc40000000000 */
[----:B------:R-:W-:-:S03]  /*1ee0*/  IMAD.HI.U32 R8, R4, R7, RZ ;  /* 0x0000000704087227 */ /* 0x000fc600078e00ff */
[----:B------:R-:W-:Y:S01]  /*1ef0*/  IABS R15, R6 ;  /* 0x00000006000f7213 */ /* 0x000fe20000000000 */
[----:B------:R-:W-:Y:S02]  /*1f00*/  @!P5 IMAD.IADD R13, R13, 0x1, -R10 ;  /* 0x000000010d0dd824 */ /* 0x000fe400078e0a0a */
[----:B-1----:R-:W-:Y:S02]  /*1f10*/  IMAD.MOV.U32 R3, RZ, RZ, R14 ;  /* 0x000000ffff037224 */ /* 0x002fe400078e000e */
[----:B------:R-:W-:Y:S01]  /*1f20*/  IMAD.MOV.U32 R14, RZ, RZ, R9 ;  /* 0x000000ffff0e7224 */ /* 0x000fe200078e0009 */
[C---:B------:R-:W-:Y:S01]  /*1f30*/  ISETP.GT.U32.AND P5, PT, R10.reuse, R13, PT ;  /* 0x0000000d0a00720c */ /* 0x040fe20003fa4070 */
[----:B------:R-:W-:Y:S01]  /*1f40*/  @!P1 IMAD.MOV R3, RZ, RZ, -R3 ;  /* 0x000000ffff039224 */ /* 0x000fe200078e0a03 */
[C---:B------:R-:W-:Y:S01]  /*1f50*/  ISETP.GT.U32.AND P1, PT, R10.reuse, R0, PT ;  /* 0x000000000a00720c */ /* 0x040fe20003f24070 */
[----:B------:R-:W-:Y:S01]  /*1f60*/  @!P4 IMAD.MOV R14, RZ, RZ, -R14 ;  /* 0x000000ffff0ec224 */ /* 0x000fe200078e0a0e */
[----:B------:R-:W-:Y:S01]  /*1f70*/  ISETP.GT.U32.AND P4, PT, R10, R12, PT ;  /* 0x0000000c0a00720c */ /* 0x000fe20003f84070 */
[----:B------:R-:W-:Y:S01]  /*1f80*/  IMAD.MOV R8, RZ, RZ, -R8 ;  /* 0x000000ffff087224 */ /* 0x000fe200078e0a08 */
[----:B------:R1:W-:Y:S01]  /*1f90*/  STL [R1+0x244], R3 ;  /* 0x0002440301007387 */ /* 0x0003e20000100800 */
[----:B------:R-:W-:-:S03]  /*1fa0*/  IMAD.HI.U32 R9, R4, R15, RZ ;  /* 0x0000000f04097227 */ /* 0x000fc600078e00ff */
[----:B------:R2:W-:Y:S01]  /*1fb0*/  STL [R1+0x26c], R14 ;  /* 0x00026c0e01007387 */ /* 0x0005e20000100800 */
[C---:B------:R-:W-:Y:S02]  /*1fc0*/  IMAD R7, R10.reuse, R8, R7 ;  /* 0x000000080a077224 */ /* 0x040fe400078e0207 */
[--C-:B------:R-:W-:Y:S02]  /*1fd0*/  @!P5 IMAD.IADD R13, R13, 0x1, -R10.reuse ;  /* 0x000000010d0dd824 */ /* 0x100fe400078e0a0a */
[----:B------:R-:W-:Y:S01]  /*1fe0*/  IMAD.MOV R9, RZ, RZ, -R9 ;  /* 0x000000ffff097224 */ /* 0x000fe200078e0a09 */
[----:B------:R-:W-:Y:S01]  /*1ff0*/  ISETP.GT.U32.AND P5, PT, R10, R7, PT ;  /* 0x000000070a00720c */ /* 0x000fe20003fa4070 */
[--C-:B------:R-:W-:Y:S01]  /*2000*/  @!P1 IMAD.IADD R0, R0, 0x1, -R10.reuse ;  /* 0x0000000100009824 */ /* 0x100fe200078e0a0a */
[----:B------:R-:W-:Y:S01]  /*2010*/  ISETP.GE.AND P1, PT, R6, RZ, PT ;  /* 0x000000ff0600720c */ /* 0x000fe20003f26270 */
[----:B------:R-:W-:Y:S02]  /*2020*/  @!P4 IMAD.IADD R12, R12, 0x1, -R10 ;  /* 0x000000010c0cc824 */ /* 0x000fe400078e0a0a */
[----:B-1----:R-:W-:-:S02]  /*2030*/  IMAD.MOV.U32 R3, RZ, RZ, R11 ;  /* 0x000000ffff037224 */ /* 0x002fc400078e000b */
[C---:B------:R-:W-:Y:S01]  /*2040*/  IMAD R15, R10.reuse, R9, R15 ;  /* 0x000000090a0f7224 */ /* 0x040fe200078e020f */
[C---:B------:R-:W-:Y:S01]  /*2050*/  ISETP.GT.U32.AND P4, PT, R10.reuse, R12, PT ;  /* 0x0000000c0a00720c */ /* 0x040fe20003f84070 */
[----:B--2---:R-:W-:Y:S02]  /*2060*/  IMAD.MOV.U32 R14, RZ, RZ, R0 ;  /* 0x000000ffff0e7224 */ /* 0x004fe400078e0000 */
[----:B------:R-:W-:Y:S01]  /*2070*/  @!P0 IMAD.MOV R3, RZ, RZ, -R3 ;  /* 0x000000ffff038224 */ /* 0x000fe200078e0a03 */
[----:B------:R-:W-:Y:S01]  /*2080*/  ISETP.GE.AND P0, PT, R5, RZ, PT ;  /* 0x000000ff0500720c */ /* 0x000fe20003f06270 */
[----:B------:R-:W-:Y:S01]  /*2090*/  @!P6 IMAD.MOV R14, RZ, RZ, -R14 ;  /* 0x000000ffff0ee224 */ /* 0x000fe200078e0a0e */
[----:B------:R-:W-:Y:S01]  /*20a0*/  ISETP.GT.U32.AND P6, PT, R10, R15, PT ;  /* 0x0000000f0a00720c */ /* 0x000fe20003fc4070 */
[----:B------:R-:W-:Y:S01]  /*20b0*/  VIADD R11, R28, 0x1df ;  /* 0x000001df1c0b7836 */ /* 0x000fe20000000000 */
[----:B------:R1:W-:Y:S01]  /*20c0*/  STL [R1+0x284], R3 ;  /* 0x0002840301007387 */ /* 0x0003e20000100800 */
[----:B------:R-:W-:-:S02]  /*20d0*/  @!P5 IMAD.IADD R7, R7, 0x1, -R10 ;  /* 0x000000010707d824 */ /* 0x000fc400078e0a0a */
[----:B------:R-:W-:Y:S01]  /*20e0*/  VIADD R9, R28, 0x1de ;  /* 0x000001de1c097836 */ /* 0x000fe20000000000 */
[----:B------:R-:W-:Y:S01]  /*20f0*/  IABS R6, R11 ;  /* 0x0000000b00067213 */ /* 0x000fe20000000000 */
[----:B------:R-:W-:Y:S01]  /*2100*/  @!P4 IMAD.IADD R12, R12, 0x1, -R10 ;  /* 0x000000010c0cc824 */ /* 0x000fe200078e0a0a */
[----:B------:R-:W-:Y:S01]  /*2110*/  ISETP.GT.U32.AND P5, PT, R10, R7, PT ;  /* 0x000000070a00720c */ /* 0x000fe20003fa4070 */
[----:B------:R-:W-:Y:S01]  /*2120*/  STL [R1+0x294], R14 ;  /* 0x0002940e01007387 */ /* 0x000fe20000100800 */
[----:B------:R-:W-:Y:S01]  /*2130*/  IABS R8, R9 ;  /* 0x0000000900087213 */ /* 0x000fe20000000000 */
[----:B------:R-:W-:Y:S01]  /*2140*/  VIADD R5, R28, 0x1dd ;  /* 0x000001dd1c057836 */ /* 0x000fe20000000000 */
[----:B------:R-:W-:Y:S01]  /*2150*/  ISETP.GE.AND P4, PT, R9, RZ, PT ;  /* 0x000000ff0900720c */ /* 0x000fe20003f86270 */
[----:B-1----:R-:W-:Y:S02]  /*2160*/  IMAD.MOV.U32 R3, RZ, RZ, R13 ;  /* 0x000000ffff037224 */ /* 0x002fe400078e000d */
[----:B------:R-:W-:Y:S01]  /*2170*/  IMAD.HI.U32 R13, R4, R6, RZ ;  /* 0x00000006040d7227 */ /* 0x000fe200078e00ff */
[----:B------:R-:W-:-:S03]  /*2180*/  IABS R0, R5 ;  /* 0x0000000500007213 */ /* 0x000fc60000000000 */
[----:B------:R-:W-:Y:S01]  /*2190*/  @!P2 IMAD.MOV R3, RZ, RZ, -R3 ;  /* 0x000000ffff03a224 */ /* 0x000fe200078e0a03 */
[----:B------:R-:W-:Y:S01]  /*21a0*/  ISETP.GE.AND P2, PT, R11, RZ, PT ;  /* 0x000000ff0b00720c */ /* 0x000fe20003f46270 */
[----:B------:R-:W-:Y:S02]  /*21b0*/  @!P6 IMAD.IADD R15, R15, 0x1, -R10 ;  /* 0x000000010f0fe824 */ /* 0x000fe400078e0a0a */
[----:B------:R-:W-:Y:S01]  /*21c0*/  IMAD.MOV R13, RZ, RZ, -R13 ;  /* 0x000000ffff0d7224 */ /* 0x000fe200078e0a0d */
[----:B------:R1:W-:Y:S01]  /*21d0*/  STL [R1+0x2a4], R3 ;  /* 0x0002a40301007387 */ /* 0x0003e20000100800 */
[----:B------:R-:W-:Y:S01]  /*21e0*/  IMAD.HI.U32 R9, R4, R8, RZ ;  /* 0x0000000804097227 */ /* 0x000fe200078e00ff */
[----:B------:R-:W-:-:S03]  /*21f0*/  ISETP.GT.U32.AND P6, PT, R10, R15, PT ;  /* 0x0000000f0a00720c */ /* 0x000fc60003fc4070 */
[C---:B------:R-:W-:Y:S02]  /*2200*/  IMAD R6, R10.reuse, R13, R6 ;  /* 0x0000000d0a067224 */ /* 0x040fe400078e0206 */
[----:B------:R-:W-:Y:S02]  /*2210*/  IMAD.MOV R9, RZ, RZ, -R9 ;  /* 0x000000ffff097224 */ /* 0x000fe400078e0a09 */
[----:B------:R-:W-:Y:S01]  /*2220*/  @!P5 IMAD.IADD R7, R7, 0x1, -R10 ;  /* 0x000000010707d824 */ /* 0x000fe200078e0a0a */
[----:B------:R-:W-:Y:S01]  /*2230*/  ISETP.GT.U32.AND P5, PT, R10, R6, PT ;  /* 0x000000060a00720c */ /* 0x000fe20003fa4070 */
[----:B-1----:R-:W-:Y:S02]  /*2240*/  IMAD.MOV.U32 R3, RZ, RZ, R12 ;  /* 0x000000ffff037224 */ /* 0x002fe400078e000c */
[----:B------:R-:W-:-:S04]  /*2250*/  IMAD.HI.U32 R11, R4, R0, RZ ;  /* 0x00000000040b7227 */ /* 0x000fc800078e00ff */
[----:B------:R-:W-:Y:S01]  /*2260*/  @!P3 IMAD.MOV R3, RZ, RZ, -R3 ;  /* 0x000000ffff03b224 */ /* 0x000fe200078e0a03 */
[----:B------:R-:W-:Y:S01]  /*2270*/  ISETP.GE.AND P3, PT, R5, RZ, PT ;  /* 0x000000ff0500720c */ /* 0x000fe20003f66270 */
[C---:B------:R-:W-:Y:S02]  /*2280*/  IMAD R5, R10.reuse, R9, R8 ;  /* 0x000000090a057224 */ /* 0x040fe400078e0208 */
[----:B------:R-:W-:Y:S01]  /*2290*/  IMAD.MOV R11, RZ, RZ, -R11 ;  /* 0x000000ffff0b7224 */ /* 0x000fe200078e0a0b */
[----:B------:R1:W-:Y:S01]  /*22a0*/  STL [R1+0x2bc], R3 ;  /* 0x0002bc0301007387 */ /* 0x0003e20000100800 */
[----:B------:R-:W-:Y:S02]  /*22b0*/  @!P6 IMAD.IADD R15, R15, 0x1, -R10 ;  /* 0x000000010f0fe824 */ /* 0x000fe400078e0a0a */
[----:B------:R-:W-:Y:S02]  /*22c0*/  IMAD R0, R10, R11, R0 ;  /* 0x0000000b0a007224 */ /* 0x000fe400078e0200 */
[----:B------:R-:W-:-:S02]  /*22d0*/  @!P5 IMAD.IADD R6, R6, 0x1, -R10 ;  /* 0x000000010606d824 */ /* 0x000fc400078e0a0a */
[C---:B------:R-:W-:Y:S02]  /*22e0*/  VIADD R11, R28.reuse, 0x1dc ;  /* 0x000001dc1c0b7836 */ /* 0x040fe40000000000 */
[----:B------:R-:W-:Y:S01]  /*22f0*/  VIADD R9, R28, 0x1d9 ;  /* 0x000001d91c097836 */ /* 0x000fe20000000000 */
[----:B------:R-:W-:Y:S01]  /*2300*/  ISETP.GT.U32.AND P5, PT, R10, R6, PT ;  /* 0x000000060a00720c */ /* 0x000fe20003fa4070 */
[----:B-1----:R-:W-:Y:S01]  /*2310*/  IMAD.MOV.U32 R3, RZ, RZ, R7 ;  /* 0x000000ffff037224 */ /* 0x002fe200078e0007 */
[----:B------:R-:W-:Y:S01]  /*2320*/  ISETP.GE.AND P6, PT, R11, RZ, PT ;  /* 0x000000ff0b00720c */ /* 0x000fe20003fc6270 */
[----:B------:R-:W-:Y:S01]  /*2330*/  VIADD R7, R28, 0x1db ;  /* 0x000001db1c077836 */ /* 0x000fe20000000000 */
[----:B------:R-:W-:Y:S01]  /*2340*/  IABS R11, R11 ;  /* 0x0000000b000b7213 */ /* 0x000fe20000000000 */
[----:B------:R-:W-:Y:S01]  /*2350*/  @!P0 IMAD.MOV R3, RZ, RZ, -R3 ;  /* 0x000000ffff038224 */ /* 0x000fe200078e0a03 */
[----:B------:R-:W-:Y:S01]  /*2360*/  ISETP.GT.U32.AND P0, PT, R10, R5, PT ;  /* 0x000000050a00720c */ /* 0x000fe20003f04070 */
[----:B------:R-:W-:Y:S01]  /*2370*/  VIADD R8, R28, 0x1da ;  /* 0x000001da1c087836 */ /* 0x000fe20000000000 */
[----:B------:R-:W-:Y:S01]  /*2380*/  IABS R12, R7 ;  /* 0x00000007000c7213 */ /* 0x000fe20000000000 */
[----:B------:R-:W-:Y:S01]  /*2390*/  IMAD.HI.U32 R23, R4, R20, RZ ;  /* 0x0000001404177227 */ /* 0x000fe200078e00ff */
[----:B------:R1:W-:Y:S01]  /*23a0*/  STL [R1+0x2c0], R3 ;  /* 0x0002c00301007387 */ /* 0x0003e20000100800 */
[----:B------:R-:W-:-:S02]  /*23b0*/  IABS R14, R9 ;  /* 0x00000009000e7213 */ /* 0x000fc40000000000 */
[----:B------:R-:W-:Y:S01]  /*23c0*/  IMAD.HI.U32 R16, R4, R12, RZ ;  /* 0x0000000c04107227 */ /* 0x000fe200078e00ff */
[----:B------:R-:W-:-:S03]  /*23d0*/  IABS R13, R8 ;  /* 0x00000008000d7213 */ /* 0x000fc60000000000 */
[----:B------:R-:W-:Y:S02]  /*23e0*/  IMAD.MOV R16, RZ, RZ, -R16 ;  /* 0x000000ffff107224 */ /* 0x000fe400078e0a10 */
[----:B------:R-:W-:Y:S02]  /*23f0*/  @!P0 IMAD.IADD R5, R5, 0x1, -R10 ;  /* 0x0000000105058824 */ /* 0x000fe400078e0a0a */
[----:B-1----:R-:W-:Y:S02]  /*2400*/  IMAD.MOV.U32 R3, RZ, RZ, R15 ;  /* 0x000000ffff037224 */ /* 0x002fe400078e000f */
[----:B------:R-:W-:Y:S01]  /*2410*/  IMAD.HI.U32 R15, R4, R11, RZ ;  /* 0x0000000b040f7227 */ /* 0x000fe200078e00ff */
[----:B------:R-:W-:-:S03]  /*2420*/  ISETP.GT.U32.AND P0, PT, R10, R5, PT ;  /* 0x000000050a00720c */ /* 0x000fc60003f04070 */
[----:B------:R-:W-:Y:S01]  /*2430*/  @!P1 IMAD.MOV R3, RZ, RZ, -R3 ;  /* 0x000000ffff039224 */ /* 0x000fe200078e0a03 */
[----:B------:R-:W-:Y:S01]  /*2440*/  ISETP.GT.U32.AND P1, PT, R10, R0, PT ;  /* 0x000000000a00720c */ /* 0x000fe20003f24070 */
[----:B------:R-:W-:Y:S01]  /*2450*/  @!P5 IMAD.IADD R6, R6, 0x1, -R10 ;  /* 0x000000010606d824 */ /* 0x000fe200078e0a0a */
[----:B------:R-:W-:Y:S01]  /*2460*/  ISETP.GE.AND P5, PT, R7, RZ, PT ;  /* 0x000000ff0700720c */ /* 0x000fe20003fa6270 */
[----:B------:R-:W-:Y:S01]  /*2470*/  IMAD.MOV R15, RZ, RZ, -R15 ;  /* 0x000000ffff0f7224 */ /* 0x000fe200078e0a0f */
[----:B------:R1:W-:Y:S01]  /*2480*/  STL [R1+0x2ec], R3 ;  /* 0x0002ec0301007387 */ /* 0x0003e20000100800 */
[C---:B------:R-:W-:Y:S02]  /*2490*/  IMAD R16, R10.reuse, R16, R12 ;  /* 0x000000100a107224 */ /* 0x040fe400078e020c */
[----:B------:R-:W-:Y:S02]  /*24a0*/  IMAD.MOV.U32 R18, RZ, RZ, R6 ;  /* 0x000000ffff127224 */ /* 0x000fe400078e0006 */
[----:B------:R-:W-:-:S02]  /*24b0*/  IMAD R11, R10, R15, R11 ;  /* 0x0000000f0a0b7224 */ /* 0x000fc400078e020b */
[--C-:B------:R-:W-:Y:S02]  /*24c0*/  @!P0 IMAD.IADD R5, R5, 0x1, -R10.reuse ;  /* 0x0000000105058824 */ /* 0x100fe400078e0a0a */
[----:B------:R-:W-:Y:S01]  /*24d0*/  @!P1 IMAD.IADD R0, R0, 0x1, -R10 ;  /* 0x0000000100009824 */ /* 0x000fe200078e0a0a */
[C---:B------:R-:W-:Y:S01]  /*24e0*/  ISETP.GT.U32.AND P0, PT, R10.reuse, R11, PT ;  /* 0x0000000b0a00720c */ /* 0x040fe20003f04070 */
[----:B------:R-:W-:Y:S01]  /*24f0*/  @!P2 IMAD.MOV R18, RZ, RZ, -R18 ;  /* 0x000000ffff12a224 */ /* 0x000fe200078e0a12 */
[C---:B------:R-:W-:Y:S01]  /*2500*/  ISETP.GT.U32.AND P2, PT, R10.reuse, R16, PT ;  /* 0x000000100a00720c */ /* 0x040fe20003f44070 */
[----:B-1----:R-:W-:Y:S01]  /*2510*/  IMAD.MOV.U32 R3, RZ, RZ, R5 ;  /* 0x000000ffff037224 */ /* 0x002fe200078e0005 */
[----:B------:R-:W-:Y:S01]  /*2520*/  ISETP.GT.U32.AND P1, PT, R10, R0, PT ;  /* 0x000000000a00720c */ /* 0x000fe20003f24070 */
[C---:B------:R-:W-:Y:S01]  /*2530*/  IMAD.HI.U32 R7, R4.reuse, R14, RZ ;  /* 0x0000000e04077227 */ /* 0x040fe200078e00ff */
[----:B------:R-:W-:Y:S03]  /*2540*/  STL [R1+0x2f0], R18 ;  /* 0x0002f01201007387 */ /* 0x000fe60000100800 */
[----:B------:R-:W-:-:S04]  /*2550*/  IMAD.HI.U32 R17, R4, R13, RZ ;  /* 0x0000000d04117227 */ /* 0x000fc800078e00ff */
[----:B------:R-:W-:Y:S01]  /*2560*/  @!P4 IMAD.MOV R3, RZ, RZ, -R3 ;  /* 0x000000ffff03c224 */ /* 0x000fe200078e0a03 */
[----:B------:R-:W-:Y:S01]  /*2570*/  ISETP.GE.AND P4, PT, R8, RZ, PT ;  /* 0x000000ff0800720c */ /* 0x000fe20003f86270 */
[----:B------:R-:W-:Y:S02]  /*2580*/  IMAD.MOV R6, RZ, RZ, -R7 ;  /* 0x000000ffff067224 */ /* 0x000fe400078e0a07 */
[----:B------:R-:W-:Y:S01]  /*2590*/  @!P1 IMAD.IADD R0, R0, 0x1, -R10 ;  /* 0x0000000100009824 */ /* 0x000fe200078e0a0a */
[----:B------:R1:W-:Y:S01]  /*25a0*/  STL [R1+0x2f8], R3 ;  /* 0x0002f80301007387 */ /* 0x0003e20000100800 */
[----:B------:R-:W-:Y:S02]  /*25b0*/  IMAD.MOV R17, RZ, RZ, -R17 ;  /* 0x000000ffff117224 */ /* 0x000fe400078e0a11 */
[C---:B------:R-:W-:Y:S02]  /*25c0*/  IMAD R14, R10.reuse, R6, R14 ;  /* 0x000000060a0e7224 */ /* 0x040fe400078e020e */
[----:B------:R-:W-:-:S02]  /*25d0*/  IMAD R13, R10, R17, R13 ;  /* 0x000000110a0d7224 */ /* 0x000fc400078e020d */
[--C-:B------:R-:W-:Y:S02]  /*25e0*/  @!P2 IMAD.IADD R16, R16, 0x1, -R10.reuse ;  /* 0x000000011010a824 */ /* 0x100fe400078e0a0a */
[----:B------:R-:W-:Y:S01]  /*25f0*/  @!P0 IMAD.IADD R11, R11, 0x1, -R10 ;  /* 0x000000010b0b8824 */ /* 0x000fe200078e0a0a */
[C---:B------:R-:W-:Y:S01]  /*2600*/  ISETP.GT.U32.AND P1, PT, R10.reuse, R13, PT ;  /* 0x0000000d0a00720c */ /* 0x040fe20003f24070 */
[----:B-1----:R-:W-:Y:S01]  /*2610*/  IMAD.MOV.U32 R3, RZ, RZ, R0 ;  /* 0x000000ffff037224 */ /* 0x002fe200078e0000 */
[----:B------:R-:W-:Y:S01]  /*2620*/  ISETP.GT.U32.AND P2, PT, R10, R16, PT ;  /* 0x000000100a00720c */ /* 0x000fe20003f44070 */
[----:B------:R-:W-:Y:S01]  /*2630*/  VIADD R5, R28, 0x1d8 ;  /* 0x000001d81c057836 */ /* 0x000fe20000000000 */
[C---:B------:R-:W-:Y:S01]  /*2640*/  ISETP.GT.U32.AND P0, PT, R10.reuse, R11, PT ;  /* 0x0000000b0a00720c */ /* 0x040fe20003f04070 */
[----:B------:R-:W-:Y:S01]  /*2650*/  @!P3 IMAD.MOV R3, RZ, RZ, -R3 ;  /* 0x000000ffff03b224 */ /* 0x000fe200078e0a03 */
[----:B------:R-:W-:Y:S01]  /*2660*/  ISETP.GT.U32.AND P3, PT, R10, R14, PT ;  /* 0x0000000e0a00720c */ /* 0x000fe20003f64070 */
[C---:B------:R-:W-:Y:S01]  /*2670*/  VIADD R6, R28.reuse, 0x1d7 ;  /* 0x000001d71c067836 */ /* 0x040fe20000000000 */
[----:B------:R-:W-:Y:S01]  /*2680*/  IABS R12, R5 ;  /* 0x00000005000c7213 */ /* 0x000fe20000000000 */
[----:B------:R-:W-:Y:S01]  /*2690*/  VIADD R7, R28, 0x1d6 ;  /* 0x000001d61c077836 */ /* 0x000fe20000000000 */
[----:B------:R1:W-:Y:S01]  /*26a0*/  STL [R1+0x310], R3 ;  /* 0x0003100301007387 */ /* 0x0003e20000100800 */
[----:B------:R-:W-:Y:S01]  /*26b0*/  IMAD.MOV R23, RZ, RZ, -R23 ;  /* 0x000000ffff177224 */ /* 0x000fe200078e0a17 */
[----:B------:R-:W-:Y:S01]  /*26c0*/  IABS R8, R6 ;  /* 0x0000000600087213 */ /* 0x000fe20000000000 */
[--C-:B------:R-:W-:Y:S01]  /*26d0*/  @!P1 IMAD.IADD R13, R13, 0x1, -R10.reuse ;  /* 0x000000010d0d9824 */ /* 0x100fe200078e0a0a */
[----:B------:R-:W-:Y:S01]  /*26e0*/  IABS R0, R7 ;  /* 0x0000000700007213 */ /* 0x000fe20000000000 */
[----:B------:R-:W-:-:S02]  /*26f0*/  @!P2 IMAD.IADD R16, R16, 0x1, -R10 ;  /* 0x000000011010a824 */ /* 0x000fc400078e0a0a */
[--C-:B------:R-:W-:Y:S01]  /*2700*/  @!P0 IMAD.IADD R11, R11, 0x1, -R10.reuse ;  /* 0x000000010b0b8824 */ /* 0x100fe200078e0a0a */
[----:B------:R-:W-:Y:S01]  /*2710*/  ISETP.GE.AND P0, PT, R9, RZ, PT ;  /* 0x000000ff0900720c */ /* 0x000fe20003f06270 */
[----:B------:R-:W-:Y:S01]  /*2720*/  @!P3 IMAD.IADD R14, R14, 0x1, -R10 ;  /* 0x000000010e0eb824 */ /* 0x000fe200078e0a0a */
[----:B------:R-:W-:Y:S01]  /*2730*/  ISETP.GT.U32.AND P1, PT, R10, R13, PT ;  /* 0x0000000d0a00720c */ /* 0x000fe20003f24070 */
[----:B------:R-:W-:-:S03]  /*2740*/  IMAD.HI.U32 R15, R4, R12, RZ ;  /* 0x0000000c040f7227 */ /* 0x000fc600078e00ff */
[----:B------:R-:W-:Y:S01]  /*2750*/  ISETP.GT.U32.AND P3, PT, R10, R14, PT ;  /* 0x0000000e0a00720c */ /* 0x000fe20003f64070 */
[----:B------:R-:W-:-:S04]  /*2760*/  IMAD.HI.U32 R9, R4, R8, RZ ;  /* 0x0000000804097227 */ /* 0x000fc800078e00ff */
[----:B-1----:R-:W-:Y:S02]  /*2770*/  IMAD.MOV.U32 R3, RZ, RZ, R16 ;  /* 0x000000ffff037224 */ /* 0x002fe400078e0010 */
[----:B------:R-:W-:Y:S02]  /*2780*/  IMAD.MOV.U32 R17, RZ, RZ, R11 ;  /* 0x000000ffff117224 */ /* 0x000fe400078e000b */
[----:B------:R-:W-:-:S04]  /*2790*/  IMAD.HI.U32 R11, R4, R0, RZ ;  /* 0x00000000040b7227 */ /* 0x000fc800078e00ff */
[----:B------:R-:W-:Y:S02]  /*27a0*/  IMAD.MOV R15, RZ, RZ, -R15 ;  /* 0x000000ffff0f7224 */ /* 0x000fe400078e0a0f */
[----:B------:R-:W-:Y:S02]  /*27b0*/  IMAD.MOV R9, RZ, RZ, -R9 ;  /* 0x000000ffff097224 */ /* 0x000fe400078e0a09 */
[----:B------:R-:W-:Y:S01]  /*27c0*/  @!P5 IMAD.MOV R3, RZ, RZ, -R3 ;  /* 0x000000ffff03d224 */ /* 0x000fe200078e0a03 */
[----:B------:R-:W-:Y:S01]  /*27d0*/  ISETP.GE.AND P5, PT, R6, RZ, PT ;  /* 0x000000ff0600720c */ /* 0x000fe20003fa6270 */
[----:B------:R-:W-:Y:S02]  /*27e0*/  IMAD.MOV R6, RZ, RZ, -R11 ;  /* 0x000000ffff067224 */ /* 0x000fe400078e0a0b */
[C---:B------:R-:W-:Y:S02]  /*27f0*/  IMAD R12, R10.reuse, R15, R12 ;  /* 0x0000000f0a0c7224 */ /* 0x040fe400078e020c */
[----:B------:R-:W-:-:S02]  /*2800*/  IMAD R11, R10, R9, R8 ;  /* 0x000000090a0b7224 */ /* 0x000fc400078e0208 */
[--C-:B------:R-:W-:Y:S01]  /*2810*/  @!P3 IMAD.IADD R14, R14, 0x1, -R10.reuse ;  /* 0x000000010e0eb824 */ /* 0x100fe200078e0a0a */
[C---:B------:R-:W-:Y:S01]  /*2820*/  ISETP.GT.U32.AND P2, PT, R10.reuse, R12, PT ;  /* 0x0000000c0a00720c */ /* 0x040fe20003f44070 */
[----:B------:R-:W-:Y:S01]  /*2830*/  @!P1 IMAD.IADD R13, R13, 0x1, -R10 ;  /* 0x000000010d0d9824 */ /* 0x000fe200078e0a0a */
[C---:B------:R-:W-:Y:S01]  /*2840*/  ISETP.GT.U32.AND P3, PT, R10.reuse, R11, PT ;  /* 0x0000000b0a00720c */ /* 0x040fe20003f64070 */
[----:B------:R-:W-:Y:S01]  /*2850*/  @!P6 IMAD.MOV R17, RZ, RZ, -R17 ;  /* 0x000000ffff11e224 */ /* 0x000fe200078e0a11 */
[----:B------:R-:W-:Y:S01]  /*2860*/  ISETP.GE.AND P6, PT, R5, RZ, PT ;  /* 0x000000ff0500720c */ /* 0x000fe20003fc6270 */
[----:B------:R-:W-:Y:S01]  /*2870*/  IMAD.MOV.U32 R15, RZ, RZ, R13 ;  /* 0x000000ffff0f7224 */ /* 0x000fe200078e000d */
[----:B------:R-:W-:Y:S01]  /*2880*/  ISETP.GE.AND P1, PT, R7, RZ, PT ;  /* 0x000000ff0700720c */ /* 0x000fe20003f26270 */
[----:B------:R-:W-:Y:S01]  /*2890*/  IMAD R6, R10, R6, R0 ;  /* 0x000000060a067224 */ /* 0x000fe200078e0200 */
[----:B------:R1:W-:Y:S01]  /*28a0*/  STL [R1+0x32c], R17 ;  /* 0x00032c1101007387 */ /* 0x0003e20000100800 */
[----:B------:R-:W-:-:S02]  /*28b0*/  @!P4 IMAD.MOV R15, RZ, RZ, -R15 ;  /* 0x000000ffff0fc224 */ /* 0x000fc400078e0a0f */
[----:B------:R-:W-:Y:S01]  /*28c0*/  VIADD R0, R28, 0x1d5 ;  /* 0x000001d51c007836 */ /* 0x000fe20000000000 */
[----:B------:R2:W-:Y:S01]  /*28d0*/  STL [R1+0x344], R3 ;  /* 0x0003440301007387 */ /* 0x0005e20000100800 */
[--C-:B------:R-:W-:Y:S02]  /*28e0*/  @!P2 IMAD.IADD R12, R12, 0x1, -R10.reuse ;  /* 0x000000010c0ca824 */ /* 0x100fe400078e0a0a */
[----:B------:R-:W-:Y:S01]  /*28f0*/  @!P3 IMAD.IADD R11, R11, 0x1, -R10 ;  /* 0x000000010b0bb824 */ /* 0x000fe200078e0a0a */
[----:B------:R3:W-:Y:S01]  /*2900*/  STL [R1+0x350], R15 ;  /* 0x0003500f01007387 */ /* 0x0007e20000100800 */
[----:B------:R-:W-:Y:S01]  /*2910*/  VIADD R5, R28, 0x1d4 ;  /* 0x000001d41c057836 */ /* 0x000fe20000000000 */
[----:B------:R-:W-:Y:S01]  /*2920*/  ISETP.GT.U32.AND P2, PT, R10, R12, PT ;  /* 0x0000000c0a00720c */ /* 0x000fe20003f44070 */
[----:B------:R-:W-:Y:S01]  /*2930*/  VIADD R8, R28, 0x1d2 ;  /* 0x000001d21c087836 */ /* 0x000fe20000000000 */
[----:B------:R-:W-:Y:S01]  /*2940*/  ISETP.GT.U32.AND P3, PT, R10, R11, PT ;  /* 0x0000000b0a00720c */ /* 0x000fe20003f64070 */
[----:B-1----:R-:W-:Y:S01]  /*2950*/  VIADD R17, R28, 0x1d1 ;  /* 0x000001d11c117836 */ /* 0x002fe20000000000 */
[----:B------:R-:W-:Y:S01]  /*2960*/  ISETP.GE.AND P4, PT, R0, RZ, PT ;  /* 0x000000ff0000720c */ /* 0x000fe20003f86270 */
[----:B--2---:R-:W-:Y:S01]  /*2970*/  IMAD.MOV.U32 R3, RZ, RZ, R14 ;  /* 0x000000ffff037224 */ /* 0x004fe200078e000e */
[----:B------:R-:W-:Y:S01]  /*2980*/  IABS R14, R5 ;  /* 0x00000005000e7213 */ /* 0x000fe20000000000 */
[----:B------:R-:W-:Y:S01]  /*2990*/  IMAD R20, R10, R23, R20 ;  /* 0x000000170a147224 */ /* 0x000fe200078e0214 */
[----:B---3--:R-:W-:Y:S01]  /*29a0*/  IABS R15, R0 ;  /* 0x00000000000f7213 */ /* 0x008fe20000000000 */
[----:B------:R-:W-:Y:S01]  /*29b0*/  @!P0 IMAD.MOV R3, RZ, RZ, -R3 ;  /* 0x000000ffff038224 */ /* 0x000fe200078e0a03 */
[----:B------:R-:W-:Y:S01]  /*29c0*/  ISETP.GE.AND P0, PT, R5, RZ, PT ;  /* 0x000000ff0500720c */ /* 0x000fe20003f06270 */
[----:B------:R-:W-:Y:S01]  /*29d0*/  IMAD.HI.U32 R5, R4, R14, RZ ;  /* 0x0000000e04057227 */ /* 0x000fe200078e00ff */
[----:B------:R-:W-:-:S02]  /*29e0*/  IABS R16, R8 ;  /* 0x0000000800107213 */ /* 0x000fc40000000000 */
[----:B------:R1:W-:Y:S01]  /*29f0*/  STL [R1+0x368], R3 ;  /* 0x0003680301007387 */ /* 0x0003e20000100800 */
[----:B------:R-:W-:-:S04]  /*2a00*/  IMAD.HI.U32 R9, R4, R15, RZ ;  /* 0x0000000f04097227 */ /* 0x000fc800078e00ff */
[----:B------:R-:W-:Y:S02]  /*2a10*/  IMAD.MOV R9, RZ, RZ, -R9 ;  /* 0x000000ffff097224 */ /* 0x000fe400078e0a09 */
[--C-:B------:R-:W-:Y:S01]  /*2a20*/  @!P2 IMAD.IADD R12, R12, 0x1, -R10.reuse ;  /* 0x000000010c0ca824 */ /* 0x100fe200078e0a0a */
[C---:B------:R-:W-:Y:S01]  /*2a30*/  ISETP.GT.U32.AND P2, PT, R10.reuse, R6, PT ;  /* 0x000000060a00720c */ /* 0x040fe20003f44070 */
[C---:B------:R-:W-:Y:S02]  /*2a40*/  IMAD R15, R10.reuse, R9, R15 ;  /* 0x000000090a0f7224 */ /* 0x040fe400078e020f */
[----:B------:R-:W-:Y:S02]  /*2a50*/  @!P3 IMAD.IADD R11, R11, 0x1, -R10 ;  /* 0x000000010b0bb824 */ /* 0x000fe400078e0a0a */
[----:B------:R-:W-:Y:S01]  /*2a60*/  IMAD.MOV R5, RZ, RZ, -R5 ;  /* 0x000000ffff057224 */ /* 0x000fe200078e0a05 */
[----:B------:R-:W-:Y:S01]  /*2a70*/  ISETP.GT.U32.AND P3, PT, R10, R15, PT ;  /* 0x0000000f0a00720c */ /* 0x000fe20003f64070 */
[----:B------:R-:W-:-:S02]  /*2a80*/  IMAD.MOV.U32 R13, RZ, RZ, R12 ;  /* 0x000000ffff0d7224 */ /* 0x000fc400078e000c */
[----:B------:R-:W-:Y:S02]  /*2a90*/  IMAD R14, R10, R5, R14 ;  /* 0x000000050a0e7224 */ /* 0x000fe400078e020e */
[----:B------:R-:W-:Y:S02]  /*2aa0*/  VIADD R0, R28, 0x1d3 ;  /* 0x000001d31c007836 */ /* 0x000fe40000000000 */
[----:B------:R-:W-:Y:S01]  /*2ab0*/  @!P6 IMAD.MOV R13, RZ, RZ, -R13 ;  /* 0x000000ffff0de224 */ /* 0x000fe200078e0a0d */
[----:B------:R-:W-:Y:S01]  /*2ac0*/  ISETP.GT.U32.AND P6, PT, R10, R14, PT ;  /* 0x0000000e0a00720c */ /* 0x000fe20003fc4070 */
[--C-:B------:R-:W-:Y:S01]  /*2ad0*/  @!P2 IMAD.IADD R6, R6, 0x1, -R10.reuse ;  /* 0x000000010606a824 */ /* 0x100fe200078e0a0a */
[----:B------:R-:W-:Y:S01]  /*2ae0*/  IABS R7, R0 ;  /* 0x0000000000077213 */ /* 0x000fe20000000000 */
[----:B-1----:R-:W-:Y:S01]  /*2af0*/  IMAD.MOV.U32 R3, RZ, RZ, R11 ;  /* 0x000000ffff037224 */ /* 0x002fe200078e000b */
[----:B------:R1:W-:Y:S01]  /*2b00*/  STL [R1+0x384], R13 ;  /* 0x0003840d01007387 */ /* 0x0003e20000100800 */
[----:B------:R-:W-:Y:S01]  /*2b10*/  @!P3 IMAD.IADD R15, R15, 0x1, -R10 ;  /* 0x000000010f0fb824 */ /* 0x000fe200078e0a0a */
[----:B------:R-:W-:Y:S01]  /*2b20*/  ISETP.GT.U32.AND P2, PT, R10, R6, PT ;  /* 0x000000060a00720c */ /* 0x000fe20003f44070 */
[----:B------:R-:W-:-:S03]  /*2b30*/  IMAD.HI.U32 R9, R4, R7, RZ ;  /* 0x0000000704097227 */ /* 0x000fc600078e00ff */
[----:B------:R-:W-:Y:S01]  /*2b40*/  ISETP.GT.U32.AND P3, PT, R10, R15, PT ;  /* 0x0000000f0a00720c */ /* 0x000fe20003f64070 */
[----:B------:R-:W-:Y:S02]  /*2b50*/  IMAD.MOV R9, RZ, RZ, -R9 ;  /* 0x000000ffff097224 */ /* 0x000fe400078e0a09 */
[--C-:B------:R-:W-:Y:S01]  /*2b60*/  @!P6 IMAD.IADD R14, R14, 0x1, -R10.reuse ;  /* 0x000000010e0ee824 */ /* 0x100fe200078e0a0a */
[----:B-1----:R-:W-:Y:S01]  /*2b70*/  IABS R13, R17 ;  /* 0x00000011000d7213 */ /* 0x002fe20000000000 */
[----:B------:R-:W-:Y:S01]  /*2b80*/  @!P5 IMAD.MOV R3, RZ, RZ, -R3 ;  /* 0x000000ffff03d224 */ /* 0x000fe200078e0a03 */
[----:B------:R-:W-:Y:S01]  /*2b90*/  ISETP.GE.AND P5, PT, R0, RZ, PT ;  /* 0x000000ff0000720c */ /* 0x000fe20003fa6270 */
[C---:B------:R-:W-:Y:S01]  /*2ba0*/  IMAD R0, R10.reuse, R9, R7 ;  /* 0x000000090a007224 */ /* 0x040fe200078e0207 */
[----:B------:R-:W-:Y:S01]  /*2bb0*/  ISETP.GT.U32.AND P6, PT, R10, R14, PT ;  /* 0x0000000e0a00720c */ /* 0x000fe20003fc4070 */
[----:B------:R-:W-:Y:S01]  /*2bc0*/  IMAD.HI.U32 R5, R4, R16, RZ ;  /* 0x0000001004057227 */ /* 0x000fe200078e00ff */
[----:B------:R1:W-:Y:S03]  /*2bd0*/  STL [R1+0x38c], R3 ;  /* 0x00038c0301007387 */ /* 0x0003e60000100800 */
[--C-:B------:R-:W-:Y:S01]  /*2be0*/  @!P2 IMAD.IADD R6, R6, 0x1, -R10.reuse ;  /* 0x000000010606a824 */ /* 0x100fe200078e0a0a */
[----:B------:R-:W-:Y:S01]  /*2bf0*/  ISETP.GE.AND P2, PT, R8, RZ, PT ;  /* 0x000000ff0800720c */ /* 0x000fe20003f46270 */
[----:B------:R-:W-:Y:S01]  /*2c00*/  @!P3 IMAD.IADD R15, R15, 0x1, -R10 ;  /* 0x000000010f0fb824 */ /* 0x000fe200078e0a0a */
[----:B------:R-:W-:Y:S01]  /*2c10*/  ISETP.GT.U32.AND P3, PT, R10, R0, PT ;  /* 0x000000000a00720c */ /* 0x000fe20003f64070 */
[----:B------:R-:W-:-:S02]  /*2c20*/  IMAD.MOV R5, RZ, RZ, -R5 ;  /* 0x000000ffff057224 */ /* 0x000fc400078e0a05 */
[----:B------:R-:W-:Y:S02]  /*2c30*/  VIADD R12, R28, 0x1d0 ;  /* 0x000001d01c0c7836 */ /* 0x000fe40000000000 */
[----:B------:R-:W-:-:S03]  /*2c40*/  IMAD.HI.U32 R8, R4, R13, RZ ;  /* 0x0000000d04087227 */ /* 0x000fc600078e00ff */
[----:B------:R-:W-:Y:S01]  /*2c50*/  IABS R22, R12 ;  /* 0x0000000c00167213 */ /* 0x000fe20000000000 */
[----:B------:R-:W-:Y:S02]  /*2c60*/  IMAD R16, R10, R5, R16 ;  /* 0x000000050a107224 */ /* 0x000fe400078e0210 */
[----:B------:R-:W-:Y:S02]  /*2c70*/  IMAD.MOV R8, RZ, RZ, -R8 ;  /* 0x000000ffff087224 */ /* 0x000fe400078e0a08 */
[----:B------:R-:W-:Y:S01]  /*2c80*/  @!P6 IMAD.IADD R14, R14, 0x1, -R10 ;  /* 0x000000010e0ee824 */ /* 0x000fe200078e0a0a */
[C---:B------:R-:W-:Y:S01]  /*2c90*/  ISETP.GT.U32.AND P6, PT, R10.reuse, R16, PT ;  /* 0x000000100a00720c */ /* 0x040fe20003fc4070 */
[----:B------:R-:W-:Y:S02]  /*2ca0*/  IMAD R13, R10, R8, R13 ;  /* 0x000000080a0d7224 */ /* 0x000fe400078e020d */
[----:B------:R-:W-:-:S04]  /*2cb0*/  IMAD.HI.U32 R21, R4, R22, RZ ;  /* 0x0000001604157227 */ /* 0x000fc800078e00ff */
[----:B------:R-:W-:Y:S01]  /*2cc0*/  @!P3 IMAD.IADD R0, R0, 0x1, -R10 ;  /* 0x000000010000b824 */ /* 0x000fe200078e0a0a */
[----:B------:R-:W-:Y:S01]  /*2cd0*/  ISETP.GT.U32.AND P3, PT, R10, R13, PT ;  /* 0x0000000d0a00720c */ /* 0x000fe20003f64070 */
[----:B------:R-:W-:Y:S02]  /*2ce0*/  IMAD.MOV R21, RZ, RZ, -R21 ;  /* 0x000000ffff157224 */ /* 0x000fe400078e0a15 */
[----:B-1----:R-:W-:Y:S02]  /*2cf0*/  IMAD.MOV.U32 R3, RZ, RZ, R6 ;  /* 0x000000ffff037224 */ /* 0x002fe400078e0006 */
[----:B------:R-:W-:Y:S02]  /*2d00*/  VIADD R11, R28, 0x1ce ;  /* 0x000001ce1c0b7836 */ /* 0x000fe40000000000 */
[----:B------:R-:W-:Y:S02]  /*2d10*/  IMAD R21, R10, R21, R22 ;  /* 0x000000150a157224 */ /* 0x000fe400078e0216 */
[----:B------:R-:W-:Y:S01]  /*2d20*/  @!P1 IMAD.MOV R3, RZ, RZ, -R3 ;  /* 0x000000ffff039224 */ /* 0x000fe200078e0a03 */
[----:B------:R-:W-:Y:S01]  /*2d30*/  IABS R9, R11 ;  /* 0x0000000b00097213 */ /* 0x000fe20000000000 */
[--C-:B------:R-:W-:Y:S01]  /*2d40*/  @!P6 IMAD.IADD R16, R16, 0x1, -R10.reuse ;  /* 0x000000011010e824 */ /* 0x100fe200078e0a0a */
[C---:B------:R-:W-:Y:S01]  /*2d50*/  ISETP.GT.U32.AND P6, PT, R10.reuse, R21, PT ;  /* 0x000000150a00720c */ /* 0x040fe20003fc4070 */
[----:B------:R-:W-:Y:S01]  /*2d60*/  @!P3 IMAD.IADD R13, R13, 0x1, -R10 ;  /* 0x000000010d0db824 */ /* 0x000fe200078e0a0a */
[----:B------:R1:W-:Y:S01]  /*2d70*/  STL [R1+0x3a8], R3 ;  /* 0x0003a80301007387 */ /* 0x0003e20000100800 */
[----:B------:R-:W-:Y:S01]  /*2d80*/  ISETP.GT.U32.AND P3, PT, R10, R0, PT ;  /* 0x000000000a00720c */ /* 0x000fe20003f64070 */
[----:B------:R-:W-:Y:S01]  /*2d90*/  VIADD R5, R28, 0x1cd ;  /* 0x000001cd1c057836 */ /* 0x000fe20000000000 */
[----:B------:R-:W-:Y:S01]  /*2da0*/  ISETP.GT.U32.AND P1, PT, R10, R16, PT ;  /* 0x000000100a00720c */ /* 0x000fe20003f24070 */
[----:B------:R-:W-:-:S03]  /*2db0*/  IMAD.HI.U32 R18, R4, R9, RZ ;  /* 0x0000000904127227 */ /* 0x000fc600078e00ff */
[----:B------:R-:W-:Y:S01]  /*2dc0*/  IABS R7, R5 ;  /* 0x0000000500077213 */ /* 0x000fe20000000000 */
[----:B------:R-:W-:Y:S02]  /*2dd0*/  IMAD.MOV R18, RZ, RZ, -R18 ;  /* 0x000000ffff127224 */ /* 0x000fe400078e0a12 */
[----:B-1----:R-:W-:Y:S02]  /*2de0*/  IMAD.MOV.U32 R3, RZ, RZ, R15 ;  /* 0x000000ffff037224 */ /* 0x002fe400078e000f */
[C---:B------:R-:W-:Y:S02]  /*2df0*/  IMAD R9, R10.reuse, R18, R9 ;  /* 0x000000120a097224 */ /* 0x040fe400078e0209 */
[----:B------:R-:W-:Y:S02]  /*2e00*/  @!P4 IMAD.MOV R3, RZ, RZ, -R3 ;  /* 0x000000ffff03c224 */ /* 0x000fe400078e0a03 */
[--C-:B------:R-:W-:Y:S01]  /*2e10*/  @!P6 IMAD.IADD R21, R21, 0x1, -R10.reuse ;  /* 0x000000011515e824 */ /* 0x100fe200078e0a0a */
[----:B------:R-:W-:Y:S01]  /*2e20*/  ISETP.GT.U32.AND P6, PT, R10, R13, PT ;  /* 0x0000000d0a00720c */ /* 0x000fe20003fc4070 */
[----:B------:R-:W-:Y:S01]  /*2e30*/  IMAD.HI.U32 R8, R4, R7, RZ ;  /* 0x0000000704087227 */ /* 0x000fe200078e00ff */
[----:B------:R1:W-:Y:S02]  /*2e40*/  STL [R1+0x3ac], R3 ;  /* 0x0003ac0301007387 */ /* 0x0003e40000100800 */
[----:B------:R-:W-:Y:S01]  /*2e50*/  ISETP.GT.U32.AND P4, PT, R10, R21, PT ;  /* 0x000000150a00720c */ /* 0x000fe20003f84070 */
[----:B------:R-:W-:Y:S01]  /*2e60*/  @!P3 IMAD.IADD R0, R0, 0x1, -R10 ;  /* 0x000000010000b824 */ /* 0x000fe200078e0a0a */
[----:B------:R-:W-:Y:S01]  /*2e70*/  ISETP.GT.U32.AND P3, PT, R10, R9, PT ;  /* 0x000000090a00720c */ /* 0x000fe20003f64070 */
[----:B------:R-:W-:-:S02]  /*2e80*/  IMAD.MOV R8, RZ, RZ, -R8 ;  /* 0x000000ffff087224 */ /* 0x000fc400078e0a08 */
[----:B------:R-:W-:Y:S02]  /*2e90*/  VIADD R6, R28, 0x1cb ;  /* 0x000001cb1c067836 */ /* 0x000fe40000000000 */
[----:B------:R-:W-:Y:S02]  /*2ea0*/  IMAD R7, R10, R8, R7 ;  /* 0x000000080a077224 */ /* 0x000fe400078e0207 */
[----:B-1----:R-:W-:Y:S01]  /*2eb0*/  IMAD.MOV.U32 R3, RZ, RZ, R14 ;  /* 0x000000ffff037224 */ /* 0x002fe200078e000e */
[----:B------:R-:W-:Y:S01]  /*2ec0*/  IABS R15, R6 ;  /* 0x00000006000f7213 */ /* 0x000fe20000000000 */
[----:B------:R-:W-:Y:S02]  /*2ed0*/  VIADD R18, R28, 0x1cc ;  /* 0x000001cc1c127836 */ /* 0x000fe40000000000 */
[----:B------:R-:W-:Y:S01]  /*2ee0*/  @!P0 IMAD.MOV R3, RZ, RZ, -R3 ;  /* 0x000000ffff038224 */ /* 0x000fe200078e0a03 */
[----:B------:R-:W-:Y:S01]  /*2ef0*/  ISETP.GT.U32.AND P0, PT, R10, R20, PT ;  /* 0x000000140a00720c */ /* 0x000fe20003f04070 */
[--C-:B------:R-:W-:Y:S01]  /*2f00*/  @!P1 IMAD.IADD R16, R16, 0x1, -R10.reuse ;  /* 0x0000000110109824 */ /* 0x100fe200078e0a0a */
[----:B------:R-:W-:Y:S01]  /*2f10*/  IABS R8, R18 ;  /* 0x0000001200087213 */ /* 0x000fe20000000000 */
[----:B------:R-:W-:Y:S01]  /*2f20*/  @!P6 IMAD.IADD R13, R13, 0x1, -R10 ;  /* 0x000000010d0de824 */ /* 0x000fe200078e0a0a */
[----:B------:R-:W-:Y:S01]  /*2f30*/  ISETP.GT.U32.AND P6, PT, R10, R7, PT ;  /* 0x000000070a00720c */ /* 0x000fe20003fc4070 */
[----:B------:R-:W-:Y:S01]  /*2f40*/  IMAD.MOV.U32 R22, RZ, RZ, R0 ;  /* 0x000000ffff167224 */ /* 0x000fe200078e0000 */
[----:B------:R1:W-:Y:S01]  /*2f50*/  STL [R1+0x3d8], R3 ;  /* 0x0003d80301007387 */ /* 0x0003e20000100800 */
[--C-:B------:R-:W-:Y:S01]  /*2f60*/  @!P3 IMAD.IADD R9, R9, 0x1, -R10.reuse ;  /* 0x000000010909b824 */ /* 0x100fe200078e0a0a */
[----:B------:R-:W-:Y:S01]  /*2f70*/  ISETP.GE.AND P1, PT, R17, RZ, PT ;  /* 0x000000ff1100720c */ /* 0x000fe20003f26270 */
[----:B------:R-:W-:Y:S01]  /*2f80*/  @!P4 IMAD.IADD R21, R21, 0x1, -R10 ;  /* 0x000000011515c824 */ /* 0x000fe200078e0a0a */
[----:B------:R-:W-:Y:S01]  /*2f90*/  ISETP.GE.AND P4, PT, R12, RZ, PT ;  /* 0x000000ff0c00720c */ /* 0x000fe20003f86270 */
[----:B------:R-:W-:Y:S01]  /*2fa0*/  @!P5 IMAD.MOV R22, RZ, RZ, -R22 ;  /* 0x000000ffff16d224 */ /* 0x000fe200078e0a16 */
[----:B------:R-:W-:Y:S01]  /*2fb0*/  ISETP.GE.AND P3, PT, R11, RZ, PT ;  /* 0x000000ff0b00720c */ /* 0x000fe20003f66270 */
[----:B------:R-:W-:Y:S01]  /*2fc0*/  @!P0 IMAD.IADD R20, R20, 0x1, -R10 ;  /* 0x0000000114148824 */ /* 0x000fe200078e0a0a */
[----:B------:R-:W-:Y:S01]  /*2fd0*/  ISETP.GE.AND P0, PT, R19, RZ, PT ;  /* 0x000000ff1300720c */ /* 0x000fe20003f06270 */
[----:B------:R-:W-:Y:S01]  /*2fe0*/  IMAD.HI.U32 R17, R4, R15, RZ ;  /* 0x0000000f04117227 */ /* 0x000fe200078e00ff */
[----:B------:R-:W-:Y:S02]  /*2ff0*/  STL [R1+0x3dc], R22 ;  /* 0x0003dc1601007387 */ /* 0x000fe40000100800 */
[----:B------:R-:W-:Y:S01]  /*3000*/  ISETP.GT.U32.AND P5, PT, R10, R20, PT ;  /* 0x000000140a00720c */ /* 0x000fe20003fa4070 */
[----:B-1----:R-:W-:-:S02]  /*3010*/  IMAD.MOV.U32 R3, RZ, RZ, R16 ;  /* 0x000000ffff037224 */ /* 0x002fc400078e0010 */
[----:B------:R-:W-:-:S04]  /*3020*/  IMAD.HI.U32 R14, R4, R8, RZ ;  /* 0x00000008040e7227 */ /* 0x000fc800078e00ff */
[----:B------:R-:W-:Y:S01]  /*3030*/  @!P2 IMAD.MOV R3, RZ, RZ, -R3 ;  /* 0x000000ffff03a224 */ /* 0x000fe200078e0a03 */
[C---:B------:R-:W-:Y:S01]  /*3040*/  ISETP.GT.U32.AND P2, PT, R10.reuse, R9, PT ;  /* 0x000000090a00720c */ /* 0x040fe20003f44070 */
[----:B------:R-:W-:Y:S02]  /*3050*/  IMAD.MOV R17, RZ, RZ, -R17 ;  /* 0x000000ffff117224 */ /* 0x000fe400078e0a11 */
[----:B------:R-:W-:Y:S01]  /*3060*/  IMAD.MOV R14, RZ, RZ, -R14 ;  /* 0x000000ffff0e7224 */ /* 0x000fe200078e0a0e */
[----:B------:R1:W-:Y:S01]  /*3070*/  STL [R1+0x3e4], R3 ;  /* 0x0003e40301007387 */ /* 0x0003e20000100800 */
[----:B------:R-:W-:Y:S02]  /*3080*/  @!P6 IMAD.IADD R7, R7, 0x1, -R10 ;  /* 0x000000010707e824 */ /* 0x000fe400078e0a0a */
[----:B------:R-:W-:Y:S02]  /*3090*/  IMAD.MOV.U32 R12, RZ, RZ, R13 ;  /* 0x000000ffff0c7224 */ /* 0x000fe400078e000d */
[C---:B------:R-:W-:Y:S01]  /*30a0*/  IMAD R15, R10.reuse, R17, R15 ;  /* 0x000000110a0f7224 */ /* 0x040fe200078e020f */
[C---:B------:R-:W-:Y:S01]  /*30b0*/  ISETP.GT.U32.AND P6, PT, R10.reuse, R7, PT ;  /* 0x000000070a00720c */ /* 0x040fe20003fc4070 */
[----:B------:R-:W-:-:S02]  /*30c0*/  IMAD R8, R10, R14, R8 ;  /* 0x0000000e0a087224 */ /* 0x000fc400078e0208 */
[----:B------:R-:W-:Y:S02]  /*30d0*/  VIADD R0, R28, 0x1ca ;  /* 0x000001ca1c007836 */ /* 0x000fe40000000000 */
[----:B-1----:R-:W-:Y:S02]  /*30e0*/  IMAD.MOV.U32 R3, RZ, RZ, R21 ;  /* 0x000000ffff037224 */ /* 0x002fe400078e0015 */
[----:B------:R-:W-:Y:S01]  /*30f0*/  @!P1 IMAD.MOV R12, RZ, RZ, -R12 ;  /* 0x000000ffff0c9224 */ /* 0x000fe200078e0a0c */
[----:B------:R-:W-:Y:S01]  /*3100*/  ISETP.GT.U32.AND P1, PT, R10, R8, PT ;  /* 0x000000080a00720c */ /* 0x000fe20003f24070 */
[----:B------:R-:W-:Y:S01]  /*3110*/  @!P4 IMAD.MOV R3, RZ, RZ, -R3 ;  /* 0x000000ffff03c224 */ /* 0x000fe200078e0a03 */
[----:B------:R-:W-:Y:S01]  /*3120*/  IABS R14, R0 ;  /* 0x00000000000e7213 */ /* 0x000fe20000000000 */
[--C-:B------:R-:W-:Y:S01]  /*3130*/  @!P5 IMAD.IADD R20, R20, 0x1, -R10.reuse ;  /* 0x000000011414d824 */ /* 0x100fe200078e0a0a */
[----:B------:R-:W-:Y:S01]  /*3140*/  ISETP.GT.U32.AND P5, PT, R10, R15, PT ;  /* 0x0000000f0a00720c */ /* 0x000fe20003fa4070 */
[----:B------:R-:W-:Y:S01]  /*3150*/  @!P2 IMAD.IADD R9, R9, 0x1, -R10 ;  /* 0x000000010909a824 */ /* 0x000fe200078e0a0a */
[----:B------:R1:W-:Y:S01]  /*3160*/  STL [R1+0x400], R12 ;  /* 0x0004000c01007387 */ /* 0x0003e20000100800 */
[----:B------:R-:W-:Y:S01]  /*3170*/  ISETP.GE.AND P4, PT, R5, RZ, PT ;  /* 0x000000ff0500720c */ /* 0x000fe20003f86270 */
[----:B------:R-:W-:Y:S01]  /*3180*/  IMAD.HI.U32 R5, R4, R14, RZ ;  /* 0x0000000e04057227 */ /* 0x000fe200078e00ff */
[----:B------:R-:W-:Y:S01]  /*3190*/  ISETP.GE.AND P2, PT, R18, RZ, PT ;  /* 0x000000ff1200720c */ /* 0x000fe20003f46270 */
[----:B------:R2:W-:Y:S02]  /*31a0*/  STL [R1+0x414], R3 ;  /* 0x0004140301007387 */ /* 0x0005e40000100800 */
[----:B------:R-:W-:-:S02]  /*31b0*/  VIADD R11, R28, 0x1c9 ;  /* 0x000001c91c0b7836 */ /* 0x000fc40000000000 */
[----:B------:R-:W-:Y:S01]  /*31c0*/  @!P6 IMAD.IADD R7, R7, 0x1, -R10 ;  /* 0x000000010707e824 */ /* 0x000fe200078e0a0a */
[----:B------:R-:W-:Y:S01]  /*31d0*/  ISETP.GE.AND P6, PT, R6, RZ, PT ;  /* 0x000000ff0600720c */ /* 0x000fe20003fc6270 */
[----:B-1----:R-:W-:Y:S01]  /*31e0*/  IMAD.MOV.U32 R12, RZ, RZ, R20 ;  /* 0x000000ffff0c7224 */ /* 0x002fe200078e0014 */
[----:B------:R-:W-:Y:S01]  /*31f0*/  IABS R17, R11 ;  /* 0x0000000b00117213 */ /* 0x000fe20000000000 */
[----:B------:R-:W-:Y:S02]  /*3200*/  IMAD.MOV R5, RZ, RZ, -R5 ;  /* 0x000000ffff057224 */ /* 0x000fe400078e0a05 */
[----:B--2---:R-:W-:Y:S02]  /*3210*/  IMAD.MOV.U32 R3, RZ, RZ, R9 ;  /* 0x000000ffff037224 */ /* 0x004fe400078e0009 */
[----:B------:R-:W-:Y:S02]  /*3220*/  @!P0 IMAD.MOV R12, RZ, RZ, -R12 ;  /* 0x000000ffff0c8224 */ /* 0x000fe400078e0a0c */
[----:B------:R-:W-:Y:S01]  /*3230*/  @!P3 IMAD.MOV R3, RZ, RZ, -R3 ;  /* 0x000000ffff03b224 */ /* 0x000fe200078e0a03 */
[----:B------:R-:W-:Y:S01]  /*3240*/  ISETP.GE.AND P3, PT, R11, RZ, PT ;  /* 0x000000ff0b00720c */ /* 0x000fe20003f66270 */
[--C-:B------:R-:W-:Y:S01]  /*3250*/  @!P5 IMAD.IADD R15, R15, 0x1, -R10.reuse ;  /* 0x000000010f0fd824 */ /* 0x100fe200078e0a0a */
[----:B------:R-:W-:Y:S01]  /*3260*/  STL [R1+0x428], R12 ;  /* 0x0004280c01007387 */ /* 0x000fe20000100800 */
[----:B------:R-:W-:Y:S01]  /*3270*/  @!P1 IMAD.IADD R8, R8, 0x1, -R10 ;  /* 0x0000000108089824 */ /* 0x000fe200078e0a0a */
[----:B------:R-:W-:Y:S01]  /*3280*/  ISETP.GE.AND P1, PT, R0, RZ, PT ;  /* 0x000000ff0000720c */ /* 0x000fe20003f26270 */
[C---:B------:R-:W-:Y:S01]  /*3290*/  IMAD R14, R10.reuse, R5, R14 ;  /* 0x000000050a0e7224 */ /* 0x040fe200078e020e */
[----:B------:R1:W-:Y:S01]  /*32a0*/  STL [R1+0x43c], R3 ;  /* 0x00043c0301007387 */ /* 0x0003e20000100800 */
[----:B------:R-:W-:Y:S01]  /*32b0*/  ISETP.GT.U32.AND P5, PT, R10, R15, PT ;  /* 0x0000000f0a00720c */ /* 0x000fe20003fa4070 */
[----:B------:R-:W-:Y:S01]  /*32c0*/  IMAD.HI.U32 R0, R4, R17, RZ ;  /* 0x0000001104007227 */ /* 0x000fe200078e00ff */
[----:B------:R-:W-:-:S03]  /*32d0*/  ISETP.GT.U32.AND P0, PT, R10, R8, PT ;  /* 0x000000080a00720c */ /* 0x000fc60003f04070 */
[----:B------:R-:W-:Y:S02]  /*32e0*/  IMAD.MOV R0, RZ, RZ, -R0 ;  /* 0x000000ffff007224 */ /* 0x000fe400078e0a00 */
[----:B------:R-:W-:Y:S02]  /*32f0*/  VIADD R5, R28, 0x1c8 ;  /* 0x000001c81c057836 */ /* 0x000fe40000000000 */
[----:B-1----:R-:W-:Y:S02]  /*3300*/  IMAD.MOV.U32 R3, RZ, RZ, R7 ;  /* 0x000000ffff037224 */ /* 0x002fe400078e0007 */
[C---:B------:R-:W-:Y:S02]  /*3310*/  IMAD R17, R10.reuse, R0, R17 ;  /* 0x000000000a117224 */ /* 0x040fe400078e0211 */
[----:B------:R-:W-:Y:S01]  /*3320*/  @!P4 IMAD.MOV R3, RZ, RZ, -R3 ;  /* 0x000000ffff03c224 */ /* 0x000fe200078e0a03 */
[C---:B------:R-:W-:Y:S01]  /*3330*/  ISETP.GT.U32.AND P4, PT, R10.reuse, R14, PT ;  /* 0x0000000e0a00720c */ /* 0x040fe20003f84070 */
[--C-:B------:R-:W-:Y:S01]  /*3340*/  @!P5 IMAD.IADD R15, R15, 0x1, -R10.reuse ;  /* 0x000000010f0fd824 */ /* 0x100fe200078e0a0a */
[----:B------:R-:W-:Y:S01]  /*3350*/  ISETP.GT.U32.AND P5, PT, R10, R17, PT ;  /* 0x000000110a00720c */ /* 0x000fe20003fa4070 */
[----:B------:R-:W-:Y:S01]  /*3360*/  @!P0 IMAD.IADD R8, R8, 0x1, -R10 ;  /* 0x0000000108088824 */ /* 0x000fe200078e0a0a */
[----:B------:R-:W-:Y:S01]  /*3370*/  ISETP.GE.AND P0, PT, R5, RZ, PT ;  /* 0x000000ff0500720c */ /* 0x000fe20003f06270 */
[----:B------:R1:W-:Y:S01]  /*3380*/  STL [R1+0x458], R3 ;  /* 0x0004580301007387 */ /* 0x0003e20000100800 */
[----:B------:R-:W-:Y:S01]  /*3390*/  IABS R5, R5 ;  /* 0x0000000500057213 */ /* 0x000fe20000000000 */
[----:B------:R-:W-:-:S02]  /*33a0*/  VIADD R0, R28, 0x1c6 ;  /* 0x000001c61c007836 */ /* 0x000fc40000000000 */
[C---:B------:R-:W-:Y:S02]  /*33b0*/  VIADD R6, R28.reuse, 0x1c7 ;  /* 0x000001c71c067836 */ /* 0x040fe40000000000 */
[----:B------:R-:W-:Y:S01]  /*33c0*/  VIADD R12, R28, 0x1c4 ;  /* 0x000001c41c0c7836 */ /* 0x000fe20000000000 */
[----:B------:R-:W-:Y:S01]  /*33d0*/  IABS R9, R0 ;  /* 0x0000000000097213 */ /* 0x000fe20000000000 */
[----:B------:R-:W-:Y:S01]  /*33e0*/  @!P4 IMAD.IADD R14, R14, 0x1, -R10 ;  /* 0x000000010e0ec824 */ /* 0x000fe200078e0a0a */
[----:B------:R-:W-:Y:S01]  /*33f0*/  IABS R11, R6 ;  /* 0x00000006000b7213 */ /* 0x000fe20000000000 */
[----:B-1----:R-:W-:Y:S01]  /*3400*/  IMAD.MOV.U32 R3, RZ, RZ, R8 ;  /* 0x000000ffff037224 */ /* 0x002fe200078e0008 */
[----:B------:R-:W-:Y:S01]  /*3410*/  IABS R16, R12 ;  /* 0x0000000c00107213 */ /* 0x000fe20000000000 */
[----:B------:R-:W-:Y:S01]  /*3420*/  IMAD.HI.U32 R8, R4, R5, RZ ;  /* 0x0000000504087227 */ /* 0x000fe200078e00ff */
[----:B------:R-:W-:-:S03]  /*3430*/  ISETP.GT.U32.AND P4, PT, R10, R14, PT ;  /* 0x0000000e0a00720c */ /* 0x000fc60003f84070 */
[----:B------:R-:W-:Y:S01]  /*3440*/  @!P2 IMAD.MOV R3, RZ, RZ, -R3 ;  /* 0x000000ffff03a224 */ /* 0x000fe200078e0a03 */
[----:B------:R-:W-:Y:S01]  /*3450*/  ISETP.GE.AND P2, PT, R6, RZ, PT ;  /* 0x000000ff0600720c */ /* 0x000fe20003f46270 */
[----:B------:R-:W-:Y:S02]  /*3460*/  IMAD.MOV R8, RZ, RZ, -R8 ;  /* 0x000000ffff087224 */ /* 0x000fe400078e0a08 */
[----:B------:R-:W-:Y:S01]  /*3470*/  @!P5 IMAD.IADD R17, R17, 0x1, -R10 ;  /* 0x000000011111d824 */ /* 0x000fe200078e0a0a */
[----:B------:R1:W-:Y:S01]  /*3480*/  STL [R1+0x460], R3 ;  /* 0x0004600301007387 */ /* 0x0003e20000100800 */
[----:B------:R-:W-:-:S03]  /*3490*/  IMAD.HI.U32 R6, R4, R9, RZ ;  /* 0x0000000904067227 */ /* 0x000fc600078e00ff */
[----:B------:R-:W-:Y:S01]  /*34a0*/  ISETP.GT.U32.AND P5, PT, R10, R17, PT ;  /* 0x000000110a00720c */ /* 0x000fe20003fa4070 */
[----:B------:R-:W-:-:S04]  /*34b0*/  IMAD.HI.U32 R7, R4, R11, RZ ;  /* 0x0000000b04077227 */ /* 0x000fc800078e00ff */
[----:B------:R-:W-:Y:S02]  /*34c0*/  @!P4 IMAD.IADD R14, R14, 0x1, -R10 ;  /* 0x000000010e0ec824 */ /* 0x000fe400078e0a0a */
[----:B-1----:R-:W-:Y:S02]  /*34d0*/  IMAD.MOV.U32 R3, RZ, RZ, R15 ;  /* 0x000000ffff037224 */ /* 0x002fe400078e000f */
[----:B------:R-:W-:Y:S02]  /*34e0*/  IMAD R15, R10, R8, R5 ;  /* 0x000000080a0f7224 */ /* 0x000fe400078e0205 */
[----:B------:R-:W-:Y:S01]  /*34f0*/  @!P6 IMAD.MOV R3, RZ, RZ, -R3 ;  /* 0x000000ffff03e224 */ /* 0x000fe200078e0a03 */
[----:B------:R-:W-:Y:S01]  /*3500*/  ISETP.GE.AND P6, PT, R0, RZ, PT ;  /* 0x000000ff0000720c */ /* 0x000fe20003fc6270 */
[----:B------:R-:W-:Y:S01]  /*3510*/  IMAD.MOV R6, RZ, RZ, -R6 ;  /* 0x000000ffff067224 */ /* 0x000fe200078e0a06 */
[C---:B------:R-:W-:Y:S01]  /*3520*/  ISETP.GT.U32.AND P4, PT, R10.reuse, R15, PT ;  /* 0x0000000f0a00720c */ /* 0x040fe20003f84070 */
[----:B------:R-:W-:Y:S01]  /*3530*/  IMAD.MOV R7, RZ, RZ, -R7 ;  /* 0x000000ffff077224 */ /* 0x000fe200078e0a07 */
[----:B------:R1:W-:Y:S01]  /*3540*/  STL [R1+0x468], R3 ;  /* 0x0004680301007387 */ /* 0x0003e20000100800 */
[----:B------:R-:W-:-:S02]  /*3550*/  IMAD R9, R10, R6, R9 ;  /* 0x000000060a097224 */ /* 0x000fc400078e0209 */
[----:B------:R-:W-:Y:S02]  /*3560*/  IMAD R11, R10, R7, R11 ;  /* 0x000000070a0b7224 */ /* 0x000fe400078e020b */
[----:B------:R-:W-:Y:S02]  /*3570*/  VIADD R0, R28, 0x1c5 ;  /* 0x000001c51c007836 */ /* 0x000fe40000000000 */
[----:B------:R-:W-:Y:S01]  /*3580*/  @!P5 IMAD.IADD R17, R17, 0x1, -R10 ;  /* 0x000000011111d824 */ /* 0x000fe200078e0a0a */
[----:B------:R-:W-:Y:S01]  /*3590*/  ISETP.GT.U32.AND P5, PT, R10, R11, PT ;  /* 0x0000000b0a00720c */ /* 0x000fe20003fa4070 */
[----:B------:R-:W-:Y:S01]  /*35a0*/  VIADD R8, R28, 0x1c3 ;  /* 0x000001c31c087836 */ /* 0x000fe20000000000 */
[----:B------:R-:W-:Y:S01]  /*35b0*/  IABS R6, R0 ;  /* 0x0000000000067213 */ /* 0x000fe20000000000 */
[----:B-1----:R-:W-:Y:S02]  /*35c0*/  IMAD.MOV.U32 R3, RZ, RZ, R14 ;  /* 0x000000ffff037224 */ /* 0x002fe400078e000e */
[----:B------:R-:W-:Y:S01]  /*35d0*/  @!P4 IMAD.IADD R15, R15, 0x1, -R10 ;  /* 0x000000010f0fc824 */ /* 0x000fe200078e0a0a */
[----:B------:R-:W-:Y:S01]  /*35e0*/  IABS R13, R8 ;  /* 0x00000008000d7213 */ /* 0x000fe20000000000 */
[----:B------:R-:W-:Y:S01]  /*35f0*/  @!P1 IMAD.MOV R3, RZ, RZ, -R3 ;  /* 0x000000ffff039224 */ /* 0x000fe200078e0a03 */
[----:B------:R-:W-:Y:S01]  /*3600*/  ISETP.GT.U32.AND P1, PT, R10, R9, PT ;  /* 0x000000090a00720c */ /* 0x000fe20003f24070 */
[----:B------:R-:W-:Y:S01]  /*3610*/  IMAD.HI.U32 R14, R4, R6, RZ ;  /* 0x00000006040e7227 */ /* 0x000fe200078e00ff */
[----:B------:R-:W-:-:S02]  /*3620*/  ISETP.GT.U32.AND P4, PT, R10, R15, PT ;  /* 0x0000000f0a00720c */ /* 0x000fc40003f84070 */
[----:B------:R1:W-:Y:S01]  /*3630*/  STL [R1+0x490], R3 ;  /* 0x0004900301007387 */ /* 0x0003e20000100800 */
[----:B------:R-:W-:Y:S02]  /*3640*/  IMAD.MOV R14, RZ, RZ, -R14 ;  /* 0x000000ffff0e7224 */ /* 0x000fe400078e0a0e */
[----:B------:R-:W-:Y:S02]  /*3650*/  @!P5 IMAD.IADD R11, R11, 0x1, -R10 ;  /* 0x000000010b0bd824 */ /* 0x000fe400078e0a0a */
[----:B------:R-:W-:-:S03]  /*3660*/  VIADD R5, R28, 0x1c2 ;  /* 0x000001c21c057836 */ /* 0x000fc60000000000 */
[C---:B------:R-:W-:Y:S01]  /*3670*/  ISETP.GT.U32.AND P5, PT, R10.reuse, R11, PT ;  /* 0x0000000b0a00720c */ /* 0x040fe20003fa4070 */
[--C-:B------:R-:W-:Y:S01]  /*3680*/  @!P1 IMAD.IADD R9, R9, 0x1, -R10.reuse ;  /* 0x0000000109099824 */ /* 0x100fe200078e0a0a */
[----:B------:R-:W-:Y:S01]  /*3690*/  IABS R7, R5 ;  /* 0x0000000500077213 */ /* 0x000fe20000000000 */
[----:B-1----:R-:W-:Y:S02]  /*36a0*/  IMAD.MOV.U32 R3, RZ, RZ, R17 ;  /* 0x000000ffff037224 */ /* 0x002fe400078e0011 */
[----:B------:R-:W-:Y:S01]  /*36b0*/  @!P4 IMAD.IADD R15, R15, 0x1, -R10 ;  /* 0x000000010f0fc824 */ /* 0x000fe200078e0a0a */
[----:B------:R-:W-:Y:S01]  /*36c0*/  ISETP.GT.U32.AND P1, PT, R10, R9, PT ;  /* 0x000000090a00720c */ /* 0x000fe20003f24070 */
[----:B------:R-:W-:Y:S01]  /*36d0*/  @!P3 IMAD.MOV R3, RZ, RZ, -R3 ;  /* 0x000000ffff03b224 */ /* 0x000fe200078e0a03 */
[----:B------:R-:W-:Y:S01]  /*36e0*/  ISETP.GE.AND P3, PT, R0, RZ, PT ;  /* 0x000000ff0000720c */ /* 0x000fe20003f66270 */
[----:B------:R-:W-:Y:S02]  /*36f0*/  IMAD R0, R10, R14, R6 ;  /* 0x0000000e0a007224 */ /* 0x000fe400078e0206 */
[----:B------:R-:W-:Y:S01]  /*3700*/  IMAD.HI.U32 R6, R4, R13, RZ ;  /* 0x0000000d04067227 */ /* 0x000fe200078e00ff */
[----:B------:R1:W-:Y:S02]  /*3710*/  STL [R1+0x494], R3 ;  /* 0x0004940301007387 */ /* 0x0003e40000100800 */
[----:B------:R-:W-:Y:S01]  /*3720*/  ISETP.GT.U32.AND P4, PT, R10, R0, PT ;  /* 0x000000000a00720c */ /* 0x000fe20003f84070 */
[----:B------:R-:W-:-:S04]  /*3730*/  IMAD.HI.U32 R17, R4, R16, RZ ;  /* 0x0000001004117227 */ /* 0x000fc800078e00ff */
[----:B------:R-:W-:-:S04]  /*3740*/  IMAD.HI.U32 R14, R4, R7, RZ ;  /* 0x00000007040e7227 */ /* 0x000fc800078e00ff */
[----:B-1----:R-:W-:Y:S02]  /*3750*/  IMAD.MOV.U32 R3, RZ, RZ, R15 ;  /* 0x000000ffff037224 */ /* 0x002fe400078e000f */
[----:B------:R-:W-:Y:S02]  /*3760*/  IMAD.MOV R6, RZ, RZ, -R6 ;  /* 0x000000ffff067224 */ /* 0x000fe400078e0a06 */
[----:B------:R-:W-:Y:S02]  /*3770*/  @!P0 IMAD.MOV R3, RZ, RZ, -R3 ;  /* 0x000000ffff038224 */ /* 0x000fe400078e0a03 */
[----:B------:R-:W-:Y:S02]  /*3780*/  IMAD.MOV R17, RZ, RZ, -R17 ;  /* 0x000000ffff117224 */ /* 0x000fe400078e0a11 */
[----:B------:R-:W-:Y:S01]  /*3790*/  IMAD.MOV R14, RZ, RZ, -R14 ;  /* 0x000000ffff0e7224 */ /* 0x000fe200078e0a0e */
[----:B------:R1:W-:Y:S01]  /*37a0*/  STL [R1+0x4ac], R3 ;  /* 0x0004ac0301007387 */ /* 0x0003e20000100800 */
[----:B------:R-:W-:-:S02]  /*37b0*/  IMAD R13, R10, R6, R13 ;  /* 0x000000060a0d7224 */ /* 0x000fc400078e020d */
[--C-:B------:R-:W-:Y:S02]  /*37c0*/  @!P1 IMAD.IADD R9, R9, 0x1, -R10.reuse ;  /* 0x0000000109099824 */ /* 0x100fe400078e0a0a */
[----:B------:R-:W-:Y:S01]  /*37d0*/  VIADD R6, R28, 0x1c1 ;  /* 0x000001c11c067836 */ /* 0x000fe20000000000 */
[----:B------:R-:W-:Y:S01]  /*37e0*/  ISETP.GT.U32.AND P1, PT, R10, R13, PT ;  /* 0x0000000d0a00720c */ /* 0x000fe20003f24070 */
[----:B------:R-:W-:Y:S01]  /*37f0*/  @!P5 IMAD.IADD R11, R11, 0x1, -R10 ;  /* 0x000000010b0bd824 */ /* 0x000fe200078e0a0a */
[----:B------:R-:W-:Y:S01]  /*3800*/  ISETP.GE.AND P5, PT, R12, RZ, PT ;  /* 0x000000ff0c00720c */ /* 0x000fe20003fa6270 */
[C---:B------:R-:W-:Y:S02]  /*3810*/  IMAD R12, R10.reuse, R17, R16 ;  /* 0x000000110a0c7224 */ /* 0x040fe400078e0210 */
[C---:B------:R-:W-:Y:S01]  /*3820*/  IMAD R7, R10.reuse, R14, R7 ;  /* 0x0000000e0a077224 */ /* 0x040fe200078e0207 */
[----:B------:R-:W-:Y:S01]  /*3830*/  IABS R14, R6 ;  /* 0x00000006000e7213 */ /* 0x000fe20000000000 */
[----:B-1----:R-:W-:Y:S01]  /*3840*/  IMAD.MOV.U32 R3, RZ, RZ, R9 ;  /* 0x000000ffff037224 */ /* 0x002fe200078e0009 */
[----:B------:R-:W-:Y:S01]  /*3850*/  ISETP.GT.U32.AND P0, PT, R10, R12, PT ;  /* 0x0000000c0a00720c */ /* 0x000fe20003f04070 */
[----:B------:R-:W-:-:S02]  /*3860*/  @!P4 IMAD.IADD R0, R0, 0x1, -R10 ;  /* 0x000000010000c824 */ /* 0x000fc400078e0a0a */
[----:B------:R-:W-:Y:S01]  /*3870*/  @!P6 IMAD.MOV R3, RZ, RZ, -R3 ;  /* 0x000000ffff03e224 */ /* 0x000fe200078e0a03 */
[C---:B------:R-:W-:Y:S01]  /*3880*/  ISETP.GT.U32.AND P6, PT, R10.reuse, R7, PT ;  /* 0x000000070a00720c */ /* 0x040fe20003fc4070 */
[----:B------:R-:W-:Y:S01]  /*3890*/  IMAD.MOV.U32 R15, RZ, RZ, R11 ;  /* 0x000000ffff0f7224 */ /* 0x000fe200078e000b */
[----:B------:R-:W-:Y:S01]  /*38a0*/  ISETP.GT.U32.AND P4, PT, R10, R0, PT ;  /* 0x000000000a00720c */ /* 0x000fe20003f84070 */
[----:B------:R-:W-:Y:S02]  /*38b0*/  IMAD.MOV.U32 R11, RZ, RZ, R14 ;  /* 0x000000ffff0b7224 */ /* 0x000fe400078e000e */
[----:B------:R-:W-:Y:S01]  /*38c0*/  @!P2 IMAD.MOV R15, RZ, RZ, -R15 ;  /* 0x000000ffff0fa224 */ /* 0x000fe200078e0a0f */
[----:B------:R-:W-:Y:S01]  /*38d0*/  ISETP.GE.AND P2, PT, R8, RZ, PT ;  /* 0x000000ff0800720c */ /* 0x000fe20003f46270 */
[----:B------:R-:W-:Y:S02]  /*38e0*/  VIADD R9, R28, 0x1c0 ;  /* 0x000001c01c097836 */ /* 0x000fe40000000000 */
[----:B------:R-:W-:Y:S01]  /*38f0*/  IMAD.HI.U32 R8, R4, R11, RZ ;  /* 0x0000000b04087227 */ /* 0x000fe200078e00ff */
[----:B------:R-:W-:Y:S02]  /*3900*/  STL [R1+0x4bc], R15 ;  /* 0x0004bc0f01007387 */ /* 0x000fe40000100800 */
[----:B------:R-:W-:Y:S01]  /*3910*/  IABS R14, R9 ;  /* 0x00000009000e7213 */ /* 0x000fe20000000000 */
[----:B------:R-:W-:Y:S01]  /*3920*/  @!P1 IMAD.IADD R13, R13, 0x1, -R10 ;  /* 0x000000010d0d9824 */ /* 0x000fe200078e0a0a */
[----:B------:R1:W-:Y:S01]  /*3930*/  STL [R1+0x4d8], R3 ;  /* 0x0004d80301007387 */ /* 0x0003e20000100800 */
[----:B------:R-:W-:-:S02]  /*3940*/  IMAD.MOV R8, RZ, RZ, -R8 ;  /* 0x000000ffff087224 */ /* 0x000fc400078e0a08 */
[--C-:B------:R-:W-:Y:S01]  /*3950*/  @!P0 IMAD.IADD R12, R12, 0x1, -R10.reuse ;  /* 0x000000010c0c8824 */ /* 0x100fe200078e0a0a */
[----:B------:R-:W-:Y:S01]  /*3960*/  ISETP.GE.AND P0, PT, R6, RZ, PT ;  /* 0x000000ff0600720c */ /* 0x000fe20003f06270 */
[--C-:B------:R-:W-:Y:S01]  /*3970*/  @!P6 IMAD.IADD R7, R7, 0x1, -R10.reuse ;  /* 0x000000010707e824 */ /* 0x100fe200078e0a0a */
[----:B------:R-:W-:Y:S01]  /*3980*/  ISETP.GT.U32.AND P6, PT, R10, R13, PT ;  /* 0x0000000d0a00720c */ /* 0x000fe20003fc4070 */
[----:B------:R-:W-:Y:S01]  /*3990*/  @!P4 IMAD.IADD R0, R0, 0x1, -R10 ;  /* 0x000000010000c824 */ /* 0x000fe200078e0a0a */
[C---:B------:R-:W-:Y:S01]  /*39a0*/  ISETP.GT.U32.AND P1, PT, R10.reuse, R12, PT ;  /* 0x0000000c0a00720c */ /* 0x040fe20003f24070 */
[----:B------:R-:W-:Y:S01]  /*39b0*/  IMAD R11, R10, R8, R11 ;  /* 0x000000080a0b7224 */ /* 0x000fe200078e020b */
[----:B------:R-:W-:Y:S01]  /*39c0*/  ISETP.GE.AND P4, PT, R5, RZ, PT ;  /* 0x000000ff0500720c */ /* 0x000fe20003f86270 */
[----:B------:R-:W-:-:S04]  /*39d0*/  IMAD.HI.U32 R8, R4, R14, RZ ;  /* 0x0000000e04087227 */ /* 0x000fc800078e00ff */
[----:B-1----:R-:W-:Y:S02]  /*39e0*/  IMAD.MOV.U32 R3, RZ, RZ, R0 ;  /* 0x000000ffff037224 */ /* 0x002fe400078e0000 */
[----:B------:R-:W-:Y:S02]  /*39f0*/  IMAD.MOV R8, RZ, RZ, -R8 ;  /* 0x000000ffff087224 */ /* 0x000fe400078e0a08 */
[----:B------:R-:W-:Y:S01]  /*3a00*/  @!P3 IMAD.MOV R3, RZ, RZ, -R3 ;  /* 0x000000ffff03b224 */ /* 0x000fe200078e0a03 */
[C---:B------:R-:W-:Y:S01]  /*3a10*/  ISETP.GT.U32.AND P3, PT, R10.reuse, R7, PT ;  /* 0x000000070a00720c */ /* 0x040fe20003f64070 */
[----:B------:R-:W-:Y:S02]  /*3a20*/  IMAD R14, R10, R8, R14 ;  /* 0x000000080a0e7224 */ /* 0x000fe400078e020e */
[----:B------:R-:W-:Y:S01]  /*3a30*/  @!P6 IMAD.IADD R13, R13, 0x1, -R10 ;  /* 0x000000010d0de824 */ /* 0x000fe200078e0a0a */
[----:B------:R1:W-:Y:S01]  /*3a40*/  STL [R1+0x4e8], R3 ;  /* 0x0004e80301007387 */ /* 0x0003e20000100800 */
[----:B------:R-:W-:Y:S01]  /*3a50*/  VIADD R6, R28, 0x1bd ;  /* 0x000001bd1c067836 */ /* 0x000fe20000000000 */
[----:B------:R-:W-:Y:S01]  /*3a60*/  ISETP.GT.U32.AND P6, PT, R10, R14, PT ;  /* 0x0000000e0a00720c */ /* 0x000fe20003fc4070 */
[----:B------:R-:W-:-:S02]  /*3a70*/  VIADD R5, R28, 0x1bf ;  /* 0x000001bf1c057836 */ /* 0x000fc40000000000 */
[--C-:B------:R-:W-:Y:S01]  /*3a80*/  @!P1 IMAD.IADD R12, R12, 0x1, -R10.reuse ;  /* 0x000000010c0c9824 */ /* 0x100fe200078e0a0a */
[----:B------:R-:W-:Y:S01]  /*3a90*/  ISETP.GT.U32.AND P1, PT, R10, R11, PT ;  /* 0x0000000b0a00720c */ /* 0x000fe20003f24070 */
[----:B------:R-:W-:Y:S01]  /*3aa0*/  VIADD R0, R28, 0x1be ;  /* 0x000001be1c007836 */ /* 0x000fe20000000000 */
[----:B------:R-:W-:Y:S01]  /*3ab0*/  IABS R16, R6 ;  /* 0x0000000600107213 */ /* 0x000fe20000000000 */
[----:B------:R-:W-:Y:S01]  /*3ac0*/  @!P3 IMAD.IADD R7, R7, 0x1, -R10 ;  /* 0x000000010707b824 */ /* 0x000fe200078e0a0a */
[----:B------:R-:W-:Y:S01]  /*3ad0*/  IABS R15, R5 ;  /* 0x00000005000f7213 */ /* 0x000fe20000000000 */
[----:B-1----:R-:W-:Y:S01]  /*3ae0*/  IMAD.MOV.U32 R3, RZ, RZ, R12 ;  /* 0x000000ffff037224 */ /* 0x002fe200078e000c */
[----:B------:R-:W-:Y:S01]  /*3af0*/  ISETP.GE.AND P3, PT, R9, RZ, PT ;  /* 0x000000ff0900720c */ /* 0x000fe20003f66270 */
[----:B------:R-:W-:Y:S01]  /*3b00*/  IMAD.MOV.U32 R9, RZ, RZ, R16 ;  /* 0x000000ffff097224 */ /* 0x000fe200078e0010 */
[----:B------:R-:W-:Y:S01]  /*3b10*/  IABS R8, R0 ;  /* 0x0000000000087213 */ /* 0x000fe20000000000 */
[----:B------:R-:W-:-:S04]  /*3b20*/  IMAD.HI.U32 R16, R4, R15, RZ ;  /* 0x0000000f04107227 */ /* 0x000fc800078e00ff */
[----:B------:R-:W-:Y:S02]  /*3b30*/  @!P6 IMAD.IADD R14, R14, 0x1, -R10 ;  /* 0x000000010e0ee824 */ /* 0x000fe400078e0a0a */
[----:B------:R-:W-:-:S03]  /*3b40*/  IMAD.HI.U32 R17, R4, R8, RZ ;  /* 0x0000000804117227 */ /* 0x000fc600078e00ff */
[----:B------:R-:W-:Y:S01]  /*3b50*/  ISETP.GT.U32.AND P6, PT, R10, R14, PT ;  /* 0x0000000e0a00720c */ /* 0x000fe20003fc4070 */
[----:B------:R-:W-:Y:S02]  /*3b60*/  IMAD.MOV R16, RZ, RZ, -R16 ;  /* 0x000000ffff107224 */ /* 0x000fe400078e0a10 */
[----:B------:R-:W-:Y:S01]  /*3b70*/  @!P1 IMAD.IADD R11, R11, 0x1, -R10 ;  /* 0x000000010b0b9824 */ /* 0x000fe200078e0a0a */
[----:B------:R-:W-:Y:S01]  /*3b80*/  ISETP.GE.AND P1, PT, R5, RZ, PT ;  /* 0x000000ff0500720c */ /* 0x000fe20003f26270 */
[----:B------:R-:W-:Y:S02]  /*3b90*/  @!P5 IMAD.MOV R3, RZ, RZ, -R3 ;  /* 0x000000ffff03d224 */ /* 0x000fe400078e0a03 */
[----:B------:R-:W-:Y:S01]  /*3ba0*/  IMAD.HI.U32 R5, R4, R9, RZ ;  /* 0x0000000904057227 */ /* 0x000fe200078e00ff */
[----:B------:R-:W-:Y:S02]  /*3bb0*/  ISETP.GT.U32.AND P5, PT, R10, R11, PT ;  /* 0x0000000b0a00720c */ /* 0x000fe40003fa4070 */
[----:B------:R1:W-:Y:S01]  /*3bc0*/  STL [R1+0x4f4], R3 ;  /* 0x0004f40301007387 */ /* 0x0003e20000100800 */
[----:B------:R-:W-:-:S02]  /*3bd0*/  IMAD.MOV R12, RZ, RZ, -R17 ;  /* 0x000000ffff0c7224 */ /* 0x000fc400078e0a11 */
[C---:B------:R-:W-:Y:S02]  /*3be0*/  IMAD R15, R10.reuse, R16, R15 ;  /* 0x000000100a0f7224 */ /* 0x040fe400078e020f */
[----:B------:R-:W-:Y:S02]  /*3bf0*/  IMAD.MOV R5, RZ, RZ, -R5 ;  /* 0x000000ffff057224 */ /* 0x000fe400078e0a05 */
[C---:B------:R-:W-:Y:S02]  /*3c00*/  IMAD R8, R10.reuse, R12, R8 ;  /* 0x0000000c0a087224 */ /* 0x040fe400078e0208 */
[----:B------:R-:W-:Y:S01]  /*3c10*/  @!P2 IMAD.MOV R13, RZ, RZ, -R13 ;  /* 0x000000ffff0da224 */ /* 0x000fe200078e0a0d */
[C---:B------:R-:W-:Y:S01]  /*3c20*/  ISETP.GT.U32.AND P2, PT, R10.reuse, R15, PT ;  /* 0x0000000f0a00720c */ /* 0x040fe20003f44070 */
[----:B-1----:R-:W-:Y:S02]  /*3c30*/  IMAD.MOV.U32 R3, RZ, RZ, R7 ;  /* 0x000000ffff037224 */ /* 0x002fe400078e0007 */
[C---:B------:R-:W-:Y:S01]  /*3c40*/  IMAD R9, R10.reuse, R5, R9 ;  /* 0x000000050a097224 */ /* 0x040fe200078e0209 */
[----:B------:R-:W-:Y:S01]  /*3c50*/  STL [R1+0x504], R13 ;  /* 0x0005040d01007387 */ /* 0x000fe20000100800 */
[----:B------:R-:W-:Y:S01]  /*3c60*/  @!P4 IMAD.MOV R3, RZ, RZ, -R3 ;  /* 0x000000ffff03c224 */ /* 0x000fe200078e0a03 */
[----:B------:R-:W-:Y:S01]  /*3c70*/  ISETP.GT.U32.AND P4, PT, R10, R8, PT ;  /* 0x000000080a00720c */ /* 0x000fe20003f84070 */
[--C-:B------:R-:W-:Y:S01]  /*3c80*/  @!P6 IMAD.IADD R14, R14, 0x1, -R10.reuse ;  /* 0x000000010e0ee824 */ /* 0x100fe200078e0a0a */
[----:B------:R-:W-:Y:S01]  /*3c90*/  ISETP.GT.U32.AND P6, PT, R10, R9, PT ;  /* 0x000000090a00720c */ /* 0x000fe20003fc4070 */
[----:B------:R-:W-:Y:S01]  /*3ca0*/  VIADD R16, R28, 0x1bc ;  /* 0x000001bc1c107836 */ /* 0x000fe20000000000 */
[----:B------:R1:W-:Y:S01]  /*3cb0*/  STL [R1+0x528], R3 ;  /* 0x0005280301007387 */ /* 0x0003e20000100800 */
[--C-:B------:R-:W-:Y:S01]  /*3cc0*/  @!P5 IMAD.IADD R11, R11, 0x1, -R10.reuse ;  /* 0x000000010b0bd824 */ /* 0x100fe200078e0a0a */
[----:B------:R-:W-:Y:S01]  /*3cd0*/  ISETP.GE.AND P5, PT, R0, RZ, PT ;  /* 0x000000ff0000720c */ /* 0x000fe20003fa6270 */
[----:B------:R-:W-:Y:S01]  /*3ce0*/  VIADD R0, R28, 0x1bb ;  /* 0x000001bb1c007836 */ /* 0x000fe20000000000 */
[----:B------:R-:W-:Y:S01]  /*3cf0*/  IABS R5, R16 ;  /* 0x0000001000057213 */ /* 0x000fe20000000000 */
[--C-:B------:R-:W-:Y:S01]  /*3d00*/  @!P2 IMAD.IADD R15, R15, 0x1, -R10.reuse ;  /* 0x000000010f0fa824 */ /* 0x100fe200078e0a0a */
[----:B------:R-:W-:Y:S01]  /*3d10*/  ISETP.GE.AND P2, PT, R6, RZ, PT ;  /* 0x000000ff0600720c */ /* 0x000fe20003f46270 */
[----:B------:R-:W-:Y:S01]  /*3d20*/  VIADD R12, R28, 0x1ba ;  /* 0x000001ba1c0c7836 */ /* 0x000fe20000000000 */
[----:B------:R-:W-:Y:S01]  /*3d30*/  IABS R7, R0 ;  /* 0x0000000000077213 */ /* 0x000fe20000000000 */
[----:B------:R-:W-:Y:S01]  /*3d40*/  @!P4 IMAD.IADD R8, R8, 0x1, -R10 ;  /* 0x000000010808c824 */ /* 0x000fe200078e0a0a */
[----:B------:R-:W-:Y:S01]  /*3d50*/  ISETP.GT.U32.AND P4, PT, R10, R15, PT ;  /* 0x0000000f0a00720c */ /* 0x000fe20003f84070 */
[----:B------:R-:W-:Y:S01]  /*3d60*/  IMAD.HI.U32 R6, R4, R5, RZ ;  /* 0x0000000504067227 */ /* 0x000fe200078e00ff */
[----:B------:R-:W-:-:S03]  /*3d70*/  IABS R18, R12 ;  /* 0x0000000c00127213 */ /* 0x000fc60000000000 */
[----:B------:R-:W-:Y:S01]  /*3d80*/  @!P6 IMAD.IADD R9, R9, 0x1, -R10 ;  /* 0x000000010909e824 */ /* 0x000fe200078e0a0a */
[----:B------:R-:W-:Y:S01]  /*3d90*/  ISETP.GT.U32.AND P6, PT, R10, R8, PT ;  /* 0x000000080a00720c */ /* 0x000fe20003fc4070 */
[----:B-1----:R-:W-:Y:S02]  /*3da0*/  IMAD.MOV.U32 R3, RZ, RZ, R11 ;  /* 0x000000ffff037224 */ /* 0x002fe400078e000b */
[----:B------:R-:W-:Y:S02]  /*3db0*/  IMAD.MOV R6, RZ, RZ, -R6 ;  /* 0x000000ffff067224 */ /* 0x000fe400078e0a06 */
[----:B------:R-:W-:-:S04]  /*3dc0*/  IMAD.HI.U32 R11, R4, R7, RZ ;  /* 0x00000007040b7227 */ /* 0x000fc800078e00ff */
[C---:B------:R-:W-:Y:S02]  /*3dd0*/  IMAD R5, R10.reuse, R6, R5 ;  /* 0x000000060a057224 */ /* 0x040fe400078e0205 */
[----:B------:R-:W-:Y:S02]  /*3de0*/  IMAD.MOV R11, RZ, RZ, -R11 ;  /* 0x000000ffff0b7224 */ /* 0x000fe400078e0a0b */
[--C-:B------:R-:W-:Y:S01]  /*3df0*/  @!P4 IMAD.IADD R15, R15, 0x1, -R10.reuse ;  /* 0x000000010f0fc824 */ /* 0x100fe200078e0a0a */
[C---:B------:R-:W-:Y:S01]  /*3e00*/  ISETP.GT.U32.AND P4, PT, R10.reuse, R5, PT ;  /* 0x000000050a00720c */ /* 0x040fe20003f84070 */
[----:B------:R-:W-:Y:S02]  /*3e10*/  IMAD R7, R10, R11, R7 ;  /* 0x0000000b0a077224 */ /* 0x000fe400078e0207 */
[--C-:B------:R-:W-:Y:S02]  /*3e20*/  @!P6 IMAD.IADD R8, R8, 0x1, -R10.reuse ;  /* 0x000000010808e824 */ /* 0x100fe400078e0a0a */
[----:B------:R-:W-:Y:S01]  /*3e30*/  @!P0 IMAD.MOV R3, RZ, RZ, -R3 ;  /* 0x000000ffff038224 */ /* 0x000fe200078e0a03 */
[----:B------:R-:W-:Y:S01]  /*3e40*/  ISETP.GT.U32.AND P6, PT, R10, R7, PT ;  /* 0x000000070a00720c */ /* 0x000fe20003fc4070 */
[----:B------:R-:W-:Y:S01]  /*3e50*/  VIADD R6, R28, 0x1b9 ;  /* 0x000001b91c067836 */ /* 0x000fe20000000000 */
[----:B------:R-:W-:Y:S01]  /*3e60*/  ISETP.GT.U32.AND P0, PT, R10, R9, PT ;  /* 0x000000090a00720c */ /* 0x000fe20003f04070 */
[----:B------:R-:W-:Y:S01]  /*3e70*/  IMAD.HI.U32 R19, R4, R18, RZ ;  /* 0x0000001204137227 */ /* 0x000fe200078e00ff */
[----:B------:R1:W-:Y:S02]  /*3e80*/  STL [R1+0x534], R3 ;  /* 0x0005340301007387 */ /* 0x0003e40000100800 */
[----:B------:R-:W-:Y:S01]  /*3e90*/  IABS R11, R6 ;  /* 0x00000006000b7213 */ /* 0x000fe20000000000 */
[----:B------:R-:W-:Y:S01]  /*3ea0*/  @!P4 IMAD.IADD R5, R5, 0x1, -R10 ;  /* 0x000000010505c824 */ /* 0x000fe200078e0a0a */
[----:B------:R-:W-:Y:S01]  /*3eb0*/  ISETP.GE.AND P4, PT, R0, RZ, PT ;  /* 0x000000ff0000720c */ /* 0x000fe20003f86270 */
[----:B------:R-:W-:-:S02]  /*3ec0*/  @!P3 IMAD.MOV R14, RZ, RZ, -R14 ;  /* 0x000000ffff0eb224 */ /* 0x000fc400078e0a0e */
[----:B------:R-:W-:Y:S02]  /*3ed0*/  IMAD.MOV R19, RZ, RZ, -R19 ;  /* 0x000000ffff137224 */ /* 0x000fe400078e0a13 */
[----:B------:R-:W-:Y:S01]  /*3ee0*/  @!P6 IMAD.IADD R7, R7, 0x1, -R10 ;  /* 0x000000010707e824 */ /* 0x000fe200078e0a0a */
[----:B------:R-:W-:Y:S01]  /*3ef0*/  ISETP.GT.U32.AND P6, PT, R10, R5, PT ;  /* 0x000000050a00720c */ /* 0x000fe20003fc4070 */
[----:B-1----:R-:W-:Y:S01]  /*3f00*/  IMAD.MOV.U32 R3, RZ, RZ, R15 ;  /* 0x000000ffff037224 */ /* 0x002fe200078e000f */
[----:B------:R-:W-:Y:S01]  /*3f10*/  STL [R1+0x53c], R14 ;  /* 0x00053c0e01007387 */ /* 0x000fe20000100800 */
[----:B------:R-:W-:-:S04]  /*3f20*/  IMAD.HI.U32 R17, R4, R11, RZ ;  /* 0x0000000b04117227 */ /* 0x000fc800078e00ff */
[----:B------:R-:W-:Y:S01]  /*3f30*/  @!P1 IMAD.MOV R3, RZ, RZ, -R3 ;  /* 0x000000ffff039224 */ /* 0x000fe200078e0a03 */
[----:B------:R-:W-:Y:S01]  /*3f40*/  ISETP.GT.U32.AND P1, PT, R10, R7, PT ;  /* 0x000000070a00720c */ /* 0x000fe20003f24070 */
[----:B------:R-:W-:Y:S01]  /*3f50*/  @!P0 IMAD.IADD R9, R9, 0x1, -R10 ;  /* 0x0000000109098824 */ /* 0x000fe200078e0a0a */
[----:B------:R-:W-:Y:S01]  /*3f60*/  ISETP.GE.AND P0, PT, R16, RZ, PT ;  /* 0x000000ff1000720c */ /* 0x000fe20003f06270 */
[----:B------:R-:W-:Y:S01]  /*3f70*/  IMAD R0, R10, R19, R18 ;  /* 0x000000130a007224 */ /* 0x000fe200078e0212 */
[----:B------:R1:W-:Y:S01]  /*3f80*/  STL [R1+0x540], R3 ;  /* 0x0005400301007387 */ /* 0x0003e20000100800 */
[----:B------:R-:W-:Y:S02]  /*3f90*/  IMAD.MOV R17, RZ, RZ, -R17 ;  /* 0x000000ffff117224 */ /* 0x000fe400078e0a11 */
[----:B------:R-:W-:Y:S01]  /*3fa0*/  VIADD R13, R28, 0x1b8 ;  /* 0x000001b81c0d7836 */ /* 0x000fe20000000000 */
[C---:B------:R-:W-:Y:S01]  /*3fb0*/  ISETP.GT.U32.AND P3, PT, R10.reuse, R0, PT ;  /* 0x000000000a00720c */ /* 0x040fe20003f64070 */
[----:B------:R-:W-:-:S02]  /*3fc0*/  IMAD R11, R10, R17, R11 ;  /* 0x000000110a0b7224 */ /* 0x000fc400078e020b */
[----:B------:R-:W-:Y:S01]  /*3fd0*/  @!P5 IMAD.MOV R8, RZ, RZ, -R8 ;  /* 0x000000ffff08d224 */ /* 0x000fe200078e0a08 */
[----:B------:R-:W-:Y:S01]  /*3fe0*/  IABS R16, R13 ;  /* 0x0000000d00107213 */ /* 0x000fe20000000000 */
[--C-:B------:R-:W-:Y:S01]  /*3ff0*/  @!P6 IMAD.IADD R5, R5, 0x1, -R10.reuse ;  /* 0x000000010505e824 */ /* 0x100fe200078e0a0a */
[----:B------:R-:W-:Y:S01]  /*4000*/  ISETP.GT.U32.AND P6, PT, R10, R11, PT ;  /* 0x0000000b0a00720c */ /* 0x000fe20003fc4070 */
[----:B-1----:R-:W-:Y:S01]  /*4010*/  IMAD.MOV.U32 R3, RZ, RZ, R9 ;  /* 0x000000ffff037224 */ /* 0x002fe200078e0009 */
[----:B------:R1:W-:Y:S01]  /*4020*/  STL [R1+0x570], R8 ;  /* 0x0005700801007387 */ /* 0x0003e20000100800 */
[--C-:B------:R-:W-:Y:S01]  /*4030*/  @!P1 IMAD.IADD R7, R7, 0x1, -R10.reuse ;  /* 0x0000000107079824 */ /* 0x100fe200078e0a0a */
[----:B------:R-:W-:Y:S01]  /*4040*/  ISETP.GE.AND P5, PT, R12, RZ, PT ;  /* 0x000000ff0c00720c */ /* 0x000fe20003fa6270 */
[----:B------:R-:W-:Y:S01]  /*4050*/  @!P2 IMAD.MOV R3, RZ, RZ, -R3 ;  /* 0x000000ffff03a224 */ /* 0x000fe200078e0a03 */
[----:B------:R-:W-:Y:S01]  /*4060*/  ISETP.GE.AND P2, PT, R6, RZ, PT ;  /* 0x000000ff0600720c */ /* 0x000fe20003f46270 */
[----:B------:R-:W-:Y:S01]  /*4070*/  VIADD R6, R28, 0x1b7 ;  /* 0x000001b71c067836 */ /* 0x000fe20000000000 */
[----:B------:R-:W-:Y:S01]  /*4080*/  ISETP.GE.AND P1, PT, R13, RZ, PT ;  /* 0x000000ff0d00720c */ /* 0x000fe20003f26270 */
[----:B------:R-:W-:Y:S01]  /*4090*/  @!P3 IMAD.IADD R0, R0, 0x1, -R10 ;  /* 0x000000010000b824 */ /* 0x000fe200078e0a0a */
[----:B------:R2:W-:Y:S01]  /*40a0*/  STL [R1+0x584], R3 ;  /* 0x0005840301007387 */ /* 0x0005e20000100800 */
[----:B------:R-:W-:Y:S01]  /*40b0*/  VIADD R9, R28, 0x1b6 ;  /* 0x000001b61c097836 */ /* 0x000fe20000000000 */
[----:B------:R-:W-:Y:S01]  /*40c0*/  IABS R18, R6 ;  /* 0x0000000600127213 */ /* 0x000fe20000000000 */
[----:B-1----:R-:W-:Y:S01]  /*40d0*/  IMAD.HI.U32 R8, R4, R16, RZ ;  /* 0x0000001004087227 */ /* 0x002fe200078e00ff */
[----:B------:R-:W-:-:S02]  /*40e0*/  ISETP.GE.AND P3, PT, R6, RZ, PT ;  /* 0x000000ff0600720c */ /* 0x000fc40003f66270 */
[----:B------:R-:W-:Y:S01]  /*40f0*/  IABS R14, R9 ;  /* 0x00000009000e7213 */ /* 0x000fe20000000000 */
[----:B------:R-:W-:Y:S02]  /*4100*/  IMAD.MOV R8, RZ, RZ, -R8 ;  /* 0x000000ffff087224 */ /* 0x000fe400078e0a08 */
[----:B------:R-:W-:Y:S01]  /*4110*/  @!P6 IMAD.IADD R11, R11, 0x1, -R10 ;  /* 0x000000010b0be824 */ /* 0x000fe200078e0a0a */
[C---:B------:R-:W-:Y:S01]  /*4120*/  ISETP.GT.U32.AND P6, PT, R10.reuse, R0, PT ;  /* 0x000000000a00720c */ /* 0x040fe20003fc4070 */
[----:B--2---:R-:W-:Y:S02]  /*4130*/  IMAD.MOV.U32 R3, RZ, RZ, R5 ;  /* 0x000000ffff037224 */ /* 0x004fe400078e0005 */
[C---:B------:R-:W-:Y:S02]  /*4140*/  IMAD R19, R10.reuse, R8, R16 ;  /* 0x000000080a137224 */ /* 0x040fe400078e0210 */
[----:B------:R-:W-:Y:S01]  /*4150*/  @!P0 IMAD.MOV R3, RZ, RZ, -R3 ;  /* 0x000000ffff038224 */ /* 0x000fe200078e0a03 */
[----:B------:R-:W-:Y:S01]  /*4160*/  ISETP.GT.U32.AND P0, PT, R10, R11, PT ;  /* 0x0000000b0a00720c */ /* 0x000fe20003f04070 */
[----:B------:R-:W-:-:S03]  /*4170*/  IMAD.HI.U32 R5, R4, R18, RZ ;  /* 0x0000001204057227 */ /* 0x000fc600078e00ff */
[----:B------:R1:W-:Y:S01]  /*4180*/  STL [R1+0x58c], R3 ;  /* 0x00058c0301007387 */ /* 0x0003e20000100800 */
[----:B------:R-:W-:Y:S02]  /*4190*/  IMAD.MOV R5, RZ, RZ, -R5 ;  /* 0x000000ffff057224 */ /* 0x000fe400078e0a05 */
[----:B------:R-:W-:Y:S02]  /*41a0*/  VIADD R8, R28, 0x1b5 ;  /* 0x000001b51c087836 */ /* 0x000fe40000000000 */
[----:B------:R-:W-:Y:S02]  /*41b0*/  IMAD R18, R10, R5, R18 ;  /* 0x000000050a127224 */ /* 0x000fe400078e0212 */
[----:B------:R-:W-:Y:S01]  /*41c0*/  @!P6 IMAD.IADD R0, R0, 0x1, -R10 ;  /* 0x000000010000e824 */ /* 0x000fe200078e0a0a */
[----:B------:R-:W-:Y:S01]  /*41d0*/  IABS R17, R8 ;  /* 0x0000000800117213 */ /* 0x000fe20000000000 */
[----:B------:R-:W-:Y:S01]  /*41e0*/  IMAD.HI.U32 R5, R4, R14, RZ ;  /* 0x0000000e04057227 */ /* 0x000fe200078e00ff */
[----:B------:R-:W-:-:S03]  /*41f0*/  ISETP.GT.U32.AND P6, PT, R10, R18, PT ;  /* 0x000000120a00720c */ /* 0x000fc60003fc4070 */
[----:B-1----:R-:W-:Y:S02]  /*4200*/  IMAD.MOV.U32 R3, RZ, RZ, R7 ;  /* 0x000000ffff037224 */ /* 0x002fe400078e0007 */
[----:B------:R-:W-:Y:S01]  /*4210*/  @!P0 IMAD.IADD R11, R11, 0x1, -R10 ;  /* 0x000000010b0b8824 */ /* 0x000fe200078e0a0a */
[----:B------:R-:W-:Y:S01]  /*4220*/  ISETP.GE.AND P0, PT, R9, RZ, PT ;  /* 0x000000ff0900720c */ /* 0x000fe20003f06270 */
[----:B------:R-:W-:Y:S01]  /*4230*/  @!P4 IMAD.MOV R3, RZ, RZ, -R3 ;  /* 0x000000ffff03c224 */ /* 0x000fe200078e0a03 */
[----:B------:R-:W-:Y:S01]  /*4240*/  ISETP.GT.U32.AND P4, PT, R10, R19, PT ;  /* 0x000000130a00720c */ /* 0x000fe20003f84070 */
[----:B------:R-:W-:-:S03]  /*4250*/  IMAD.HI.U32 R7, R4, R17, RZ ;  /* 0x0000001104077227 */ /* 0x000fc600078e00ff */
[----:B------:R1:W-:Y:S01]  /*4260*/  STL [R1+0x594], R3 ;  /* 0x0005940301007387 */ /* 0x0003e20000100800 */
[----:B------:R-:W-:Y:S02]  /*4270*/  IMAD.MOV R9, RZ, RZ, -R5 ;  /* 0x000000ffff097224 */ /* 0x000fe400078e0a05 */
[----:B------:R-:W-:Y:S02]  /*4280*/  VIADD R6, R28, 0x1b4 ;  /* 0x000001b41c067836 */ /* 0x000fe40000000000 */
[----:B------:R-:W-:Y:S02]  /*4290*/  IMAD.MOV R7, RZ, RZ, -R7 ;  /* 0x000000ffff077224 */ /* 0x000fe400078e0a07 */
[----:B------:R-:W-:Y:S01]  /*42a0*/  IMAD R14, R10, R9, R14 ;  /* 0x000000090a0e7224 */ /* 0x000fe200078e020e */
[----:B------:R-:W-:Y:S01]  /*42b0*/  IABS R16, R6 ;  /* 0x0000000600107213 */ /* 0x000fe20000000000 */
[----:B------:R-:W-:Y:S01]  /*42c0*/  @!P4 IMAD.IADD R19, R19, 0x1, -R10 ;  /* 0x000000011313c824 */ /* 0x000fe200078e0a0a */
[----:B------:R-:W-:Y:S01]  /*42d0*/  ISETP.GE.AND P4, PT, R8, RZ, PT ;  /* 0x000000ff0800720c */ /* 0x000fe20003f86270 */
[----:B-1----:R-:W-:-:S02]  /*42e0*/  IMAD.MOV.U32 R3, RZ, RZ, R0 ;  /* 0x000000ffff037224 */ /* 0x002fc400078e0000 */
[----:B------:R-:W-:Y:S02]  /*42f0*/  IMAD.MOV.U32 R0, RZ, RZ, R11 ;  /* 0x000000ffff007224 */ /* 0x000fe400078e000b */
[----:B------:R-:W-:Y:S01]  /*4300*/  @!P5 IMAD.MOV R3, RZ, RZ, -R3 ;  /* 0x000000ffff03d224 */ /* 0x000fe200078e0a03 */
[----:B------:R-:W-:Y:S01]  /*4310*/  ISETP.GT.U32.AND P5, PT, R10, R19, PT ;  /* 0x000000130a00720c */ /* 0x000fe20003fa4070 */
[----:B------:R-:W-:Y:S02]  /*4320*/  @!P6 IMAD.IADD R18, R18, 0x1, -R10 ;  /* 0x000000011212e824 */ /* 0x000fe400078e0a0a */
[C---:B------:R-:W-:Y:S01]  /*4330*/  IMAD R17, R10.reuse, R7, R17 ;  /* 0x000000070a117224 */ /* 0x040fe200078e0211 */
[----:B------:R-:W-:Y:S01]  /*4340*/  STL [R1+0x5ac], R3 ;  /* 0x0005ac0301007387 */ /* 0x000fe20000100800 */
[----:B------:R-:W-:Y:S01]  /*4350*/  @!P2 IMAD.MOV R0, RZ, RZ, -R0 ;  /* 0x000000ffff00a224 */ /* 0x000fe200078e0a00 */
[----:B------:R-:W-:Y:S01]  /*4360*/  ISETP.GT.U32.AND P2, PT, R10, R14, PT ;  /* 0x0000000e0a00720c */ /* 0x000fe20003f44070 */
[----:B------:R-:W-:Y:S01]  /*4370*/  IMAD.HI.U32 R5, R4, R16, RZ ;  /* 0x0000001004057227 */ /* 0x000fe200078e00ff */
[----:B------:R-:W-:-:S02]  /*4380*/  ISETP.GT.U32.AND P6, PT, R10, R18, PT ;  /* 0x000000120a00720c */ /* 0x000fc40003fc4070 */
[----:B------:R1:W-:Y:S01]  /*4390*/  STL [R1+0x5cc], R0 ;  /* 0x0005cc0001007387 */ /* 0x0003e20000100800 */
[----:B------:R-:W-:Y:S02]  /*43a0*/  IMAD.MOV R5, RZ, RZ, -R5 ;  /* 0x000000ffff057224 */ /* 0x000fe400078e0a05 */
[----:B------:R-:W-:Y:S01]  /*43b0*/  @!P5 IMAD.IADD R19, R19, 0x1, -R10 ;  /* 0x000000011313d824 */ /* 0x000fe200078e0a0a */
[----:B------:R-:W-:Y:S01]  /*43c0*/  ISETP.GT.U32.AND P5, PT, R10, R17, PT ;  /* 0x000000110a00720c */ /* 0x000fe20003fa4070 */
[----:B------:R-:W-:Y:S02]  /*43d0*/  VIADD R9, R28, 0x1b3 ;  /* 0x000001b31c097836 */ /* 0x000fe40000000000 */
[----:B------:R-:W-:Y:S02]  /*43e0*/  IMAD R16, R10, R5, R16 ;  /* 0x000000050a107224 */ /* 0x000fe400078e0210 */
[--C-:B------:R-:W-:Y:S01]  /*43f0*/  @!P2 IMAD.IADD R14, R14, 0x1, -R10.reuse ;  /* 0x000000010e0ea824 */ /* 0x100fe200078e0a0a */
[----:B------:R-:W-:Y:S01]  /*4400*/  IABS R12, R9 ;  /* 0x00000009000c7213 */ /* 0x000fe20000000000 */
[----:B------:R-:W-:Y:S01]  /*4410*/  @!P6 IMAD.IADD R18, R18, 0x1, -R10 ;  /* 0x000000011212e824 */ /* 0x000fe200078e0a0a */
[----:B------:R-:W-:Y:S01]  /*4420*/  ISETP.GT.U32.AND P6, PT, R10, R16, PT ;  /* 0x000000100a00720c */ /* 0x000fe20003fc4070 */
[----:B------:R-:W-:Y:S01]  /*4430*/  VIADD R5, R28, 0x1b2 ;  /* 0x000001b21c057836 */ /* 0x000fe20000000000 */
[----:B------:R-:W-:Y:S01]  /*4440*/  ISETP.GE.AND P2, PT, R6, RZ, PT ;  /* 0x000000ff0600720c */ /* 0x000fe20003f46270 */
[----:B------:R-:W-:-:S03]  /*4450*/  IMAD.HI.U32 R15, R4, R12, RZ ;  /* 0x0000000c040f7227 */ /* 0x000fc600078e00ff */
[----:B-1----:R-:W-:Y:S01]  /*4460*/  IABS R0, R5 ;  /* 0x0000000500007213 */ /* 0x002fe20000000000 */
[----:B------:R-:W-:Y:S01]  /*4470*/  @!P5 IMAD.IADD R17, R17, 0x1, -R10 ;  /* 0x000000011111d824 */ /* 0x000fe200078e0a0a */
[----:B------:R-:W-:Y:S01]  /*4480*/  ISETP.GT.U32.AND P5, PT, R10, R14, PT ;  /* 0x0000000e0a00720c */ /* 0x000fe20003fa4070 */
[----:B------:R-:W-:Y:S02]  /*4490*/  IMAD.MOV R15, RZ, RZ, -R15 ;  /* 0x000000ffff0f7224 */ /* 0x000fe400078e0a0f */
[----:B------:R-:W-:Y:S02]  /*44a0*/  VIADD R13, R28, 0x1b0 ;  /* 0x000001b01c0d7836 */ /* 0x000fe40000000000 */
[----:B------:R-:W-:Y:S02]  /*44b0*/  IMAD R12, R10, R15, R12 ;  /* 0x0000000f0a0c7224 */ /* 0x000fe400078e020c */
[----:B------:R-:W-:Y:S01]  /*44c0*/  @!P6 IMAD.IADD R16, R16, 0x1, -R10 ;  /* 0x000000011010e824 */ /* 0x000fe200078e0a0a */
[----:B------:R-:W-:Y:S01]  /*44d0*/  ISETP.GT.U32.AND P6, PT, R10, R17, PT ;  /* 0x000000110a00720c */ /* 0x000fe20003fc4070 */
[----:B------:R-:W-:Y:S01]  /*44e0*/  IMAD.HI.U32 R6, R4, R0, RZ ;  /* 0x0000000004067227 */ /* 0x000fe200078e00ff */
[----:B------:R-:W-:-:S03]  /*44f0*/  IABS R7, R13 ;  /* 0x0000000d00077213 */ /* 0x000fc60000000000 */
[----:B------:R-:W-:Y:S01]  /*4500*/  @!P5 IMAD.IADD R14, R14, 0x1, -R10 ;  /* 0x000000010e0ed824 */ /* 0x000fe200078e0a0a */
[C---:B------:R-:W-:Y:S01]  /*4510*/  ISETP.GT.U32.AND P5, PT, R10.reuse, R12, PT ;  /* 0x0000000c0a00720c */ /* 0x040fe20003fa4070 */
[----:B------:R-:W-:Y:S02]  /*4520*/  IMAD.MOV.U32 R20, RZ, RZ, R19 ;  /* 0x000000ffff147224 */ /* 0x000fe400078e0013 */
[----:B------:R-:W-:Y:S02]  /*4530*/  IMAD.MOV R6, RZ, RZ, -R6 ;  /* 0x000000ffff067224 */ /* 0x000fe400078e0a06 */
[----:B------:R-:W-:Y:S02]  /*4540*/  IMAD.MOV.U32 R3, RZ, RZ, R18 ;  /* 0x000000ffff037224 */ /* 0x000fe400078e0012 */
[----:B------:R-:W-:Y:S01]  /*4550*/  @!P1 IMAD.MOV R20, RZ, RZ, -R20 ;  /* 0x000000ffff149224 */ /* 0x000fe200078e0a14 */
[C---:B------:R-:W-:Y:S01]  /*4560*/  ISETP.GT.U32.AND P1, PT, R10.reuse, R16, PT ;  /* 0x000000100a00720c */ /* 0x040fe20003f24070 */
[----:B------:R-:W-:Y:S01]  /*4570*/  @!P3 IMAD.MOV R3, RZ, RZ, -R3 ;  /* 0x000000ffff03b224 */ /* 0x000fe200078e0a03 */
[----:B------:R-:W-:Y:S01]  /*4580*/  ISETP.GE.AND P3, PT, R9, RZ, PT ;  /* 0x000000ff0900720c */ /* 0x000fe20003f66270 */
[----:B------:R-:W-:Y:S01]  /*4590*/  IMAD R0, R10, R6, R0 ;  /* 0x000000060a007224 */ /* 0x000fe200078e0200 */
[----:B------:R-:W-:Y:S01]  /*45a0*/  STL [R1+0x5d8], R20 ;  /* 0x0005d81401007387 */ /* 0x000fe20000100800 */
[----:B------:R-:W-:-:S03]  /*45b0*/  IMAD.HI.U32 R9, R4, R7, RZ ;  /* 0x0000000704097227 */ /* 0x000fc600078e00ff */
[----:B------:R1:W-:Y:S01]  /*45c0*/  STL [R1+0x5ec], R3 ;  /* 0x0005ec0301007387 */ /* 0x0003e20000100800 */
[--C-:B------:R-:W-:Y:S01]  /*45d0*/  @!P6 IMAD.IADD R17, R17, 0x1, -R10.reuse ;  /* 0x000000011111e824 */ /* 0x100fe200078e0a0a */
[----:B------:R-:W-:Y:S01]  /*45e0*/  ISETP.GT.U32.AND P6, PT, R10, R0, PT ;  /* 0x000000000a00720c */ /* 0x000fe20003fc4070 */
[----:B------:R-:W-:Y:S02]  /*45f0*/  VIADD R11, R28, 0x1b1 ;  /* 0x000001b11c0b7836 */ /* 0x000fe40000000000 */
[----:B------:R-:W-:Y:S02]  /*4600*/  IMAD.MOV R9, RZ, RZ, -R9 ;  /* 0x000000ffff097224 */ /* 0x000fe400078e0a09 */
[----:B------:R-:W-:Y:S01]  /*4610*/  @!P5 IMAD.IADD R12, R12, 0x1, -R10 ;  /* 0x000000010c0cd824 */ /* 0x000fe200078e0a0a */
[----:B------:R-:W-:Y:S01]  /*4620*/  IABS R8, R11 ;  /* 0x0000000b00087213 */ /* 0x000fe20000000000 */
[----:B------:R-:W-:Y:S02]  /*4630*/  IMAD R7, R10, R9, R7 ;  /* 0x000000090a077224 */ /* 0x000fe400078e0207 */
[----:B-1----:R-:W-:-:S02]  /*4640*/  IMAD.MOV.U32 R3, RZ, RZ, R14 ;  /* 0x000000ffff037224 */ /* 0x002fc400078e000e */
[----:B------:R-:W-:Y:S02]  /*4650*/  VIADD R6, R28, 0x1af ;  /* 0x000001af1c067836 */ /* 0x000fe40000000000 */
[----:B------:R-:W-:Y:S01]  /*4660*/  @!P0 IMAD.MOV R3, RZ, RZ, -R3 ;  /* 0x000000ffff038224 */ /* 0x000fe200078e0a03 */
[----:B------:R-:W-:Y:S01]  /*4670*/  ISETP.GT.U32.AND P0, PT, R10, R12, PT ;  /* 0x0000000c0a00720c */ /* 0x000fe20003f04070 */
[----:B------:R-:W-:Y:S01]  /*4680*/  @!P1 IMAD.IADD R16, R16, 0x1, -R10 ;  /* 0x0000000110109824 */ /* 0x000fe200078e0a0a */
[----:B------:R-:W-:Y:S01]  /*4690*/  ISETP.GE.AND P1, PT, R5, RZ, PT ;  /* 0x000000ff0500720c */ /* 0x000fe20003f26270 */
[----:B------:R-:W-:Y:S01]  /*46a0*/  @!P4 IMAD.MOV R17, RZ, RZ, -R17 ;  /* 0x000000ffff11c224 */ /* 0x000fe200078e0a11 */
[----:B------:R-:W-:Y:S01]  /*46b0*/  ISETP.GT.U32.AND P4, PT, R10, R7, PT ;  /* 0x000000070a00720c */ /* 0x000fe20003f84070 */
[----:B------:R-:W-:Y:S01]  /*46c0*/  IMAD.HI.U32 R15, R4, R8, RZ ;  /* 0x00000008040f7227 */ /* 0x000fe200078e00ff */
[----:B------:R1:W-:Y:S01]  /*46d0*/  STL [R1+0x610], R3 ;  /* 0x0006100301007387 */ /* 0x0003e20000100800 */
[----:B------:R-:W-:-:S02]  /*46e0*/  IABS R5, R6 ;  /* 0x0000000600057213 */ /* 0x000fc40000000000 */
[----:B------:R-:W-:Y:S01]  /*46f0*/  @!P6 IMAD.IADD R0, R0, 0x1, -R10 ;  /* 0x000000010000e824 */ /* 0x000fe200078e0a0a */
[----:B------:R-:W-:Y:S01]  /*4700*/  STL [R1+0x61c], R17 ;  /* 0x00061c1101007387 */ /* 0x000fe20000100800 */
[----:B------:R-:W-:Y:S02]  /*4710*/  IMAD.MOV R15, RZ, RZ, -R15 ;  /* 0x000000ffff0f7224 */ /* 0x000fe400078e0a0f */
[----:B------:R-:W-:Y:S01]  /*4720*/  VIADD R9, R28, 0x1ae ;  /* 0x000001ae1c097836 */ /* 0x000fe20000000000 */
[C---:B------:R-:W-:Y:S01]  /*4730*/  ISETP.GT.U32.AND P6, PT, R10.reuse, R0, PT ;  /* 0x000000000a00720c */ /* 0x040fe20003fc4070 */
[----:B------:R-:W-:Y:S02]  /*4740*/  IMAD R8, R10, R15, R8 ;  /* 0x0000000f0a087224 */ /* 0x000fe400078e0208 */
[----:B-1----:R-:W-:Y:S01]  /*4750*/  IMAD.MOV.U32 R3, RZ, RZ, R16 ;  /* 0x000000ffff037224 */ /* 0x002fe200078e0010 */
[----:B------:R-:W-:Y:S01]  /*4760*/  IABS R15, R9 ;  /* 0x00000009000f7213 */ /* 0x000fe20000000000 */
[----:B------:R-:W-:Y:S01]  /*4770*/  IMAD.HI.U32 R14, R4, R5, RZ ;  /* 0x00000005040e7227 */ /* 0x000fe200078e00ff */
[----:B------:R-:W-:-:S03]  /*4780*/  ISETP.GT.U32.AND P5, PT, R10, R8, PT ;  /* 0x000000080a00720c */ /* 0x000fc60003fa4070 */
[----:B------:R-:W-:Y:S01]  /*4790*/  @!P2 IMAD.MOV R3, RZ, RZ, -R3 ;  /* 0x000000ffff03a224 */ /* 0x000fe200078e0a03 */
[----:B------:R-:W-:Y:S01]  /*47a0*/  ISETP.GE.AND P2, PT, R11, RZ, PT ;  /* 0x000000ff0b00720c */ /* 0x000fe20003f46270 */
[----:B------:R-:W-:Y:S01]  /*47b0*/  @!P0 IMAD.IADD R12, R12, 0x1, -R10 ;  /* 0x000000010c0c8824 */ /* 0x000fe200078e0a0a */
[----:B------:R-:W-:Y:S01]  /*47c0*/  ISETP.GE.AND P0, PT, R13, RZ, PT ;  /* 0x000000ff0d00720c */ /* 0x000fe20003f06270 */
[----:B------:R-:W-:Y:S01]  /*47d0*/  IMAD.MOV R14, RZ, RZ, -R14 ;  /* 0x000000ffff0e7224 */ /* 0x000fe200078e0a0e */
[----:B------:R1:W-:Y:S01]  /*47e0*/  STL [R1+0x624], R3 ;  /* 0x0006240301007387 */ /* 0x0003e20000100800 */
[----:B------:R-:W-:Y:S01]  /*47f0*/  @!P4 IMAD.IADD R7, R7, 0x1, -R10 ;  /* 0x000000010707c824 */ /* 0x000fe200078e0a0a */
[----:B------:R-:W-:Y:S01]  /*4800*/  ISETP.GE.AND P4, PT, R6, RZ, PT ;  /* 0x000000ff0600720c */ /* 0x000fe20003f86270 */
[----:B------:R-:W-:Y:S02]  /*4810*/  IMAD.MOV.U32 R11, RZ, RZ, R15 ;  /* 0x000000ffff0b7224 */ /* 0x000fe400078e000f */
[----:B------:R-:W-:-:S02]  /*4820*/  IMAD R5, R10, R14, R5 ;  /* 0x0000000e0a057224 */ /* 0x000fc400078e0205 */
[----:B------:R-:W-:-:S04]  /*4830*/  IMAD.HI.U32 R13, R4, R11, RZ ;  /* 0x0000000b040d7227 */ /* 0x000fc800078e00ff */
[----:B-1----:R-:W-:Y:S02]  /*4840*/  IMAD.MOV.U32 R3, RZ, RZ, R12 ;  /* 0x000000ffff037224 */ /* 0x002fe400078e000c */
[--C-:B------:R-:W-:Y:S01]  /*4850*/  @!P6 IMAD.IADD R0, R0, 0x1, -R10.reuse ;  /* 0x000000010000e824 */ /* 0x100fe200078e0a0a */
[C---:B------:R-:W-:Y:S01]  /*4860*/  ISETP.GT.U32.AND P6, PT, R10.reuse, R5, PT ;  /* 0x000000050a00720c */ /* 0x040fe20003fc4070 */
[----:B------:R-:W-:Y:S01]  /*4870*/  @!P3 IMAD.MOV R3, RZ, RZ, -R3 ;  /* 0x000000ffff03b224 */ /* 0x000fe200078e0a03 */
[----:B------:R-:W-:Y:S01]  /*4880*/  ISETP.GT.U32.AND P3, PT, R10, R7, PT ;  /* 0x000000070a00720c */ /* 0x000fe20003f64070 */
[----:B------:R-:W-:Y:S02]  /*4890*/  IMAD.MOV R13, RZ, RZ, -R13 ;  /* 0x000000ffff0d7224 */ /* 0x000fe400078e0a0d */
[----:B------:R-:W-:Y:S01]  /*48a0*/  @!P5 IMAD.IADD R8, R8, 0x1, -R10 ;  /* 0x000000010808d824 */ /* 0x000fe200078e0a0a */
[----:B------:R1:W-:Y:S01]  /*48b0*/  STL [R1+0x63c], R3 ;  /* 0x00063c0301007387 */ /* 0x0003e20000100800 */
[----:B------:R-:W-:-:S02]  /*48c0*/  IMAD R6, R10, R13, R11 ;  /* 0x0000000d0a067224 */ /* 0x000fc400078e020b */
[----:B------:R-:W-:Y:S01]  /*48d0*/  VIADD R15, R28, 0x1ad ;  /* 0x000001ad1c0f7836 */ /* 0x000fe20000000000 */
[----:B------:R-:W-:Y:S01]  /*48e0*/  ISETP.GT.U32.AND P5, PT, R10, R8, PT ;  /* 0x000000080a00720c */ /* 0x000fe20003fa4070 */
[----:B------:R-:W-:Y:S02]  /*48f0*/  VIADD R12, R28, 0x1ac ;  /* 0x000001ac1c0c7836 */ /* 0x000fe40000000000 */
[--C-:B------:R-:W-:Y:S02]  /*4900*/  @!P6 IMAD.IADD R5, R5, 0x1, -R10.reuse ;  /* 0x000000010505e824 */ /* 0x100fe400078e0a0a */
[----:B------:R-:W-:Y:S01]  /*4910*/  @!P3 IMAD.IADD R7, R7, 0x1, -R10 ;  /* 0x000000010707b824 */ /* 0x000fe200078e0a0a */
[C---:B------:R-:W-:Y:S01]  /*4920*/  ISETP.GT.U32.AND P3, PT, R10.reuse, R6, PT ;  /* 0x000000060a00720c */ /* 0x040fe20003f64070 */
[----:B-1----:R-:W-:Y:S01]  /*4930*/  IMAD.MOV.U32 R3, RZ, RZ, R0 ;  /* 0x000000ffff037224 */ /* 0x002fe200078e0000 */
[----:B------:R-:W-:Y:S01]  /*4940*/  ISETP.GT.U32.AND P6, PT, R10, R5, PT ;  /* 0x000000050a00720c */ /* 0x000fe20003fc4070 */
[----:B------:R-:W-:-:S02]  /*4950*/  VIADD R0, R28, 0x1ab ;  /* 0x000001ab1c007836 */ /* 0x000fc40000000000 */
[----:B------:R-:W-:Y:S01]  /*4960*/  @!P1 IMAD.MOV R3, RZ, RZ, -R3 ;  /* 0x000000ffff039224 */ /* 0x000fe200078e0a03 */
[----:B------:R-:W-:Y:S01]  /*4970*/  ISETP.GE.AND P1, PT, R15, RZ, PT ;  /* 0x000000ff0f00720c */ /* 0x000fe20003f26270 */
[----:B------:R-:W-:Y:S01]  /*4980*/  @!P5 IMAD.IADD R8, R8, 0x1, -R10 ;  /* 0x000000010808d824 */ /* 0x000fe200078e0a0a */
[----:B------:R-:W-:Y:S01]  /*4990*/  IABS R15, R15 ;  /* 0x0000000f000f7213 */ /* 0x000fe20000000000 */
[----:B------:R-:W-:Y:S01]  /*49a0*/  VIADD R11, R28, 0x1aa ;  /* 0x000001aa1c0b7836 */ /* 0x000fe20000000000 */
[----:B------:R1:W-:Y:S01]  /*49b0*/  STL [R1+0x64c], R3 ;  /* 0x00064c0301007387 */ /* 0x0003e20000100800 */
[----:B------:R-:W-:Y:S01]  /*49c0*/  ISETP.GE.AND P5, PT, R9, RZ, PT ;  /* 0x000000ff0900720c */ /* 0x000fe20003fa6270 */
[----:B------:R-:W-:Y:S01]  /*49d0*/  @!P2 IMAD.MOV R8, RZ, RZ, -R8 ;  /* 0x000000ffff08a224 */ /* 0x000fe200078e0a08 */
[----:B------:R-:W-:Y:S01]  /*49e0*/  ISETP.GE.AND P2, PT, R12, RZ, PT ;  /* 0x000000ff0c00720c */ /* 0x000fe20003f46270 */
[----:B------:R-:W-:Y:S01]  /*49f0*/  @!P3 IMAD.IADD R6, R6, 0x1, -R10 ;  /* 0x000000010606b824 */ /* 0x000fe200078e0a0a */
[----:B------:R-:W-:Y:S01]  /*4a00*/  IABS R12, R12 ;  /* 0x0000000c000c7213 */ /* 0x000fe20000000000 */
[----:B------:R-:W-:Y:S01]  /*4a10*/  IMAD.HI.U32 R9, R4, R15, RZ ;  /* 0x0000000f04097227 */ /* 0x000fe200078e00ff */
[----:B------:R2:W-:Y:S02]  /*4a20*/  STL [R1+0x668], R8 ;  /* 0x0006680801007387 */ /* 0x0005e40000100800 */
[----:B------:R-:W-:Y:S01]  /*4a30*/  ISETP.GT.U32.AND P3, PT, R10, R6, PT ;  /* 0x000000060a00720c */ /* 0x000fe20003f64070 */
[----:B-1----:R-:W-:-:S02]  /*4a40*/  IMAD.MOV.U32 R3, RZ, RZ, R7 ;  /* 0x000000ffff037224 */ /* 0x002fc400078e0007 */
[----:B------:R-:W-:Y:S01]  /*4a50*/  @!P6 IMAD.IADD R5, R5, 0x1, -R10 ;  /* 0x000000010505e824 */ /* 0x000fe200078e0a0a */
[----:B------:R-:W-:Y:S01]  /*4a60*/  ISETP.GE.AND P6, PT, R11, RZ, PT ;  /* 0x000000ff0b00720c */ /* 0x000fe20003fc6270 */
[----:B------:R-:W-:Y:S01]  /*4a70*/  @!P0 IMAD.MOV R3, RZ, RZ, -R3 ;  /* 0x000000ffff038224 */ /* 0x000fe200078e0a03 */
[----:B------:R-:W-:Y:S01]  /*4a80*/  ISETP.GE.AND P0, PT, R0, RZ, PT ;  /* 0x000000ff0000720c */ /* 0x000fe20003f06270 */
[----:B------:R-:W-:Y:S01]  /*4a90*/  IMAD.MOV R9, RZ, RZ, -R9 ;  /* 0x000000ffff097224 */ /* 0x000fe200078e0a09 */
[----:B------:R-:W-:Y:S01]  /*4aa0*/  IABS R0, R0 ;  /* 0x0000000000007213 */ /* 0x000fe20000000000 */
[C---:B--2---:R-:W-:Y:S01]  /*4ab0*/  IMAD.HI.U32 R8, R4.reuse, R12, RZ ;  /* 0x0000000c04087227 */ /* 0x044fe200078e00ff */
[----:B------:R1:W-:Y:S01]  /*4ac0*/  STL [R1+0x67c], R3 ;  /* 0x00067c0301007387 */ /* 0x0003e20000100800 */
[----:B------:R-:W-:Y:S02]  /*4ad0*/  IABS R11, R11 ;  /* 0x0000000b000b7213 */ /* 0x000fe40000000000 */
[----:B------:R-:W-:-:S04]  /*4ae0*/  IMAD.HI.U32 R7, R4, R0, RZ ;  /* 0x0000000004077227 */ /* 0x000fc800078e00ff */
[----:B------:R-:W-:Y:S02]  /*4af0*/  IMAD R15, R10, R9, R15 ;  /* 0x000000090a0f7224 */ /* 0x000fe400078e020f */
[----:B------:R-:W-:Y:S02]  /*4b00*/  IMAD.MOV R7, RZ, RZ, -R7 ;  /* 0x000000ffff077224 */ /* 0x000fe400078e0a07 */
[----:B-1----:R-:W-:Y:S02]  /*4b10*/  IMAD.MOV.U32 R3, RZ, RZ, R5 ;  /* 0x000000ffff037224 */ /* 0x002fe400078e0005 */
[----:B------:R-:W-:Y:S02]  /*4b20*/  @!P3 IMAD.IADD R6, R6, 0x1, -R10 ;  /* 0x000000010606b824 */ /* 0x000fe400078e0a0a */
[----:B------:R-:W-:Y:S01]  /*4b30*/  @!P4 IMAD.MOV R3, RZ, RZ, -R3 ;  /* 0x000000ffff03c224 */ /* 0x000fe200078e0a03 */
[----:B------:R-:W-:Y:S01]  /*4b40*/  ISETP.GT.U32.AND P4, PT, R10, R15, PT ;  /* 0x0000000f0a00720c */ /* 0x000fe20003f84070 */
[----:B------:R-:W-:-:S02]  /*4b50*/  IMAD.MOV R8, RZ, RZ, -R8 ;  /* 0x000000ffff087224 */ /* 0x000fc400078e0a08 */
[C---:B------:R-:W-:Y:S01]  /*4b60*/  IMAD R0, R10.reuse, R7, R0 ;  /* 0x000000070a007224 */ /* 0x040fe200078e0200 */
[----:B------:R1:W-:Y:S01]  /*4b70*/  STL [R1+0x684], R3 ;  /* 0x0006840301007387 */ /* 0x0003e20000100800 */
[----:B------:R-:W-:Y:S02]  /*4b80*/  IMAD R12, R10, R8, R12 ;  /* 0x000000080a0c7224 */ /* 0x000fe400078e020c */
[----:B------:R-:W-:Y:S02]  /*4b90*/  VIADD R14, R28, 0x1a8 ;  /* 0x000001a81c0e7836 */ /* 0x000fe40000000000 */
[----:B------:R-:W-:Y:S01]  /*4ba0*/  IMAD.HI.U32 R5, R4, R11, RZ ;  /* 0x0000000b04057227 */ /* 0x000fe200078e00ff */
[----:B------:R-:W-:Y:S02]  /*4bb0*/  ISETP.GT.U32.AND P3, PT, R10, R12, PT ;  /* 0x0000000c0a00720c */ /* 0x000fe40003f64070 */
[----:B------:R-:W-:Y:S01]  /*4bc0*/  IABS R17, R14 ;  /* 0x0000000e00117213 */ /* 0x000fe20000000000 */
[----:B------:R-:W-:-:S02]  /*4bd0*/  @!P4 IMAD.IADD R15, R15, 0x1, -R10 ;  /* 0x000000010f0fc824 */ /* 0x000fc400078e0a0a */
[----:B-1----:R-:W-:Y:S02]  /*4be0*/  IMAD.MOV.U32 R3, RZ, RZ, R6 ;  /* 0x000000ffff037224 */ /* 0x002fe400078e0006 */
[----:B------:R-:W-:Y:S01]  /*4bf0*/  VIADD R19, R28, 0x1a9 ;  /* 0x000001a91c137836 */ /* 0x000fe20000000000 */
[C---:B------:R-:W-:Y:S01]  /*4c00*/  ISETP.GT.U32.AND P4, PT, R10.reuse, R15, PT ;  /* 0x0000000f0a00720c */ /* 0x040fe20003f84070 */
[----:B------:R-:W-:Y:S01]  /*4c10*/  @!P5 IMAD.MOV R3, RZ, RZ, -R3 ;  /* 0x000000ffff03d224 */ /* 0x000fe200078e0a03 */
[----:B------:R-:W-:Y:S01]  /*4c20*/  ISETP.GT.U32.AND P5, PT, R10, R0, PT ;  /* 0x000000000a00720c */ /* 0x000fe20003fa4070 */
[----:B------:R-:W-:Y:S01]  /*4c30*/  IMAD.MOV R5, RZ, RZ, -R5 ;  /* 0x000000ffff057224 */ /* 0x000fe200078e0a05 */
[----:B------:R-:W-:Y:S01]  /*4c40*/  IABS R6, R19 ;  /* 0x0000001300067213 */ /* 0x000fe20000000000 */
[----:B------:R-:W-:Y:S01]  /*4c50*/  @!P3 IMAD.IADD R12, R12, 0x1, -R10 ;  /* 0x000000010c0cb824 */ /* 0x000fe200078e0a0a */
[----:B------:R1:W-:Y:S01]  /*4c60*/  STL [R1+0x694], R3 ;  /* 0x0006940301007387 */ /* 0x0003e20000100800 */
[----:B------:R-:W-:-:S02]  /*4c70*/  IMAD R11, R10, R5, R11 ;  /* 0x000000050a0b7224 */ /* 0x000fc400078e020b */
[----:B------:R-:W-:Y:S01]  /*4c80*/  IMAD.HI.U32 R7, R4, R17, RZ ;  /* 0x0000001104077227 */ /* 0x000fe200078e00ff */
[----:B------:R-:W-:-:S03]  /*4c90*/  ISETP.GT.U32.AND P3, PT, R10, R12, PT ;  /* 0x0000000c0a00720c */ /* 0x000fc60003f64070 */
[----:B------:R-:W-:-:S04]  /*4ca0*/  IMAD.HI.U32 R13, R4, R6, RZ ;  /* 0x00000006040d7227 */ /* 0x000fc800078e00ff */
[--C-:B------:R-:W-:Y:S02]  /*4cb0*/  @!P5 IMAD.IADD R0, R0, 0x1, -R10.reuse ;  /* 0x000000010000d824 */ /* 0x100fe400078e0a0a */
[----:B------:R-:W-:Y:S02]  /*4cc0*/  IMAD.MOV R7, RZ, RZ, -R7 ;  /* 0x000000ffff077224 */ /* 0x000fe400078e0a07 */
[----:B------:R-:W-:Y:S01]  /*4cd0*/  @!P4 IMAD.IADD R15, R15, 0x1, -R10 ;  /* 0x000000010f0fc824 */ /* 0x000fe200078e0a0a */
[C---:B------:R-:W-:Y:S01]  /*4ce0*/  ISETP.GT.U32.AND P5, PT, R10.reuse, R0, PT ;  /* 0x000000000a00720c */ /* 0x040fe20003fa4070 */
[----:B------:R-:W-:Y:S01]  /*4cf0*/  IMAD.MOV R13, RZ, RZ, -R13 ;  /* 0x000000ffff0d7224 */ /* 0x000fe200078e0a0d */
[C---:B------:R-:W-:Y:S01]  /*4d00*/  ISETP.GT.U32.AND P4, PT, R10.reuse, R11, PT ;  /* 0x0000000b0a00720c */ /* 0x040fe20003f84070 */
[C---:B------:R-:W-:Y:S02]  /*4d10*/  IMAD R17, R10.reuse, R7, R17 ;  /* 0x000000070a117224 */ /* 0x040fe400078e0211 */
[----:B------:R-:W-:-:S02]  /*4d20*/  IMAD R6, R10, R13, R6 ;  /* 0x0000000d0a067224 */ /* 0x000fc400078e0206 */
[--C-:B------:R-:W-:Y:S02]  /*4d30*/  @!P3 IMAD.IADD R12, R12, 0x1, -R10.reuse ;  /* 0x000000010c0cb824 */ /* 0x100fe400078e0a0a */
[----:B------:R-:W-:Y:S01]  /*4d40*/  VIADD R9, R28, 0x1a7 ;  /* 0x000001a71c097836 */ /* 0x000fe20000000000 */
[----:B------:R-:W-:Y:S01]  /*4d50*/  ISETP.GT.U32.AND P3, PT, R10, R6, PT ;  /* 0x000000060a00720c */ /* 0x000fe20003f64070 */
[----:B-1----:R-:W-:Y:S02]  /*4d60*/  IMAD.MOV.U32 R3, RZ, RZ, R15 ;  /* 0x000000ffff037224 */ /* 0x002fe400078e000f */
[--C-:B------:R-:W-:Y:S01]  /*4d70*/  @!P5 IMAD.IADD R0, R0, 0x1, -R10.reuse ;  /* 0x000000010000d824 */ /* 0x100fe200078e0a0a */
[----:B------:R-:W-:Y:S01]  /*4d80*/  ISETP.GT.U32.AND P5, PT, R10, R17, PT ;  /* 0x000000110a00720c */ /* 0x000fe20003fa4070 */
[----:B------:R-:W-:Y:S01]  /*4d90*/  @!P4 IMAD.IADD R11, R11, 0x1, -R10 ;  /* 0x000000010b0bc824 */ /* 0x000fe200078e0a0a */
[----:B------:R-:W-:Y:S01]  /*4da0*/  IABS R5, R9 ;  /* 0x0000000900057213 */ /* 0x000fe20000000000 */
[C---:B------:R-:W-:Y:S01]  /*4db0*/  VIADD R8, R28.reuse, 0x1a6 ;  /* 0x000001a61c087836 */ /* 0x040fe20000000000 */
[----:B------:R-:W-:Y:S01]  /*4dc0*/  ISETP.GE.AND P4, PT, R19, RZ, PT ;  /* 0x000000ff1300720c */ /* 0x000fe20003f86270 */
[----:B------:R-:W-:-:S02]  /*4dd0*/  VIADD R7, R28, 0x1a5 ;  /* 0x000001a51c077836 */ /* 0x000fc40000000000 */
[----:B------:R-:W-:Y:S01]  /*4de0*/  @!P1 IMAD.MOV R3, RZ, RZ, -R3 ;  /* 0x000000ffff039224 */ /* 0x000fe200078e0a03 */
[----:B------:R-:W-:Y:S01]  /*4df0*/  ISETP.GT.U32.AND P1, PT, R10, R11, PT ;  /* 0x0000000b0a00720c */ /* 0x000fe20003f24070 */
[----:B------:R-:W-:Y:S01]  /*4e00*/  IMAD.HI.U32 R18, R4, R5, RZ ;  /* 0x0000000504127227 */ /* 0x000fe200078e00ff */
[----:B------:R-:W-:Y:S02]  /*4e10*/  IABS R16, R8 ;  /* 0x0000000800107213 */ /* 0x000fe40000000000 */
[----:B------:R-:W-:Y:S01]  /*4e20*/  IABS R15, R7 ;  /* 0x00000007000f7213 */ /* 0x000fe20000000000 */
[--C-:B------:R-:W-:Y:S01]  /*4e30*/  @!P5 IMAD.IADD R17, R17, 0x1, -R10.reuse ;  /* 0x000000011111d824 */ /* 0x100fe200078e0a0a */
[----:B------:R1:W-:Y:S01]  /*4e40*/  STL [R1+0x6a0], R3 ;  /* 0x0006a00301007387 */ /* 0x0003e20000100800 */
[----:B------:R-:W-:Y:S01]  /*4e50*/  @!P3 IMAD.IADD R6, R6, 0x1, -R10 ;  /* 0x000000010606b824 */ /* 0x000fe200078e0a0a */
[----:B------:R-:W-:Y:S01]  /*4e60*/  ISETP.GE.AND P3, PT, R14, RZ, PT ;  /* 0x000000ff0e00720c */ /* 0x000fe20003f66270 */
[----:B------:R-:W-:Y:S01]  /*4e70*/  IMAD.MOV R18, RZ, RZ, -R18 ;  /* 0x000000ffff127224 */ /* 0x000fe200078e0a12 */
[----:B------:R-:W-:Y:S01]  /*4e80*/  ISETP.GT.U32.AND P5, PT, R10, R17, PT ;  /* 0x000000110a00720c */ /* 0x000fe20003fa4070 */
[----:B------:R-:W-:-:S04]  /*4e90*/  IMAD.HI.U32 R13, R4, R16, RZ ;  /* 0x00000010040d7227 */ /* 0x000fc800078e00ff */
[----:B------:R-:W-:Y:S02]  /*4ea0*/  IMAD R5, R10, R18, R5 ;  /* 0x000000120a057224 */ /* 0x000fe400078e0205 */
[----:B-1----:R-:W-:Y:S02]  /*4eb0*/  IMAD.MOV.U32 R3, RZ, RZ, R12 ;  /* 0x000000ffff037224 */ /* 0x002fe400078e000c */
[----:B------:R-:W-:-:S04]  /*4ec0*/  IMAD.HI.U32 R12, R4, R15, RZ ;  /* 0x0000000f040c7227 */ /* 0x000fc800078e00ff */
[----:B------:R-:W-:Y:S01]  /*4ed0*/  @!P2 IMAD.MOV R3, RZ, RZ, -R3 ;  /* 0x000000ffff03a224 */ /* 0x000fe200078e0a03 */
[C---:B------:R-:W-:Y:S01]  /*4ee0*/  ISETP.GT.U32.AND P2, PT, R10.reuse, R6, PT ;  /* 0x000000060a00720c */ /* 0x040fe20003f44070 */
[----:B------:R-:W-:Y:S02]  /*4ef0*/  IMAD.MOV R13, RZ, RZ, -R13 ;  /* 0x000000ffff0d7224 */ /* 0x000fe400078e0a0d */
[----:B------:R-:W-:Y:S01]  /*4f00*/  @!P1 IMAD.IADD R11, R11, 0x1, -R10 ;  /* 0x000000010b0b9824 */ /* 0x000fe200078e0a0a */
[----:B------:R1:W-:Y:S01]  /*4f10*/  STL [R1+0x6b0], R3 ;  /* 0x0006b00301007387 */ /* 0x0003e20000100800 */
[----:B------:R-:W-:Y:S01]  /*4f20*/  IMAD.MOV R12, RZ, RZ, -R12 ;  /* 0x000000ffff0c7224 */ /* 0x000fe200078e0a0c */
[C---:B------:R-:W-:Y:S01]  /*4f30*/  ISETP.GT.U32.AND P1, PT, R10.reuse, R5, PT ;  /* 0x000000050a00720c */ /* 0x040fe20003f24070 */
[C---:B------:R-:W-:Y:S02]  /*4f40*/  IMAD R16, R10.reuse, R13, R16 ;  /* 0x0000000d0a107224 */ /* 0x040fe400078e0210 */
[----:B------:R-:W-:-:S02]  /*4f50*/  IMAD R15, R10, R12, R15 ;  /* 0x0000000c0a0f7224 */ /* 0x000fc400078e020f */
[----:B------:R-:W-:Y:S01]  /*4f60*/  @!P0 IMAD.MOV R0, RZ, RZ, -R0 ;  /* 0x000000ffff008224 */ /* 0x000fe200078e0a00 */
[----:B------:R-:W-:Y:S01]  /*4f70*/  ISETP.GE.AND P0, PT, R9, RZ, PT ;  /* 0x000000ff0900720c */ /* 0x000fe20003f06270 */
[--C-:B------:R-:W-:Y:S01]  /*4f80*/  @!P5 IMAD.IADD R17, R17, 0x1, -R10.reuse ;  /* 0x000000011111d824 */ /* 0x100fe200078e0a0a */
[----:B------:R-:W-:Y:S01]  /*4f90*/  ISETP.GT.U32.AND P5, PT, R10, R15, PT ;  /* 0x0000000f0a00720c */ /* 0x000fe20003fa4070 */
[----:B-1----:R-:W-:Y:S01]  /*4fa0*/  IMAD.MOV.U32 R3, RZ, RZ, R11 ;  /* 0x000000ffff037224 */ /* 0x002fe200078e000b */
[----:B------:R1:W-:Y:S01]  /*4fb0*/  STL [R1+0x6d0], R0 ;  /* 0x0006d00001007387 */ /* 0x0003e20000100800 */
[----:B------:R-:W-:Y:S01]  /*4fc0*/  @!P2 IMAD.IADD R6, R6, 0x1, -R10 ;  /* 0x000000010606a824 */ /* 0x000fe200078e0a0a */
[----:B------:R-:W-:Y:S01]  /*4fd0*/  ISETP.GE.AND P2, PT, R8, RZ, PT ;  /* 0x000000ff0800720c */ /* 0x000fe20003f46270 */
[----:B------:R-:W-:Y:S01]  /*4fe0*/  @!P6 IMAD.MOV R3, RZ, RZ, -R3 ;  /* 0x000000ffff03e224 */ /* 0x000fe200078e0a03 */
[----:B------:R-:W-:Y:S01]  /*4ff0*/  ISETP.GT.U32.AND P6, PT, R10, R16, PT ;  /* 0x000000100a00720c */ /* 0x000fe20003fc4070 */
[----:B------:R-:W-:-:S02]  /*5000*/  VIADD R8, R28, 0x1a3 ;  /* 0x000001a31c087836 */ /* 0x000fc40000000000 */
[--C-:B------:R-:W-:Y:S01]  /*5010*/  @!P1 IMAD.IADD R5, R5, 0x1, -R10.reuse ;  /* 0x0000000105059824 */ /* 0x100fe200078e0a0a */
[----:B------:R-:W-:Y:S01]  /*5020*/  ISETP.GE.AND P1, PT, R7, RZ, PT ;  /* 0x000000ff0700720c */ /* 0x000fe20003f26270 */
[----:B------:R2:W-:Y:S01]  /*5030*/  STL [R1+0x6e0], R3 ;  /* 0x0006e00301007387 */ /* 0x0005e20000100800 */
[C---:B-1----:R-:W-:Y:S01]  /*5040*/  VIADD R0, R28.reuse, 0x1a4 ;  /* 0x000001a41c007836 */ /* 0x042fe20000000000 */
[----:B------:R-:W-:Y:S01]  /*5050*/  IABS R7, R8 ;  /* 0x0000000800077213 */ /* 0x000fe20000000000 */
[--C-:B------:R-:W-:Y:S02]  /*5060*/  @!P5 IMAD.IADD R15, R15, 0x1, -R10.reuse ;  /* 0x000000010f0fd824 */ /* 0x100fe400078e0a0a */
[C---:B------:R-:W-:Y:S01]  /*5070*/  VIADD R13, R28.reuse, 0x1a2 ;  /* 0x000001a21c0d7836 */ /* 0x040fe20000000000 */
[----:B------:R-:W-:Y:S01]  /*5080*/  IABS R9, R0 ;  /* 0x0000000000097213 */ /* 0x000fe20000000000 */
[----:B------:R-:W-:Y:S02]  /*5090*/  VIADD R11, R28, 0x1a1 ;  /* 0x000001a11c0b7836 */ /* 0x000fe40000000000 */
[----:B------:R-:W-:Y:S01]  /*50a0*/  @!P6 IMAD.IADD R16, R16, 0x1, -R10 ;  /* 0x000000011010e824 */ /* 0x000fe200078e0a0a */
[----:B------:R-:W-:Y:S01]  /*50b0*/  ISETP.GT.U32.AND P6, PT, R10, R5, PT ;  /* 0x000000050a00720c */ /* 0x000fe20003fc4070 */
[----:B--2---:R-:W-:Y:S01]  /*50c0*/  IMAD.MOV.U32 R3, RZ, RZ, R6 ;  /* 0x000000ffff037224 */ /* 0x004fe200078e0006 */
[----:B------:R-:W-:Y:S01]  /*50d0*/  IABS R14, R13 ;  /* 0x0000000d000e7213 */ /* 0x000fe20000000000 */
[----:B------:R-:W-:Y:S01]  /*50e0*/  IMAD.HI.U32 R12, R4, R9, RZ ;  /* 0x00000009040c7227 */ /* 0x000fe200078e00ff */
[----:B------:R-:W-:-:S02]  /*50f0*/  ISETP.GT.U32.AND P5, PT, R10, R16, PT ;  /* 0x000000100a00720c */ /* 0x000fc40003fa4070 */
[----:B------:R-:W-:Y:S01]  /*5100*/  IABS R19, R11 ;  /* 0x0000000b00137213 */ /* 0x000fe20000000000 */
[----:B------:R-:W-:Y:S02]  /*5110*/  IMAD.MOV.U32 R6, RZ, RZ, R7 ;  /* 0x000000ffff067224 */ /* 0x000fe400078e0007 */
[----:B------:R-:W-:Y:S01]  /*5120*/  @!P4 IMAD.MOV R3, RZ, RZ, -R3 ;  /* 0x000000ffff03c224 */ /* 0x000fe200078e0a03 */
[----:B------:R-:W-:Y:S01]  /*5130*/  ISETP.GT.U32.AND P4, PT, R10, R15, PT ;  /* 0x0000000f0a00720c */ /* 0x000fe20003f84070 */
[----:B------:R-:W-:Y:S02]  /*5140*/  IMAD.MOV R12, RZ, RZ, -R12 ;  /* 0x000000ffff0c7224 */ /* 0x000fe400078e0a0c */
[----:B------:R-:W-:Y:S01]  /*5150*/  IMAD.HI.U32 R7, R4, R6, RZ ;  /* 0x0000000604077227 */ /* 0x000fe200078e00ff */
[----:B------:R1:W-:Y:S03]  /*5160*/  STL [R1+0x6ec], R3 ;  /* 0x0006ec0301007387 */ /* 0x0003e60000100800 */
[----:B------:R-:W-:-:S02]  /*5170*/  IMAD R9, R10, R12, R9 ;  /* 0x0000000c0a097224 */ /* 0x000fc400078e0209 */
[----:B------:R-:W-:Y:S02]  /*5180*/  IMAD.MOV R7, RZ, RZ, -R7 ;  /* 0x000000ffff077224 */ /* 0x000fe400078e0a07 */
[----:B------:R-:W-:Y:S01]  /*5190*/  @!P6 IMAD.IADD R5, R5, 0x1, -R10 ;  /* 0x000000010505e824 */ /* 0x000fe200078e0a0a */
[C---:B------:R-:W-:Y:S01]  /*51a0*/  ISETP.GT.U32.AND P6, PT, R10.reuse, R9, PT ;  /* 0x000000090a00720c */ /* 0x040fe20003fc4070 */
[----:B------:R-:W-:Y:S02]  /*51b0*/  IMAD R6, R10, R7, R6 ;  /* 0x000000070a067224 */ /* 0x000fe400078e0206 */
[----:B------:R-:W-:Y:S02]  /*51c0*/  @!P4 IMAD.IADD R15, R15, 0x1, -R10 ;  /* 0x000000010f0fc824 */ /* 0x000fe400078e0a0a */
[----:B------:R-:W-:Y:S01]  /*51d0*/  IMAD.HI.U32 R7, R4, R14, RZ ;  /* 0x0000000e04077227 */ /* 0x000fe200078e00ff */
[----:B------:R-:W-:-:S03]  /*51e0*/  ISETP.GT.U32.AND P4, PT, R10, R6, PT ;  /* 0x000000060a00720c */ /* 0x000fc60003f84070 */
[----:B------:R-:W-:Y:S01]  /*51f0*/  @!P5 IMAD.IADD R16, R16, 0x1, -R10 ;  /* 0x000000011010d824 */ /* 0x000fe200078e0a0a */
[----:B------:R-:W-:Y:S01]  /*5200*/  ISETP.GE.AND P5, PT, R0, RZ, PT ;  /* 0x000000ff0000720c */ /* 0x000fe20003fa6270 */
[----:B------:R-:W-:-:S04]  /*5210*/  IMAD.HI.U32 R12, R4, R19, RZ ;  /* 0x00000013040c7227 */ /* 0x000fc800078e00ff */
[--C-:B------:R-:W-:Y:S01]  /*5220*/  @!P6 IMAD.IADD R9, R9, 0x1, -R10.reuse ;  /* 0x000000010909e824 */ /* 0x100fe200078e0a0a */
[----:B------:R-:W-:Y:S01]  /*5230*/  ISETP.GE.AND P6, PT, R8, RZ, PT ;  /* 0x000000ff0800720c */ /* 0x000fe20003fc6270 */
[----:B------:R-:W-:Y:S02]  /*5240*/  VIADD R0, R28, 0x1a0 ;  /* 0x000001a01c007836 */ /* 0x000fe40000000000 */
[----:B------:R-:W-:Y:S02]  /*5250*/  IMAD.MOV R7, RZ, RZ, -R7 ;  /* 0x000000ffff077224 */ /* 0x000fe400078e0a07 */
[----:B------:R-:W-:Y:S02]  /*5260*/  @!P4 IMAD.IADD R6, R6, 0x1, -R10 ;  /* 0x000000010606c824 */ /* 0x000fe400078e0a0a */
[----:B------:R-:W-:Y:S01]  /*5270*/  @!P3 IMAD.MOV R17, RZ, RZ, -R17 ;  /* 0x000000ffff11b224 */ /* 0x000fe200078e0a11 */
[C---:B------:R-:W-:Y:S01]  /*5280*/  ISETP.GT.U32.AND P3, PT, R10.reuse, R9, PT ;  /* 0x000000090a00720c */ /* 0x040fe20003f64070 */
[----:B-1----:R-:W-:Y:S01]  /*5290*/  IMAD.MOV.U32 R3, RZ, RZ, R5 ;  /* 0x000000ffff037224 */ /* 0x002fe200078e0005 */
[----:B------:R-:W-:Y:S01]  /*52a0*/  ISETP.GT.U32.AND P4, PT, R10, R6, PT ;  /* 0x000000060a00720c */ /* 0x000fe20003f84070 */
[----:B------:R-:W-:Y:S01]  /*52b0*/  IMAD.MOV R12, RZ, RZ, -R12 ;  /* 0x000000ffff0c7224 */ /* 0x000fe200078e0a0c */
[----:B------:R-:W-:Y:S01]  /*52c0*/  STL [R1+0x708], R17 ;  /* 0x0007081101007387 */ /* 0x000fe20000100800 */
[----:B------:R-:W-:-:S02]  /*52d0*/  VIADD R8, R28, 0x19f ;  /* 0x0000019f1c087836 */ /* 0x000fc40000000000 */
[C---:B------:R-:W-:Y:S01]  /*52e0*/  IMAD R14, R10.reuse, R7, R14 ;  /* 0x000000070a0e7224 */ /* 0x040fe200078e020e */
[----:B------:R-:W-:Y:S01]  /*52f0*/  IABS R7, R0 ;  /* 0x0000000000077213 */ /* 0x000fe20000000000 */
[----:B------:R-:W-:Y:S02]  /*5300*/  @!P0 IMAD.MOV R3, RZ, RZ, -R3 ;  /* 0x000000ffff038224 */ /* 0x000fe400078e0a03 */
[----:B------:R-:W-:Y:S01]  /*5310*/  IMAD R19, R10, R12, R19 ;  /* 0x0000000c0a137224 */ /* 0x000fe200078e0213 */
[----:B------:R-:W-:Y:S01]  /*5320*/  IABS R12, R8 ;  /* 0x00000008000c7213 */ /* 0x000fe20000000000 */
[----:B------:R-:W-:Y:S01]  /*5330*/  IMAD.HI.U32 R5, R4, R7, RZ ;  /* 0x0000000704057227 */ /* 0x000fe200078e00ff */
[----:B------:R1:W-:Y:S01]  /*5340*/  STL [R1+0x718], R3 ;  /* 0x0007180301007387 */ /* 0x0003e20000100800 */
[C---:B------:R-:W-:Y:S02]  /*5350*/  ISETP.GT.U32.AND P0, PT, R10.reuse, R14, PT ;  /* 0x0000000e0a00720c */ /* 0x040fe40003f04070 */
[----:B------:R-:W-:Y:S01]  /*5360*/  @!P2 IMAD.MOV R16, RZ, RZ, -R16 ;  /* 0x000000ffff10a224 */ /* 0x000fe200078e0a10 */
[----:B------:R-:W-:Y:S01]  /*5370*/  ISETP.GT.U32.AND P2, PT, R10, R19, PT ;  /* 0x000000130a00720c */ /* 0x000fe20003f44070 */
[--C-:B------:R-:W-:Y:S01]  /*5380*/  @!P3 IMAD.IADD R9, R9, 0x1, -R10.reuse ;  /* 0x000000010909b824 */ /* 0x100fe200078e0a0a */
[----:B------:R-:W-:Y:S01]  /*5390*/  ISETP.GE.AND P3, PT, R11, RZ, PT ;  /* 0x000000ff0b00720c */ /* 0x000fe20003f66270 */
[----:B------:R-:W-:Y:S01]  /*53a0*/  IMAD.MOV R5, RZ, RZ, -R5 ;  /* 0x000000ffff057224 */ /* 0x000fe200078e0a05 */
[----:B------:R2:W-:Y:S01]  /*53b0*/  STL [R1+0x728], R16 ;  /* 0x0007281001007387 */ /* 0x0005e20000100800 */
[----:B------:R-:W-:Y:S01]  /*53c0*/  @!P4 IMAD.IADD R6, R6, 0x1, -R10 ;  /* 0x000000010606c824 */ /* 0x000fe200078e0a0a */
[----:B------:R-:W-:Y:S01]  /*53d0*/  ISETP.GE.AND P4, PT, R0, RZ, PT ;  /* 0x000000ff0000720c */ /* 0x000fe20003f86270 */
[----:B-1----:R-:W-:-:S02]  /*53e0*/  IMAD.MOV.U32 R3, RZ, RZ, R15 ;  /* 0x000000ffff037224 */ /* 0x002fc400078e000f */
[----:B------:R-:W-:-:S04]  /*53f0*/  IMAD.HI.U32 R15, R4, R12, RZ ;  /* 0x0000000c040f7227 */ /* 0x000fc800078e00ff */
[----:B------:R-:W-:Y:S01]  /*5400*/  @!P1 IMAD.MOV R3, RZ, RZ, -R3 ;  /* 0x000000ffff039224 */ /* 0x000fe200078e0a03 */
[----:B------:R-:W-:Y:S01]  /*5410*/  ISETP.GE.AND P1, PT, R13, RZ, PT ;  /* 0x000000ff0d00720c */ /* 0x000fe20003f26270 */
[----:B------:R-:W-:Y:S02]  /*5420*/  IMAD.MOV R15, RZ, RZ, -R15 ;  /* 0x000000ffff0f7224 */ /* 0x000fe400078e0a0f */
[C---:B------:R-:W-:Y:S01]  /*5430*/  IMAD R7, R10.reuse, R5, R7 ;  /* 0x000000050a077224 */ /* 0x040fe200078e0207 */
[----:B------:R1:W-:Y:S01]  /*5440*/  STL [R1+0x740], R3 ;  /* 0x0007400301007387 */ /* 0x0003e20000100800 */
[----:B--2---:R-:W-:Y:S02]  /*5450*/  IMAD.MOV.U32 R16, RZ, RZ, R9 ;  /* 0x000000ffff107224 */ /* 0x004fe400078e0009 */
[C---:B------:R-:W-:Y:S02]  /*5460*/  IMAD R12, R10.reuse, R15, R12 ;  /* 0x0000000f0a0c7224 */ /* 0x040fe400078e020c */
[----:B------:R-:W-:Y:S01]  /*5470*/  @!P5 IMAD.MOV R16, RZ, RZ, -R16 ;  /* 0x000000ffff10d224 */ /* 0x000fe200078e0a10 */
[----:B------:R-:W-:Y:S01]  /*5480*/  ISETP.GT.U32.AND P5, PT, R10, R7, PT ;  /* 0x000000070a00720c */ /* 0x000fe20003fa4070 */
[----:B------:R-:W-:-:S02]  /*5490*/  @!P2 IMAD.IADD R19, R19, 0x1, -R10 ;  /* 0x000000011313a824 */ /* 0x000fc400078e0a0a */
[----:B------:R-:W-:Y:S01]  /*54a0*/  VIADD R0, R28, 0x19e ;  /* 0x0000019e1c007836 */ /* 0x000fe20000000000 */
[----:B------:R-:W-:Y:S01]  /*54b0*/  STL [R1+0x748], R16 ;  /* 0x0007481001007387 */ /* 0x000fe20000100800 */
[----:B-1----:R-:W-:Y:S01]  /*54c0*/  IMAD.MOV.U32 R3, RZ, RZ, R6 ;  /* 0x000000ffff037224 */ /* 0x002fe200078e0006 */
[----:B------:R-:W-:Y:S01]  /*54d0*/  ISETP.GT.U32.AND P2, PT, R10, R19, PT ;  /* 0x000000130a00720c */ /* 0x000fe20003f44070 */
[--C-:B------:R-:W-:Y:S01]  /*54e0*/  @!P0 IMAD.IADD R14, R14, 0x1, -R10.reuse ;  /* 0x000000010e0e8824 */ /* 0x100fe200078e0a0a */
[----:B------:R-:W-:Y:S01]  /*54f0*/  IABS R13, R0 ;  /* 0x00000000000d7213 */ /* 0x000fe20000000000 */
[----:B------:R-:W-:Y:S01]  /*5500*/  @!P6 IMAD.MOV R3, RZ, RZ, -R3 ;  /* 0x000000ffff03e224 */ /* 0x000fe200078e0a03 */
[----:B------:R-:W-:Y:S01]  /*5510*/  ISETP.GT.U32.AND P6, PT, R10, R12, PT ;  /* 0x0000000c0a00720c */ /* 0x000fe20003fc4070 */
[----:B------:R-:W-:Y:S01]  /*5520*/  VIADD R5, R28, 0x19d ;  /* 0x0000019d1c057836 */ /* 0x000fe20000000000 */
[----:B------:R-:W-:Y:S01]  /*5530*/  ISETP.GT.U32.AND P0, PT, R10, R14, PT ;  /* 0x0000000e0a00720c */ /* 0x000fe20003f04070 */
[----:B------:R-:W-:Y:S01]  /*5540*/  @!P5 IMAD.IADD R7, R7, 0x1, -R10 ;  /* 0x000000010707d824 */ /* 0x000fe200078e0a0a */
[----:B------:R1:W-:Y:S01]  /*5550*/  STL [R1+0x764], R3 ;  /* 0x0007640301007387 */ /* 0x0003e20000100800 */
[----:B------:R-:W-:Y:S01]  /*5560*/  IMAD.HI.U32 R9, R4, R13, RZ ;  /* 0x0000000d04097227 */ /* 0x000fe200078e00ff */
[----:B------:R-:W-:-:S02]  /*5570*/  IABS R6, R5 ;  /* 0x0000000500067213 */ /* 0x000fc40000000000 */
[----:B------:R-:W-:Y:S01]  /*5580*/  ISETP.GT.U32.AND P5, PT, R10, R7, PT ;  /* 0x000000070a00720c */ /* 0x000fe20003fa4070 */
[----:B------:R-:W-:Y:S01]  /*5590*/  @!P2 IMAD.IADD R19, R19, 0x1, -R10 ;  /* 0x000000011313a824 */ /* 0x000fe200078e0a0a */
[----:B------:R-:W-:Y:S01]  /*55a0*/  ISETP.GE.AND P2, PT, R0, RZ, PT ;  /* 0x000000ff0000720c */ /* 0x000fe20003f46270 */
[----:B------:R-:W-:-:S04]  /*55b0*/  IMAD.HI.U32 R0, R4, R6, RZ ;  /* 0x0000000604007227 */ /* 0x000fc800078e00ff */
[----:B------:R-:W-:Y:S02]  /*55c0*/  @!P6 IMAD.IADD R12, R12, 0x1, -R10 ;  /* 0x000000010c0ce824 */ /* 0x000fe400078e0a0a */
[----:B------:R-:W-:Y:S02]  /*55d0*/  IMAD.MOV R9, RZ, RZ, -R9 ;  /* 0x000000ffff097224 */ /* 0x000fe400078e0a09 */
[----:B------:R-:W-:Y:S01]  /*55e0*/  IMAD.MOV R0, RZ, RZ, -R0 ;  /* 0x000000ffff007224 */ /* 0x000fe200078e0a00 */
[C---:B------:R-:W-:Y:S01]  /*55f0*/  ISETP.GT.U32.AND P6, PT, R10.reuse, R12, PT ;  /* 0x0000000c0a00720c */ /* 0x040fe20003fc4070 */
[----:B------:R-:W-:Y:S02]  /*5600*/  IMAD R13, R10, R9, R13 ;  /* 0x000000090a0d7224 */ /* 0x000fe400078e020d */
[----:B------:R-:W-:Y:S01]  /*5610*/  @!P0 IMAD.IADD R14, R14, 0x1, -R10 ;  /* 0x000000010e0e8824 */ /* 0x000fe200078e0a0a */
[----:B------:R-:W-:Y:S01]  /*5620*/  ISETP.GE.AND P0, PT, R8, RZ, PT ;  /* 0x000000ff0800720c */ /* 0x000fe20003f06270 */
[----:B------:R-:W-:-:S02]  /*5630*/  VIADD R11, R28, 0x19c ;  /* 0x0000019c1c0b7836 */ /* 0x000fc40000000000 */
[C---:B------:R-:W-:Y:S02]  /*5640*/  IMAD R6, R10.reuse, R0, R6 ;  /* 0x000000000a067224 */ /* 0x040fe400078e0206 */
[----:B------:R-:W-:Y:S01]  /*5650*/  @!P5 IMAD.IADD R7, R7, 0x1, -R10 ;  /* 0x000000010707d824 */ /* 0x000fe200078e0a0a */
[----:B------:R-:W-:Y:S01]  /*5660*/  ISETP.GT.U32.AND P5, PT, R10, R13, PT ;  /* 0x0000000d0a00720c */ /* 0x000fe20003fa4070 */
[----:B-1----:R-:W-:Y:S01]  /*5670*/  IMAD.MOV.U32 R3, RZ, RZ, R14 ;  /* 0x000000ffff037224 */ /* 0x002fe200078e000e */
[----:B------:R-:W-:Y:S01]  /*5680*/  IABS R8, R11 ;  /* 0x0000000b00087213 */ /* 0x000fe20000000000 */
[----:B------:R-:W-:Y:S01]  /*5690*/  @!P6 IMAD.IADD R12, R12, 0x1, -R10 ;  /* 0x000000010c0ce824 */ /* 0x000fe200078e0a0a */
[----:B------:R-:W-:Y:S01]  /*56a0*/  ISETP.GT.U32.AND P6, PT, R10, R6, PT ;  /* 0x000000060a00720c */ /* 0x000fe20003fc4070 */
[----:B------:R-:W-:Y:S01]  /*56b0*/  @!P1 IMAD.MOV R3, RZ, RZ, -R3 ;  /* 0x000000ffff039224 */ /* 0x000fe200078e0a03 */
[----:B------:R-:W-:Y:S01]  /*56c0*/  ISETP.GE.AND P1, PT, R5, RZ, PT ;  /* 0x000000ff0500720c */ /* 0x000fe20003f26270 */
[----:B------:R-:W-:-:S03]  /*56d0*/  IMAD.HI.U32 R5, R4, R8, RZ ;  /* 0x0000000804057227 */ /* 0x000fc600078e00ff */
[----:B------:R1:W-:Y:S01]  /*56e0*/  STL [R1+0x778], R3 ;  /* 0x0007780301007387 */ /* 0x0003e20000100800 */
[C---:B------:R-:W-:Y:S02]  /*56f0*/  VIADD R14, R28.reuse, 0x19b ;  /* 0x0000019b1c0e7836 */ /* 0x040fe40000000000 */
[----:B------:R-:W-:Y:S02]  /*5700*/  IMAD.MOV R5, RZ, RZ, -R5 ;  /* 0x000000ffff057224 */ /* 0x000fe400078e0a05 */
[----:B------:R-:W-:Y:S01]  /*5710*/  @!P5 IMAD.IADD R13, R13, 0x1, -R10 ;  /* 0x000000010d0dd824 */ /* 0x000fe200078e0a0a */
[----:B------:R-:W-:Y:S01]  /*5720*/  IABS R17, R14 ;  /* 0x0000000e00117213 */ /* 0x000fe20000000000 */
[----:B------:R-:W-:Y:S02]  /*5730*/  VIADD R15, R28, 0x19a ;  /* 0x0000019a1c0f7836 */ /* 0x000fe40000000000 */
[----:B------:R-:W-:Y:S02]  /*5740*/  IMAD R8, R10, R5, R8 ;  /* 0x000000050a087224 */ /* 0x000fe400078e0208 */
[----:B-1----:R-:W-:Y:S01]  /*5750*/  IMAD.MOV.U32 R3, RZ, RZ, R19 ;  /* 0x000000ffff037224 */ /* 0x002fe200078e0013 */
[----:B------:R-:W-:Y:S01]  /*5760*/  IABS R16, R15 ;  /* 0x0000000f00107213 */ /* 0x000fe20000000000 */
[----:B------:R-:W-:Y:S01]  /*5770*/  @!P6 IMAD.IADD R6, R6, 0x1, -R10 ;  /* 0x000000010606e824 */ /* 0x000fe200078e0a0a */
[----:B------:R-:W-:Y:S01]  /*5780*/  ISETP.GT.U32.AND P6, PT, R10, R13, PT ;  /* 0x0000000d0a00720c */ /* 0x000fe20003fc4070 */
[----:B------:R-:W-:Y:S01]  /*5790*/  VIADD R0, R28, 0x199 ;  /* 0x000001991c007836 */ /* 0x000fe20000000000 */
[----:B------:R-:W-:Y:S01]  /*57a0*/  ISETP.GT.U32.AND P5, PT, R10, R8, PT ;  /* 0x000000080a00720c */ /* 0x000fe20003fa4070 */
[----:B------:R-:W-:-:S03]  /*57b0*/  IMAD.HI.U32 R20, R4, R17, RZ ;  /* 0x0000001104147227 */ /* 0x000fc600078e00ff */
[----:B------:R-:W-:Y:S01]  /*57c0*/  IABS R5, R0 ;  /* 0x0000000000057213 */ /* 0x000fe20000000000 */
[----:B------:R-:W-:Y:S01]  /*57d0*/  @!P3 IMAD.MOV R3, RZ, RZ, -R3 ;  /* 0x000000ffff03b224 */ /* 0x000fe200078e0a03 */
[----:B------:R-:W-:Y:S01]  /*57e0*/  ISETP.GE.AND P3, PT, R11, RZ, PT ;  /* 0x000000ff0b00720c */ /* 0x000fe20003f66270 */
[----:B------:R-:W-:Y:S02]  /*57f0*/  IMAD.MOV R20, RZ, RZ, -R20 ;  /* 0x000000ffff147224 */ /* 0x000fe400078e0a14 */
[----:B------:R-:W-:Y:S01]  /*5800*/  VIADD R9, R28, 0x198 ;  /* 0x000001981c097836 */ /* 0x000fe20000000000 */
[----:B------:R1:W-:Y:S01]  /*5810*/  STL [R1+0x780], R3 ;  /* 0x0007800301007387 */ /* 0x0003e20000100800 */
[----:B------:R-:W-:-:S04]  /*5820*/  IMAD.HI.U32 R18, R4, R16, RZ ;  /* 0x0000001004127227 */ /* 0x000fc800078e00ff */
[C---:B------:R-:W-:Y:S01]  /*5830*/  IMAD R11, R10.reuse, R20, R17 ;  /* 0x000000140a0b7224 */ /* 0x040fe200078e0211 */
[----:B------:R-:W-:Y:S01]  /*5840*/  IABS R17, R9 ;  /* 0x0000000900117213 */ /* 0x000fe20000000000 */
[----:B------:R-:W-:Y:S02]  /*5850*/  IMAD.MOV.U32 R19, RZ, RZ, R5 ;  /* 0x000000ffff137224 */ /* 0x000fe400078e0005 */
[----:B------:R-:W-:Y:S02]  /*5860*/  IMAD.MOV R18, RZ, RZ, -R18 ;  /* 0x000000ffff127224 */ /* 0x000fe400078e0a12 */
[----:B-1----:R-:W-:Y:S02]  /*5870*/  IMAD.MOV.U32 R3, RZ, RZ, R7 ;  /* 0x000000ffff037224 */ /* 0x002fe400078e0007 */
[----:B------:R-:W-:Y:S01]  /*5880*/  @!P6 IMAD.IADD R13, R13, 0x1, -R10 ;  /* 0x000000010d0de824 */ /* 0x000fe200078e0a0a */
[C---:B------:R-:W-:Y:S01]  /*5890*/  ISETP.GT.U32.AND P6, PT, R10.reuse, R11, PT ;  /* 0x0000000b0a00720c */ /* 0x040fe20003fc4070 */
[----:B------:R-:W-:Y:S01]  /*58a0*/  @!P4 IMAD.MOV R3, RZ, RZ, -R3 ;  /* 0x000000ffff03c224 */ /* 0x000fe200078e0a03 */
[----:B------:R-:W-:Y:S01]  /*58b0*/  ISETP.GT.U32.AND P4, PT, R10, R6, PT ;  /* 0x000000060a00720c */ /* 0x000fe20003f84070 */
[----:B------:R-:W-:-:S03]  /*58c0*/  IMAD.HI.U32 R7, R4, R19, RZ ;  /* 0x0000001304077227 */ /* 0x000fc600078e00ff */
[----:B------:R1:W-:Y:S01]  /*58d0*/  STL [R1+0x790], R3 ;  /* 0x0007900301007387 */ /* 0x0003e20000100800 */
[----:B------:R-:W-:Y:S02]  /*58e0*/  IMAD R5, R10, R18, R16 ;  /* 0x000000120a057224 */ /* 0x000fe400078e0210 */
[----:B------:R-:W-:Y:S02]  /*58f0*/  @!P5 IMAD.IADD R8, R8, 0x1, -R10 ;  /* 0x000000010808d824 */ /* 0x000fe400078e0a0a */
[----:B------:R-:W-:Y:S02]  /*5900*/  IMAD.MOV.U32 R16, RZ, RZ, R12 ;  /* 0x000000ffff107224 */ /* 0x000fe400078e000c */
[----:B------:R-:W-:Y:S01]  /*5910*/  IMAD.HI.U32 R12, R4, R17, RZ ;  /* 0x00000011040c7227 */ /* 0x000fe200078e00ff */
[----:B------:R-:W-:-:S03]  /*5920*/  ISETP.GT.U32.AND P5, PT, R10, R8, PT ;  /* 0x000000080a00720c */ /* 0x000fc60003fa4070 */
[----:B-1----:R-:W-:Y:S02]  /*5930*/  IMAD.MOV.U32 R3, RZ, RZ, R13 ;  /* 0x000000ffff037224 */ /* 0x002fe400078e000d */
[----:B------:R-:W-:Y:S02]  /*5940*/  IMAD.MOV R7, RZ, RZ, -R7 ;  /* 0x000000ffff077224 */ /* 0x000fe400078e0a07 */
[----:B------:R-:W-:Y:S01]  /*5950*/  @!P2 IMAD.MOV R3, RZ, RZ, -R3 ;  /* 0x000000ffff03a224 */ /* 0x000fe200078e0a03 */
[C---:B------:R-:W-:Y:S01]  /*5960*/  ISETP.GT.U32.AND P2, PT, R10.reuse, R5, PT ;  /* 0x000000050a00720c */ /* 0x040fe20003f44070 */
[----:B------:R-:W-:Y:S02]  /*5970*/  IMAD.MOV R13, RZ, RZ, -R12 ;  /* 0x000000ffff0d7224 */ /* 0x000fe400078e0a0c */
[----:B------:R-:W-:Y:S02]  /*5980*/  IMAD R12, R10, R7, R19 ;  /* 0x000000070a0c7224 */ /* 0x000fe400078e0213 */
[----:B------:R-:W-:-:S02]  /*5990*/  @!P6 IMAD.IADD R11, R11, 0x1, -R10 ;  /* 0x000000010b0be824 */ /* 0x000fc400078e0a0a */
[----:B------:R-:W-:Y:S01]  /*59a0*/  @!P0 IMAD.MOV R16, RZ, RZ, -R16 ;  /* 0x000000ffff108224 */ /* 0x000fe200078e0a10 */
[----:B------:R-:W-:Y:S01]  /*59b0*/  ISETP.GT.U32.AND P6, PT, R10, R12, PT ;  /* 0x0000000c0a00720c */ /* 0x000fe20003fc4070 */
[--C-:B------:R-:W-:Y:S01]  /*59c0*/  @!P4 IMAD.IADD R6, R6, 0x1, -R10.reuse ;  /* 0x000000010606c824 */ /* 0x100fe200078e0a0a */
[----:B------:R-:W-:Y:S01]  /*59d0*/  ISETP.GE.AND P4, PT, R15, RZ, PT ;  /* 0x000000ff0f00720c */ /* 0x000fe20003f86270 */
[--C-:B------:R-:W-:Y:S01]  /*59e0*/  @!P5 IMAD.IADD R8, R8, 0x1, -R10.reuse ;  /* 0x000000010808d824 */ /* 0x100fe200078e0a0a */
[----:B------:R1:W-:Y:S01]  /*59f0*/  STL [R1+0x7ac], R16 ;  /* 0x0007ac1001007387 */ /* 0x0003e20000100800 */
[----:B------:R-:W-:Y:S01]  /*5a00*/  ISETP.GE.AND P5, PT, R0, RZ, PT ;  /* 0x000000ff0000720c */ /* 0x000fe20003fa6270 */
[----:B------:R-:W-:Y:S01]  /*5a10*/  @!P2 IMAD.IADD R5, R5, 0x1, -R10 ;  /* 0x000000010505a824 */ /* 0x000fe200078e0a0a */
[----:B------:R-:W-:Y:S01]  /*5a20*/  ISETP.GE.AND P0, PT, R14, RZ, PT ;  /* 0x000000ff0e00720c */ /* 0x000fe20003f06270 */
[----:B------:R2:W-:Y:S01]  /*5a30*/  STL [R1+0x7b8], R3 ;  /* 0x0007b80301007387 */ /* 0x0005e20000100800 */
[----:B------:R-:W-:-:S02]  /*5a40*/  IMAD R0, R10, R13, R17 ;  /* 0x0000000d0a007224 */ /* 0x000fc400078e0211 */
[----:B------:R-:W-:Y:S01]  /*5a50*/  VIADD R13, R28, 0x197 ;  /* 0x000001971c0d7836 */ /* 0x000fe20000000000 */
[----:B------:R-:W-:Y:S01]  /*5a60*/  ISETP.GT.U32.AND P2, PT, R10, R5, PT ;  /* 0x000000050a00720c */ /* 0x000fe20003f44070 */
[----:B------:R-:W-:Y:S02]  /*5a70*/  @!P6 IMAD.IADD R12, R12, 0x1, -R10 ;  /* 0x000000010c0ce824 */ /* 0x000fe400078e0a0a */
[C---:B-1----:R-:W-:Y:S01]  /*5a80*/  VIADD R16, R28.reuse, 0x196 ;  /* 0x000001961c107836 */ /* 0x042fe20000000000 */
[----:B------:R-:W-:Y:S01]  /*5a90*/  IABS R17, R13 ;  /* 0x0000000d00117213 */ /* 0x000fe20000000000 */
[----:B------:R-:W-:Y:S01]  /*5aa0*/  VIADD R15, R28, 0x195 ;  /* 0x000001951c0f7836 */ /* 0x000fe20000000000 */
[----:B------:R-:W-:Y:S01]  /*5ab0*/  ISETP.GT.U32.AND P6, PT, R10, R12, PT ;  /* 0x0000000c0a00720c */ /* 0x000fe20003fc4070 */
[----:B--2---:R-:W-:Y:S01]  /*5ac0*/  IMAD.MOV.U32 R3, RZ, RZ, R6 ;  /* 0x000000ffff037224 */ /* 0x004fe200078e0006 */
[----:B------:R-:W-:Y:S01]  /*5ad0*/  IABS R18, R16 ;  /* 0x0000001000127213 */ /* 0x000fe20000000000 */
[----:B------:R-:W-:Y:S01]  /*5ae0*/  IMAD.HI.U32 R19, R4, R17, RZ ;  /* 0x0000001104137227 */ /* 0x000fe200078e00ff */
[----:B------:R-:W-:-:S03]  /*5af0*/  IABS R7, R15 ;  /* 0x0000000f00077213 */ /* 0x000fc60000000000 */
[----:B------:R-:W-:Y:S01]  /*5b00*/  @!P1 IMAD.MOV R3, RZ, RZ, -R3 ;  /* 0x000000ffff039224 */ /* 0x000fe200078e0a03 */
[C---:B------:R-:W-:Y:S01]  /*5b10*/  ISETP.GT.U32.AND P1, PT, R10.reuse, R11, PT ;  /* 0x0000000b0a00720c */ /* 0x040fe20003f24070 */
[----:B------:R-:W-:Y:S02]  /*5b20*/  IMAD.MOV R19, RZ, RZ, -R19 ;  /* 0x000000ffff137224 */ /* 0x000fe400078e0a13 */
[--C-:B------:R-:W-:Y:S01]  /*5b30*/  @!P2 IMAD.IADD R5, R5, 0x1, -R10.reuse ;  /* 0x000000010505a824 */ /* 0x100fe200078e0a0a */
[----:B------:R-:W-:Y:S01]  /*5b40*/  ISETP.GE.AND P2, PT, R9, RZ, PT ;  /* 0x000000ff0900720c */ /* 0x000fe20003f46270 */
[----:B------:R-:W-:Y:S01]  /*5b50*/  IMAD R9, R10, R19, R17 ;  /* 0x000000130a097224 */ /* 0x000fe200078e0211 */
[----:B------:R1:W-:Y:S01]  /*5b60*/  STL [R1+0x7c8], R3 ;  /* 0x0007c80301007387 */ /* 0x0003e20000100800 */
[----:B------:R-:W-:Y:S02]  /*5b70*/  @!P6 IMAD.IADD R12, R12, 0x1, -R10 ;  /* 0x000000010c0ce824 */ /* 0x000fe400078e0a0a */
[----:B------:R-:W-:Y:S01]  /*5b80*/  VIADD R14, R28, 0x194 ;  /* 0x000001941c0e7836 */ /* 0x000fe20000000000 */
[----:B------:R-:W-:Y:S01]  /*5b90*/  ISETP.GT.U32.AND P6, PT, R10, R9, PT ;  /* 0x000000090a00720c */ /* 0x000fe20003fc4070 */
[----:B------:R-:W-:-:S03]  /*5ba0*/  IMAD.HI.U32 R17, R4, R18, RZ ;  /* 0x0000001204117227 */ /* 0x000fc600078e00ff */
[----:B------:R-:W-:Y:S01]  /*5bb0*/  IABS R6, R14 ;  /* 0x0000000e00067213 */ /* 0x000fe20000000000 */
[----:B------:R-:W-:Y:S01]  /*5bc0*/  @!P1 IMAD.IADD R11, R11, 0x1, -R10 ;  /* 0x000000010b0b9824 */ /* 0x000fe200078e0a0a */
[----:B------:R-:W-:Y:S01]  /*5bd0*/  ISETP.GT.U32.AND P1, PT, R10, R0, PT ;  /* 0x000000000a00720c */ /* 0x000fe20003f24070 */
[----:B------:R-:W-:-:S04]  /*5be0*/  IMAD.HI.U32 R20, R4, R7, RZ ;  /* 0x0000000704147227 */ /* 0x000fc800078e00ff */
[----:B-1----:R-:W-:Y:S02]  /*5bf0*/  IMAD.MOV.U32 R3, RZ, RZ, R11 ;  /* 0x000000ffff037224 */ /* 0x002fe400078e000b */
[----:B------:R-:W-:Y:S02]  /*5c00*/  @!P6 IMAD.IADD R9, R9, 0x1, -R10 ;  /* 0x000000010909e824 */ /* 0x000fe400078e0a0a */
[----:B------:R-:W-:Y:S02]  /*5c10*/  @!P3 IMAD.MOV R8, RZ, RZ, -R8 ;  /* 0x000000ffff08b224 */ /* 0x000fe400078e0a08 */
[----:B------:R-:W-:-:S03]  /*5c20*/  IMAD.HI.U32 R19, R4, R6, RZ ;  /* 0x0000000604137227 */ /* 0x000fc600078e00ff */
[----:B------:R-:W-:Y:S01]  /*5c30*/  STL [R1+0x7d0], R8 ;  /* 0x0007d00801007387 */ /* 0x000fe20000100800 */
[----:B------:R-:W-:Y:S01]  /*5c40*/  @!P1 IMAD.IADD R0, R0, 0x1, -R10 ;  /* 0x0000000100009824 */ /* 0x000fe200078e0a0a */
[----:B------:R-:W-:Y:S01]  /*5c50*/  ISETP.GE.AND P1, PT, R13, RZ, PT ;  /* 0x000000ff0d00720c */ /* 0x000fe20003f26270 */
[----:B------:R-:W-:Y:S02]  /*5c60*/  IMAD.MOV R17, RZ, RZ, -R17 ;  /* 0x000000ffff117224 */ /* 0x000fe400078e0a11 */
[----:B------:R-:W-:Y:S01]  /*5c70*/  IMAD.MOV R20, RZ, RZ, -R20 ;  /* 0x000000ffff147224 */ /* 0x000fe200078e0a14 */
[C---:B------:R-:W-:Y:S01]  /*5c80*/  ISETP.GT.U32.AND P6, PT, R10.reuse, R0, PT ;  /* 0x000000000a00720c */ /* 0x040fe20003fc4070 */
[----:B------:R-:W-:Y:S01]  /*5c90*/  @!P0 IMAD.MOV R3, RZ, RZ, -R3 ;  /* 0x000000ffff038224 */ /* 0x000fe200078e0a03 */
[C---:B------:R-:W-:Y:S01]  /*5ca0*/  ISETP.GT.U32.AND P0, PT, R10.reuse, R9, PT ;  /* 0x000000090a00720c */ /* 0x040fe20003f04070 */
[----:B------:R-:W-:Y:S02]  /*5cb0*/  IMAD.MOV R19, RZ, RZ, -R19 ;  /* 0x000000ffff137224 */ /* 0x000fe400078e0a13 */
[C---:B------:R-:W-:Y:S01]  /*5cc0*/  IMAD R17, R10.reuse, R17, R18 ;  /* 0x000000110a117224 */ /* 0x040fe200078e0212 */
[----:B------:R1:W-:Y:S01]  /*5cd0*/  STL [R1+0x7cc], R3 ;  /* 0x0007cc0301007387 */ /* 0x0003e20000100800 */
[----:B------:R-:W-:-:S02]  /*5ce0*/  IMAD R7, R10, R20, R7 ;  /* 0x000000140a077224 */ /* 0x000fc400078e0207 */
[----:B------:R-:W-:Y:S01]  /*5cf0*/  VIADD R13, R28, 0x193 ;  /* 0x000001931c0d7836 */ /* 0x000fe20000000000 */
[C---:B------:R-:W-:Y:S01]  /*5d00*/  ISETP.GT.U32.AND P3, PT, R10.reuse, R17, PT ;  /* 0x000000110a00720c */ /* 0x040fe20003f64070 */
[----:B------:R-:W-:Y:S02]  /*5d10*/  IMAD R6, R10, R19, R6 ;  /* 0x000000130a067224 */ /* 0x000fe400078e0206 */
[----:B------:R-:W-:Y:S01]  /*5d20*/  @!P4 IMAD.MOV R5, RZ, RZ, -R5 ;  /* 0x000000ffff05c224 */ /* 0x000fe200078e0a05 */
[----:B------:R-:W-:Y:S01]  /*5d30*/  IABS R19, R13 ;  /* 0x0000000d00137213 */ /* 0x000fe20000000000 */
[----:B------:R-:W-:Y:S01]  /*5d40*/  @!P6 IMAD.IADD R0, R0, 0x1, -R10 ;  /* 0x000000010000e824 */ /* 0x000fe200078e0a0a */
[C---:B------:R-:W-:Y:S01]  /*5d50*/  ISETP.GT.U32.AND P4, PT, R10.reuse, R7, PT ;  /* 0x000000070a00720c */ /* 0x040fe20003f84070 */
[----:B-1----:R-:W-:Y:S01]  /*5d60*/  IMAD.MOV.U32 R3, RZ, RZ, R12 ;  /* 0x000000ffff037224 */ /* 0x002fe200078e000c */
[----:B------:R-:W-:Y:S01]  /*5d70*/  ISETP.GT.U32.AND P6, PT, R10, R6, PT ;  /* 0x000000060a00720c */ /* 0x000fe20003fc4070 */
[----:B------:R-:W-:Y:S01]  /*5d80*/  VIADD R18, R28, 0x192 ;  /* 0x000001921c127836 */ /* 0x000fe20000000000 */
[----:B------:R-:W-:Y:S01]  /*5d90*/  STL [R1+0x7c4], R5 ;  /* 0x0007c40501007387 */ /* 0x000fe20000100800 */
[----:B------:R-:W-:Y:S01]  /*5da0*/  @!P5 IMAD.MOV R3, RZ, RZ, -R3 ;  /* 0x000000ffff03d224 */ /* 0x000fe200078e0a03 */
[----:B------:R-:W-:Y:S01]  /*5db0*/  ISETP.GE.AND P5, PT, R16, RZ, PT ;  /* 0x000000ff1000720c */ /* 0x000fe20003fa6270 */
[----:B------:R-:W-:Y:S01]  /*5dc0*/  IMAD.MOV.U32 R11, RZ, RZ, R19 ;  /* 0x000000ffff0b7224 */ /* 0x000fe200078e0013 */
[----:B------:R-:W-:Y:S01]  /*5dd0*/  IABS R8, R18 ;  /* 0x0000001200087213 */ /* 0x000fe20000000000 */
[----:B------:R-:W-:Y:S01]  /*5de0*/  @!P0 IMAD.IADD R9, R9, 0x1, -R10 ;  /* 0x0000000109098824 */ /* 0x000fe200078e0a0a */
[----:B------:R1:W-:Y:S01]  /*5df0*/  STL [R1+0x7c0], R3 ;  /* 0x0007c00301007387 */ /* 0x0003e20000100800 */
[----:B------:R-:W-:Y:S01]  /*5e00*/  IMAD.HI.U32 R12, R4, R11, RZ ;  /* 0x0000000b040c7227 */ /* 0x000fe200078e00ff */
[----:B------:R-:W-:-:S03]  /*5e10*/  ISETP.GE.AND P0, PT, R15, RZ, PT ;  /* 0x000000ff0f00720c */ /* 0x000fc60003f06270 */
[----:B------:R-:W-:Y:S02]  /*5e20*/  IMAD.MOV R12, RZ, RZ, -R12 ;  /* 0x000000ffff0c7224 */ /* 0x000fe400078e0a0c */
[--C-:B------:R-:W-:Y:S01]  /*5e30*/  @!P3 IMAD.IADD R17, R17, 0x1, -R10.reuse ;  /* 0x000000011111b824 */ /* 0x100fe200078e0a0a */
[----:B------:R-:W-:Y:S01]  /*5e40*/  ISETP.GE.AND P3, PT, R14, RZ, PT ;  /* 0x000000ff0e00720c */ /* 0x000fe20003f66270 */
[----:B------:R-:W-:Y:S02]  /*5e50*/  @!P4 IMAD.IADD R7, R7, 0x1, -R10 ;  /* 0x000000010707c824 */ /* 0x000fe400078e0a0a */
[----:B-1----:R-:W-:Y:S01]  /*5e60*/  IMAD.MOV.U32 R3, RZ, RZ, R0 ;  /* 0x000000ffff037224 */ /* 0x002fe200078e0000 */
[----:B------:R-:W-:Y:S01]  /*5e70*/  ISETP.GT.U32.AND P4, PT, R10, R17, PT ;  /* 0x000000110a00720c */ /* 0x000fe20003f84070 */
[----:B------:R-:W-:Y:S02]  /*5e80*/  IMAD.MOV.U32 R5, RZ, RZ, R8 ;  /* 0x000000ffff057224 */ /* 0x000fe400078e0008 */
[----:B------:R-:W-:-:S02]  /*5e90*/  @!P2 IMAD.MOV R3, RZ, RZ, -R3 ;  /* 0x000000ffff03a224 */ /* 0x000fc400078e0a03 */
[----:B------:R-:W-:Y:S02]  /*5ea0*/  IMAD R11, R10, R12, R11 ;  /* 0x0000000c0a0b7224 */ /* 0x000fe400078e020b */
[----:B------:R-:W-:Y:S01]  /*5eb0*/  @!P6 IMAD.IADD R6, R6, 0x1, -R10 ;  /* 0x000000010606e824 */ /* 0x000fe200078e0a0a */
[----:B------:R1:W-:Y:S01]  /*5ec0*/  STL [R1+0x7bc], R3 ;  /* 0x0007bc0301007387 */ /* 0x0003e20000100800 */
[----:B------:R-:W-:Y:S01]  /*5ed0*/  ISETP.GT.U32.AND P6, PT, R10, R7, PT ;  /* 0x000000070a00720c */ /* 0x000fe20003fc4070 */
[----:B------:R-:W-:Y:S02]  /*5ee0*/  IMAD.HI.U32 R8, R4, R5, RZ ;  /* 0x0000000504087227 */ /* 0x000fe400078e00ff */
[----:B------:R-:W-:Y:S02]  /*5ef0*/  ISETP.GT.U32.AND P2, PT, R10, R6, PT ;  /* 0x000000060a00720c */ /* 0x000fe40003f44070 */
[----:B------:R-:W-:Y:S02]  /*5f00*/  IMAD.MOV R8, RZ, RZ, -R8 ;  /* 0x000000ffff087224 */ /* 0x000fe400078e0a08 */
[----:B------:R-:W-:-:S02]  /*5f10*/  VIADD R14, R28, 0x191 ;  /* 0x000001911c0e7836 */ /* 0x000fc40000000000 */
[----:B-1----:R-:W-:Y:S02]  /*5f20*/  IMAD.MOV.U32 R3, RZ, RZ, R9 ;  /* 0x000000ffff037224 */ /* 0x002fe400078e0009 */
[C---:B------:R-:W-:Y:S01]  /*5f30*/  IMAD R0, R10.reuse, R8, R5 ;  /* 0x000000080a007224 */ /* 0x040fe200078e0205 */
[----:B------:R-:W-:Y:S01]  /*5f40*/  IABS R8, R14 ;  /* 0x0000000e00087213 */ /* 0x000fe20000000000 */
[----:B------:R-:W-:Y:S01]  /*5f50*/  @!P1 IMAD.MOV R3, RZ, RZ, -R3 ;  /* 0x000000ffff039224 */ /* 0x000fe200078e0a03 */
[C---:B------:R-:W-:Y:S01]  /*5f60*/  ISETP.GT.U32.AND P1, PT, R10.reuse, R11, PT ;  /* 0x0000000b0a00720c */ /* 0x040fe20003f24070 */
[--C-:B------:R-:W-:Y:S01]  /*5f70*/  @!P4 IMAD.IADD R17, R17, 0x1, -R10.reuse ;  /* 0x000000011111c824 */ /* 0x100fe200078e0a0a */
[----:B------:R-:W-:Y:S01]  /*5f80*/  ISETP.GE.AND P4, PT, R13, RZ, PT ;  /* 0x000000ff0d00720c */ /* 0x000fe20003f86270 */
[----:B------:R-:W-:Y:S01]  /*5f90*/  @!P6 IMAD.IADD R7, R7, 0x1, -R10 ;  /* 0x000000010707e824 */ /* 0x000fe200078e0a0a */
[----:B------:R-:W-:Y:S01]  /*5fa0*/  ISETP.GT.U32.AND P6, PT, R10, R0, PT ;  /* 0x000000000a00720c */ /* 0x000fe20003fc4070 */
[----:B------:R1:W-:Y:S01]  /*5fb0*/  STL [R1+0x7b4], R3 ;  /* 0x0007b40301007387 */ /* 0x0003e20000100800 */
[----:B------:R-:W-:-:S04]  /*5fc0*/  IMAD.HI.U32 R16, R4, R8, RZ ;  /* 0x0000000804107227 */ /* 0x000fc800078e00ff */
[C---:B------:R-:W-:Y:S02]  /*5fd0*/  VIADD R9, R28.reuse, 0x190 ;  /* 0x000001901c097836 */ /* 0x040fe40000000000 */
[----:B------:R-:W-:Y:S02]  /*5fe0*/  VIADD R12, R28, 0x18f ;  /* 0x0000018f1c0c7836 */ /* 0x000fe40000000000 */
[----:B------:R-:W-:Y:S01]  /*5ff0*/  @!P1 IMAD.IADD R11, R11, 0x1, -R10 ;  /* 0x000000010b0b9824 */ /* 0x000fe200078e0a0a */
[----:B------:R-:W-:Y:S01]  /*6000*/  IABS R5, R9 ;  /* 0x0000000900057213 */ /* 0x000fe20000000000 */
[----:B-1----:R-:W-:Y:S01]  /*6010*/  IMAD.MOV.U32 R3, RZ, RZ, R17 ;  /* 0x000000ffff037224 */ /* 0x002fe200078e0011 */
[----:B------:R-:W-:Y:S01]  /*6020*/  IABS R15, R12 ;  /* 0x0000000c000f7213 */ /* 0x000fe20000000000 */
[----:B------:R-:W-:Y:S01]  /*6030*/  IMAD.MOV R16, RZ, RZ, -R16 ;  /* 0x000000ffff107224 */ /* 0x000fe200078e0a10 */
[----:B------:R-:W-:Y:S01]  /*6040*/  ISETP.GE.AND P1, PT, R14, RZ, PT ;  /* 0x000000ff0e00720c */ /* 0x000fe20003f26270 */
[----:B------:R-:W-:Y:S01]  /*6050*/  @!P5 IMAD.MOV R3, RZ, RZ, -R3 ;  /* 0x000000ffff03d224 */ /* 0x000fe200078e0a03 */
[C---:B------:R-:W-:Y:S01]  /*6060*/  ISETP.GT.U32.AND P5, PT, R10.reuse, R11, PT ;  /* 0x0000000b0a00720c */ /* 0x040fe20003fa4070 */
[----:B------:R-:W-:-:S02]  /*6070*/  IMAD R8, R10, R16, R8 ;  /* 0x000000100a087224 */ /* 0x000fc400078e0208 */
[--C-:B------:R-:W-:Y:S01]  /*6080*/  @!P2 IMAD.IADD R6, R6, 0x1, -R10.reuse ;  /* 0x000000010606a824 */ /* 0x100fe200078e0a0a */
[----:B------:R1:W-:Y:S01]  /*6090*/  STL [R1+0x7b0], R3 ;  /* 0x0007b00301007387 */ /* 0x0003e20000100800 */
[----:B------:R-:W-:Y:S01]  /*60a0*/  @!P6 IMAD.IADD R0, R0, 0x1, -R10 ;  /* 0x000000010000e824 */ /* 0x000fe200078e0a0a */
[----:B------:R-:W-:Y:S01]  /*60b0*/  ISETP.GE.AND P2, PT, R18, RZ, PT ;  /* 0x000000ff1200720c */ /* 0x000fe20003f46270 */
[----:B------:R-:W-:Y:S01]  /*60c0*/  @!P0 IMAD.MOV R7, RZ, RZ, -R7 ;  /* 0x000000ffff078224 */ /* 0x000fe200078e0a07 */
[----:B------:R-:W-:Y:S01]  /*60d0*/  ISETP.GT.U32.AND P0, PT, R10, R8, PT ;  /* 0x000000080a00720c */ /* 0x000fe20003f04070 */
[----:B------:R-:W-:Y:S01]  /*60e0*/  IMAD.HI.U32 R13, R4, R5, RZ ;  /* 0x00000005040d7227 */ /* 0x000fe200078e00ff */
[----:B------:R-:W-:Y:S02]  /*60f0*/  ISETP.GT.U32.AND P6, PT, R10, R0, PT ;  /* 0x000000000a00720c */ /* 0x000fe40003fc4070 */
[----:B------:R2:W-:Y:S01]  /*6100*/  STL [R1+0x7a8], R7 ;  /* 0x0007a80701007387 */ /* 0x0005e20000100800 */
[----:B------:R-:W-:-:S02]  /*6110*/  IMAD.MOV R13, RZ, RZ, -R13 ;  /* 0x000000ffff0d7224 */ /* 0x000fc400078e0a0d */
[----:B-1----:R-:W-:Y:S02]  /*6120*/  IMAD.MOV.U32 R3, RZ, RZ, R6 ;  /* 0x000000ffff037224 */ /* 0x002fe400078e0006 */
[----:B------:R-:W-:-:S04]  /*6130*/  IMAD.HI.U32 R6, R4, R15, RZ ;  /* 0x0000000f04067227 */ /* 0x000fc800078e00ff */
[----:B------:R-:W-:Y:S02]  /*6140*/  IMAD.MOV R6, RZ, RZ, -R6 ;  /* 0x000000ffff067224 */ /* 0x000fe400078e0a06 */
[--C-:B------:R-:W-:Y:S02]  /*6150*/  @!P5 IMAD.IADD R11, R11, 0x1, -R10.reuse ;  /* 0x000000010b0bd824 */ /* 0x100fe400078e0a0a */
[C---:B------:R-:W-:Y:S02]  /*6160*/  IMAD R5, R10.reuse, R13, R5 ;  /* 0x0000000d0a057224 */ /* 0x040fe400078e0205 */
[C---:B------:R-:W-:Y:S02]  /*6170*/  IMAD R15, R10.reuse, R6, R15 ;  /* 0x000000060a0f7224 */ /* 0x040fe400078e020f */
[----:B------:R-:W-:Y:S01]  /*6180*/  IMAD.MOV.U32 R13, RZ, RZ, R11 ;  /* 0x000000ffff0d7224 */ /* 0x000fe200078e000b */
[----:B------:R-:W-:Y:S01]  /*6190*/  ISETP.GT.U32.AND P5, PT, R10, R5, PT ;  /* 0x000000050a00720c */ /* 0x000fe20003fa4070 */
[----:B------:R-:W-:-:S02]  /*61a0*/  @!P0 IMAD.IADD R8, R8, 0x1, -R10 ;  /* 0x0000000108088824 */ /* 0x000fc400078e0a0a */
[----:B------:R-:W-:Y:S01]  /*61b0*/  @!P4 IMAD.MOV R13, RZ, RZ, -R13 ;  /* 0x000000ffff0dc224 */ /* 0x000fe200078e0a0d */
[----:B------:R-:W-:Y:S01]  /*61c0*/  ISETP.GT.U32.AND P4, PT, R10, R15, PT ;  /* 0x0000000f0a00720c */ /* 0x000fe20003f84070 */
[--C-:B------:R-:W-:Y:S01]  /*61d0*/  @!P6 IMAD.IADD R0, R0, 0x1, -R10.reuse ;  /* 0x000000010000e824 */ /* 0x100fe200078e0a0a */
[----:B------:R-:W-:Y:S01]  /*61e0*/  ISETP.GE.AND P6, PT, R12, RZ, PT ;  /* 0x000000ff0c00720c */ /* 0x000fe20003fc6270 */
[----:B------:R-:W-:Y:S01]  /*61f0*/  VIADD R12, R28, 0x18e ;  /* 0x0000018e1c0c7836 */ /* 0x000fe20000000000 */
[----:B------:R-:W-:Y:S01]  /*6200*/  ISETP.GT.U32.AND P0, PT, R10, R8, PT ;  /* 0x000000080a00720c */ /* 0x000fe20003f04070 */
[----:B------:R-:W-:Y:S01]  /*6210*/  @!P3 IMAD.MOV R3, RZ, RZ, -R3 ;  /* 0x000000ffff03b224 */ /* 0x000fe200078e0a03 */
[----:B------:R-:W-:Y:S01]  /*6220*/  ISETP.GE.AND P3, PT, R9, RZ, PT ;  /* 0x000000ff0900720c */ /* 0x000fe20003f66270 */
[C---:B------:R-:W-:Y:S01]  /*6230*/  VIADD R9, R28.reuse, 0x18d ;  /* 0x0000018d1c097836 */ /* 0x040fe20000000000 */
[----:B------:R-:W-:Y:S01]  /*6240*/  IABS R20, R12 ;  /* 0x0000000c00147213 */ /* 0x000fe20000000000 */
[--C-:B------:R-:W-:Y:S01]  /*6250*/  @!P5 IMAD.IADD R5, R5, 0x1, -R10.reuse ;  /* 0x000000010505d824 */ /* 0x100fe200078e0a0a */
[----:B------:R1:W-:Y:S01]  /*6260*/  STL [R1+0x7a4], R3 ;  /* 0x0007a40301007387 */ /* 0x0003e20000100800 */
[----:B--2---:R-:W-:Y:S01]  /*6270*/  VIADD R7, R28, 0x18c ;  /* 0x0000018c1c077836 */ /* 0x004fe20000000000 */
[----:B------:R-:W-:Y:S01]  /*6280*/  IABS R21, R9 ;  /* 0x0000000900157213 */ /* 0x000fe20000000000 */
[----:B------:R-:W-:Y:S01]  /*6290*/  IMAD.HI.U32 R11, R4, R20, RZ ;  /* 0x00000014040b7227 */ /* 0x000fe200078e00ff */
[----:B------:R-:W-:Y:S01]  /*62a0*/  ISETP.GT.U32.AND P5, PT, R10, R5, PT ;  /* 0x000000050a00720c */ /* 0x000fe20003fa4070 */
[----:B------:R-:W-:Y:S01]  /*62b0*/  STL [R1+0x7a0], R13 ;  /* 0x0007a00d01007387 */ /* 0x000fe20000100800 */
[----:B------:R-:W-:Y:S01]  /*62c0*/  IABS R6, R7 ;  /* 0x0000000700067213 */ /* 0x000fe20000000000 */
[----:B------:R-:W-:-:S02]  /*62d0*/  @!P4 IMAD.IADD R15, R15, 0x1, -R10 ;  /* 0x000000010f0fc824 */ /* 0x000fc400078e0a0a */
[----:B------:R-:W-:Y:S01]  /*62e0*/  @!P0 IMAD.IADD R8, R8, 0x1, -R10 ;  /* 0x0000000108088824 */ /* 0x000fe200078e0a0a */
[----:B------:R-:W-:Y:S01]  /*62f0*/  ISETP.GE.AND P0, PT, R9, RZ, PT ;  /* 0x000000ff0900720c */ /* 0x000fe20003f06270 */
[----:B-1----:R-:W-:Y:S01]  /*6300*/  IMAD.MOV.U32 R3, RZ, RZ, R0 ;  /* 0x000000ffff037224 */ /* 0x002fe200078e0000 */
[----:B------:R-:W-:Y:S01]  /*6310*/  ISETP.GT.U32.AND P4, PT, R10, R15, PT ;  /* 0x0000000f0a00720c */ /* 0x000fe20003f84070 */
[----:B------:R-:W-:Y:S02]  /*6320*/  IMAD.MOV R11, RZ, RZ, -R11 ;  /* 0x000000ffff0b7224 */ /* 0x000fe400078e0a0b */
[----:B------:R-:W-:Y:S01]  /*6330*/  @!P2 IMAD.MOV R3, RZ, RZ, -R3 ;  /* 0x000000ffff03a224 */ /* 0x000fe200078e0a03 */
[----:B------:R-:W-:Y:S01]  /*6340*/  ISETP.GE.AND P2, PT, R12, RZ, PT ;  /* 0x000000ff0c00720c */ /* 0x000fe20003f46270 */
[----:B------:R-:W-:-:S03]  /*6350*/  IMAD.HI.U32 R12, R4, R21, RZ ;  /* 0x00000015040c7227 */ /* 0x000fc600078e00ff */
[----:B------:R1:W-:Y:S01]  /*6360*/  STL [R1+0x79c], R3 ;  /* 0x00079c0301007387 */ /* 0x0003e20000100800 */
[C---:B------:R-:W-:Y:S02]  /*6370*/  IMAD R20, R10.reuse, R11, R20 ;  /* 0x0000000b0a147224 */ /* 0x040fe400078e0214 */
[----:B------:R-:W-:Y:S02]  /*6380*/  IMAD.MOV.U32 R14, RZ, RZ, R8 ;  /* 0x000000ffff0e7224 */ /* 0x000fe400078e0008 */
[----:B------:R-:W-:Y:S02]  /*6390*/  IMAD.MOV R9, RZ, RZ, -R12 ;  /* 0x000000ffff097224 */ /* 0x000fe400078e0a0c */
[----:B------:R-:W-:Y:S01]  /*63a0*/  @!P1 IMAD.MOV R14, RZ, RZ, -R14 ;  /* 0x000000ffff0e9224 */ /* 0x000fe200078e0a0e */
[C---:B------:R-:W-:Y:S01]  /*63b0*/  ISETP.GT.U32.AND P1, PT, R10.reuse, R20, PT ;  /* 0x000000140a00720c */ /* 0x040fe20003f24070 */
[C---:B------:R-:W-:Y:S02]  /*63c0*/  IMAD R21, R10.reuse, R9, R21 ;  /* 0x000000090a157224 */ /* 0x040fe400078e0215 */
[--C-:B------:R-:W-:Y:S01]  /*63d0*/  @!P5 IMAD.IADD R5, R5, 0x1, -R10.reuse ;  /* 0x000000010505d824 */ /* 0x100fe200078e0a0a */
[----:B------:R-:W-:Y:S01]  /*63e0*/  STL [R1+0x798], R14 ;  /* 0x0007980e01007387 */ /* 0x000fe20000100800 */
[----:B------:R-:W-:Y:S01]  /*63f0*/  @!P4 IMAD.IADD R15, R15, 0x1, -R10 ;  /* 0x000000010f0fc824 */ /* 0x000fe200078e0a0a */
[----:B------:R-:W-:Y:S01]  /*6400*/  ISETP.GT.U32.AND P4, PT, R10, R21, PT ;  /* 0x000000150a00720c */ /* 0x000fe20003f84070 */
[----:B------:R-:W-:Y:S01]  /*6410*/  IMAD.HI.U32 R0, R4, R6, RZ ;  /* 0x0000000604007227 */ /* 0x000fe200078e00ff */
[----:B------:R-:W-:-:S03]  /*6420*/  ISETP.GE.AND P5, PT, R7, RZ, PT ;  /* 0x000000ff0700720c */ /* 0x000fc60003fa6270 */
[----:B-1----:R-:W-:Y:S02]  /*6430*/  IMAD.MOV.U32 R3, RZ, RZ, R5 ;  /* 0x000000ffff037224 */ /* 0x002fe400078e0005 */
[----:B------:R-:W-:Y:S02]  /*6440*/  IMAD.MOV R0, RZ, RZ, -R0 ;  /* 0x000000ffff007224 */ /* 0x000fe400078e0a00 */
[----:B------:R-:W-:Y:S02]  /*6450*/  @!P3 IMAD.MOV R3, RZ, RZ, -R3 ;  /* 0x000000ffff03b224 */ /* 0x000fe400078e0a03 */
[----:B------:R-:W-:Y:S02]  /*6460*/  @!P1 IMAD.IADD R20, R20, 0x1, -R10 ;  /* 0x0000000114149824 */ /* 0x000fe400078e0a0a */
[----:B------:R-:W-:Y:S01]  /*6470*/  IMAD R0, R10, R0, R6 ;  /* 0x000000000a007224 */ /* 0x000fe200078e0206 */
[----:B------:R1:W-:Y:S01]  /*6480*/  STL [R1+0x794], R3 ;  /* 0x0007940301007387 */ /* 0x0003e20000100800 */
[----:B------:R-:W-:Y:S01]  /*6490*/  VIADD R13, R28, 0x18b ;  /* 0x0000018b1c0d7836 */ /* 0x000fe20000000000 */
[----:B------:R-:W-:Y:S01]  /*64a0*/  ISETP.GT.U32.AND P1, PT, R10, R20, PT ;  /* 0x000000140a00720c */ /* 0x000fe20003f24070 */
[----:B------:R-:W-:-:S02]  /*64b0*/  VIADD R6, R28, 0x18a ;  /* 0x0000018a1c067836 */ /* 0x000fc40000000000 */
[----:B------:R-:W-:Y:S01]  /*64c0*/  @!P4 IMAD.IADD R21, R21, 0x1, -R10 ;  /* 0x000000011515c824 */ /* 0x000fe200078e0a0a */
[----:B------:R-:W-:Y:S01]  /*64d0*/  ISETP.GE.AND P3, PT, R13, RZ, PT ;  /* 0x000000ff0d00720c */ /* 0x000fe20003f66270 */
[C---:B------:R-:W-:Y:S01]  /*64e0*/  VIADD R17, R28.reuse, 0x189 ;  /* 0x000001891c117836 */ /* 0x040fe20000000000 */
[----:B------:R-:W-:Y:S01]  /*64f0*/  IABS R13, R13 ;  /* 0x0000000d000d7213 */ /* 0x000fe20000000000 */
[----:B------:R-:W-:Y:S01]  /*6500*/  VIADD R11, R28, 0x188 ;  /* 0x000001881c0b7836 */ /* 0x000fe20000000000 */
[----:B------:R-:W-:Y:S01]  /*6510*/  IABS R12, R6 ;  /* 0x00000006000c7213 */ /* 0x000fe20000000000 */
[----:B-1----:R-:W-:Y:S01]  /*6520*/  IMAD.MOV.U32 R3, RZ, RZ, R15 ;  /* 0x000000ffff037224 */ /* 0x002fe200078e000f */
[----:B------:R-:W-:Y:S01]  /*6530*/  ISETP.GT.U32.AND P4, PT, R10, R21, PT ;  /* 0x000000150a00720c */ /* 0x000fe20003f84070 */
[----:B------:R-:W-:Y:S01]  /*6540*/  IMAD.HI.U32 R14, R4, R13, RZ ;  /* 0x0000000d040e7227 */ /* 0x000fe200078e00ff */
[----:B------:R-:W-:Y:S02]  /*6550*/  IABS R5, R17 ;  /* 0x0000001100057213 */ /* 0x000fe40000000000 */
[----:B------:R-:W-:Y:S01]  /*6560*/  IABS R16, R11 ;  /* 0x0000000b00107213 */ /* 0x000fe20000000000 */
[----:B------:R-:W-:Y:S01]  /*6570*/  @!P6 IMAD.MOV R3, RZ, RZ, -R3 ;  /* 0x000000ffff03e224 */ /* 0x000fe200078e0a03 */
[----:B------:R-:W-:Y:S01]  /*6580*/  ISETP.GT.U32.AND P6, PT, R10, R0, PT ;  /* 0x000000000a00720c */ /* 0x000fe20003fc4070 */
[----:B------:R-:W-:-:S03]  /*6590*/  IMAD.HI.U32 R9, R4, R12, RZ ;  /* 0x0000000c04097227 */ /* 0x000fc600078e00ff */
[----:B------:R1:W-:Y:S01]  /*65a0*/  STL [R1+0x78c], R3 ;  /* 0x00078c0301007387 */ /* 0x0003e20000100800 */
[----:B------:R-:W-:Y:S02]  /*65b0*/  IMAD.MOV R14, RZ, RZ, -R14 ;  /* 0x000000ffff0e7224 */ /* 0x000fe400078e0a0e */
[----:B------:R-:W-:Y:S02]  /*65c0*/  IMAD.MOV R9, RZ, RZ, -R9 ;  /* 0x000000ffff097224 */ /* 0x000fe400078e0a09 */
[----:B------:R-:W-:Y:S01]  /*65d0*/  @!P1 IMAD.IADD R20, R20, 0x1, -R10 ;  /* 0x0000000114149824 */ /* 0x000fe200078e0a0a */
[----:B------:R-:W-:Y:S01]  /*65e0*/  ISETP.GE.AND P1, PT, R6, RZ, PT ;  /* 0x000000ff0600720c */ /* 0x000fe20003f26270 */
[C---:B------:R-:W-:Y:S02]  /*65f0*/  IMAD R6, R10.reuse, R14, R13 ;  /* 0x0000000e0a067224 */ /* 0x040fe400078e020d */
[C---:B------:R-:W-:Y:S02]  /*6600*/  IMAD R12, R10.reuse, R9, R12 ;  /* 0x000000090a0c7224 */ /* 0x040fe400078e020c */
[--C-:B------:R-:W-:Y:S01]  /*6610*/  @!P4 IMAD.IADD R21, R21, 0x1, -R10.reuse ;  /* 0x000000011515c824 */ /* 0x100fe200078e0a0a */
[----:B------:R-:W-:Y:S01]  /*6620*/  ISETP.GT.U32.AND P4, PT, R10, R6, PT ;  /* 0x000000060a00720c */ /* 0x000fe20003f84070 */
[----:B------:R-:W-:Y:S01]  /*6630*/  @!P6 IMAD.IADD R0, R0, 0x1, -R10 ;  /* 0x000000010000e824 */ /* 0x000fe200078e0a0a */
[----:B------:R-:W-:Y:S01]  /*6640*/  ISETP.GT.U32.AND P6, PT, R10, R12, PT ;  /* 0x0000000c0a00720c */ /* 0x000fe20003fc4070 */
[----:B------:R-:W-:-:S04]  /*6650*/  IMAD.HI.U32 R8, R4, R5, RZ ;  /* 0x0000000504087227 */ /* 0x000fc800078e00ff */
[----:B------:R-:W-:Y:S02]  /*6660*/  IMAD.MOV R8, RZ, RZ, -R8 ;  /* 0x000000ffff087224 */ /* 0x000fe400078e0a08 */
[C---:B------:R-:W-:Y:S02]  /*6670*/  VIADD R9, R28.reuse, 0x187 ;  /* 0x000001871c097836 */ /* 0x040fe40000000000 */
[----:B------:R-:W-:Y:S02]  /*6680*/  VIADD R14, R28, 0x186 ;  /* 0x000001861c0e7836 */ /* 0x000fe40000000000 */
[----:B------:R-:W-:Y:S01]  /*6690*/  IMAD R5, R10, R8, R5 ;  /* 0x000000080a057224 */ /* 0x000fe200078e0205 */
[----:B------:R-:W-:Y:S01]  /*66a0*/  IABS R8, R9 ;  /* 0x0000000900087213 */ /* 0x000fe20000000000 */
[----:B------:R-:W-:Y:S01]  /*66b0*/  @!P4 IMAD.IADD R6, R6, 0x1, -R10 ;  /* 0x000000010606c824 */ /* 0x000fe200078e0a0a */
[----:B------:R-:W-:Y:S01]  /*66c0*/  IABS R18, R14 ;  /* 0x0000000e00127213 */ /* 0x000fe20000000000 */
[----:B-1----:R-:W-:Y:S01]  /*66d0*/  IMAD.MOV.U32 R3, RZ, RZ, R20 ;  /* 0x000000ffff037224 */ /* 0x002fe200078e0014 */
[----:B------:R-:W-:Y:S01]  /*66e0*/  ISETP.GT.U32.AND P4, PT, R10, R0, PT ;  /* 0x000000000a00720c */ /* 0x000fe20003f84070 */
[----:B------:R-:W-:-:S02]  /*66f0*/  @!P6 IMAD.IADD R12, R12, 0x1, -R10 ;  /* 0x000000010c0ce824 */ /* 0x000fc400078e0a0a */
[----:B------:R-:W-:-:S03]  /*6700*/  IMAD.HI.U32 R7, R4, R16, RZ ;  /* 0x0000001004077227 */ /* 0x000fc600078e00ff */
[C---:B------:R-:W-:Y:S01]  /*6710*/  ISETP.GT.U32.AND P6, PT, R10.reuse, R12, PT ;  /* 0x0000000c0a00720c */ /* 0x040fe20003fc4070 */
[----:B------:R-:W-:Y:S01]  /*6720*/  @!P2 IMAD.MOV R3, RZ, RZ, -R3 ;  /* 0x000000ffff03a224 */ /* 0x000fe200078e0a03 */
[----:B------:R-:W-:Y:S01]  /*6730*/  ISETP.GT.U32.AND P2, PT, R10, R6, PT ;  /* 0x000000060a00720c */ /* 0x000fe20003f44070 */
[----:B------:R-:W-:Y:S02]  /*6740*/  IMAD.MOV R7, RZ, RZ, -R7 ;  /* 0x000000ffff077224 */ /* 0x000fe400078e0a07 */
[C---:B------:R-:W-:Y:S01]  /*6750*/  IMAD.HI.U32 R22, R4.reuse, R8, RZ ;  /* 0x0000000804167227 */ /* 0x040fe200078e00ff */
[----:B------:R1:W-:Y:S03]  /*6760*/  STL [R1+0x788], R3 ;  /* 0x0007880301007387 */ /* 0x0003e60000100800 */
[----:B------:R-:W-:-:S04]  /*6770*/  IMAD.HI.U32 R20, R4, R18, RZ ;  /* 0x0000001204147227 */ /* 0x000fc800078e00ff */
[C---:B------:R-:W-:Y:S02]  /*6780*/  IMAD R16, R10.reuse, R7, R16 ;  /* 0x000000070a107224 */ /* 0x040fe400078e0210 */
[----:B------:R-:W-:Y:S02]  /*6790*/  IMAD.MOV R22, RZ, RZ, -R22 ;  /* 0x000000ffff167224 */ /* 0x000fe400078e0a16 */
[----:B-1----:R-:W-:Y:S02]  /*67a0*/  IMAD.MOV.U32 R3, RZ, RZ, R21 ;  /* 0x000000ffff037224 */ /* 0x002fe400078e0015 */
[----:B------:R-:W-:Y:S02]  /*67b0*/  IMAD.MOV R20, RZ, RZ, -R20 ;  /* 0x000000ffff147224 */ /* 0x000fe400078e0a14 */
[----:B------:R-:W-:Y:S01]  /*67c0*/  @!P0 IMAD.MOV R3, RZ, RZ, -R3 ;  /* 0x000000ffff038224 */ /* 0x000fe200078e0a03 */
[----:B------:R-:W-:Y:S01]  /*67d0*/  ISETP.GT.U32.AND P0, PT, R10, R5, PT ;  /* 0x000000050a00720c */ /* 0x000fe20003f04070 */
[----:B------:R-:W-:Y:S01]  /*67e0*/  @!P4 IMAD.IADD R0, R0, 0x1, -R10 ;  /* 0x000000010000c824 */ /* 0x000fe200078e0a0a */
[C---:B------:R-:W-:Y:S01]  /*67f0*/  ISETP.GT.U32.AND P4, PT, R10.reuse, R16, PT ;  /* 0x000000100a00720c */ /* 0x040fe20003f84070 */
[C---:B------:R-:W-:Y:S01]  /*6800*/  IMAD R8, R10.reuse, R22, R8 ;  /* 0x000000160a087224 */ /* 0x040fe200078e0208 */
[----:B------:R1:W-:Y:S01]  /*6810*/  STL [R1+0x784], R3 ;  /* 0x0007840301007387 */ /* 0x0003e20000100800 */
[----:B------:R-:W-:-:S02]  /*6820*/  IMAD R18, R10, R20, R18 ;  /* 0x000000140a127224 */ /* 0x000fc400078e0212 */
[--C-:B------:R-:W-:Y:S01]  /*6830*/  @!P2 IMAD.IADD R6, R6, 0x1, -R10.reuse ;  /* 0x000000010606a824 */ /* 0x100fe200078e0a0a */
[----:B------:R-:W-:Y:S01]  /*6840*/  ISETP.GT.U32.AND P2, PT, R10, R8, PT ;  /* 0x000000080a00720c */ /* 0x000fe20003f44070 */
[--C-:B------:R-:W-:Y:S01]  /*6850*/  @!P6 IMAD.IADD R12, R12, 0x1, -R10.reuse ;  /* 0x000000010c0ce824 */ /* 0x100fe200078e0a0a */
[----:B------:R-:W-:Y:S01]  /*6860*/  ISETP.GT.U32.AND P6, PT, R10, R18, PT ;  /* 0x000000120a00720c */ /* 0x000fe20003fc4070 */
[----:B------:R-:W-:Y:S02]  /*6870*/  VIADD R13, R28, 0x184 ;  /* 0x000001841c0d7836 */ /* 0x000fe40000000000 */
[--C-:B------:R-:W-:Y:S01]  /*6880*/  @!P0 IMAD.IADD R5, R5, 0x1, -R10.reuse ;  /* 0x0000000105058824 */ /* 0x100fe200078e0a0a */
[----:B------:R-:W-:Y:S01]  /*6890*/  ISETP.GE.AND P0, PT, R17, RZ, PT ;  /* 0x000000ff1100720c */ /* 0x000fe20003f06270 */
[----:B------:R-:W-:Y:S01]  /*68a0*/  @!P4 IMAD.IADD R16, R16, 0x1, -R10 ;  /* 0x000000011010c824 */ /* 0x000fe200078e0a0a */
[----:B------:R-:W-:Y:S01]  /*68b0*/  IABS R15, R13 ;  /* 0x0000000d000f7213 */ /* 0x000fe20000000000 */
[----:B------:R-:W-:Y:S01]  /*68c0*/  IMAD.MOV.U32 R23, RZ, RZ, R0 ;  /* 0x000000ffff177224 */ /* 0x000fe200078e0000 */
[----:B------:R-:W-:Y:S01]  /*68d0*/  ISETP.GE.AND P4, PT, R11, RZ, PT ;  /* 0x000000ff0b00720c */ /* 0x000fe20003f86270 */
[----:B-1----:R-:W-:-:S02]  /*68e0*/  IMAD.MOV.U32 R3, RZ, RZ, R6 ;  /* 0x000000ffff037224 */ /* 0x002fc400078e0006 */
[----:B------:R-:W-:Y:S02]  /*68f0*/  VIADD R7, R28, 0x185 ;  /* 0x000001851c077836 */ /* 0x000fe40000000000 */
[--C-:B------:R-:W-:Y:S01]  /*6900*/  @!P2 IMAD.IADD R8, R8, 0x1, -R10.reuse ;  /* 0x000000010808a824 */ /* 0x100fe200078e0a0a */
[----:B------:R-:W-:Y:S01]  /*6910*/  ISETP.GT.U32.AND P2, PT, R10, R5, PT ;  /* 0x000000050a00720c */ /* 0x000fe20003f44070 */
[----:B------:R-:W-:Y:S01]  /*6920*/  @!P6 IMAD.IADD R18, R18, 0x1, -R10 ;  /* 0x000000011212e824 */ /* 0x000fe200078e0a0a */
[----:B------:R-:W-:Y:S01]  /*6930*/  ISETP.GT.U32.AND P6, PT, R10, R16, PT ;  /* 0x000000100a00720c */ /* 0x000fe20003fc4070 */
[----:B------:R-:W-:Y:S01]  /*6940*/  IMAD.HI.U32 R22, R4, R15, RZ ;  /* 0x0000000f04167227 */ /* 0x000fe200078e00ff */
[----:B------:R-:W-:-:S03]  /*6950*/  IABS R19, R7 ;  /* 0x0000000700137213 */ /* 0x000fc60000000000 */
[----:B------:R-:W-:Y:S01]  /*6960*/  @!P5 IMAD.MOV R23, RZ, RZ, -R23 ;  /* 0x000000ffff17d224 */ /* 0x000fe200078e0a17 */
[C---:B------:R-:W-:Y:S01]  /*6970*/  ISETP.GT.U32.AND P5, PT, R10.reuse, R8, PT ;  /* 0x000000080a00720c */ /* 0x040fe20003fa4070 */
[----:B------:R-:W-:Y:S01]  /*6980*/  @!P3 IMAD.MOV R3, RZ, RZ, -R3 ;  /* 0x000000ffff03b224 */ /* 0x000fe200078e0a03 */
[----:B------:R-:W-:Y:S01]  /*6990*/  ISETP.GT.U32.AND P3, PT, R10, R18, PT ;  /* 0x000000120a00720c */ /* 0x000fe20003f64070 */
[----:B------:R-:W-:Y:S01]  /*69a0*/  IMAD.MOV R22, RZ, RZ, -R22 ;  /* 0x000000ffff167224 */ /* 0x000fe200078e0a16 */
[----:B------:R-:W-:Y:S01]  /*69b0*/  STL [R1+0x77c], R23 ;  /* 0x00077c1701007387 */ /* 0x000fe20000100800 */
[----:B------:R-:W-:Y:S02]  /*69c0*/  VIADD R17, R28, 0x183 ;  /* 0x000001831c117836 */ /* 0x000fe40000000000 */
[----:B------:R-:W-:Y:S01]  /*69d0*/  IMAD.HI.U32 R21, R4, R19, RZ ;  /* 0x0000001304157227 */ /* 0x000fe200078e00ff */
[----:B------:R1:W-:Y:S02]  /*69e0*/  STL [R1+0x774], R3 ;  /* 0x0007740301007387 */ /* 0x0003e40000100800 */
[----:B------:R-:W-:Y:S01]  /*69f0*/  IABS R6, R17 ;  /* 0x0000001100067213 */ /* 0x000fe20000000000 */
[----:B------:R-:W-:-:S02]  /*6a00*/  IMAD R15, R10, R22, R15 ;  /* 0x000000160a0f7224 */ /* 0x000fc400078e020f */
[----:B------:R-:W-:Y:S02]  /*6a10*/  VIADD R11, R28, 0x182 ;  /* 0x000001821c0b7836 */ /* 0x000fe40000000000 */
[----:B------:R-:W-:Y:S02]  /*6a20*/  IMAD.MOV R21, RZ, RZ, -R21 ;  /* 0x000000ffff157224 */ /* 0x000fe400078e0a15 */
[----:B------:R-:W-:Y:S01]  /*6a30*/  @!P2 IMAD.IADD R5, R5, 0x1, -R10 ;  /* 0x000000010505a824 */ /* 0x000fe200078e0a0a */
[----:B------:R-:W-:Y:S01]  /*6a40*/  IABS R0, R11 ;  /* 0x0000000b00007213 */ /* 0x000fe20000000000 */
[----:B-1----:R-:W-:Y:S01]  /*6a50*/  IMAD.MOV.U32 R3, RZ, RZ, R12 ;  /* 0x000000ffff037224 */ /* 0x002fe200078e000c */
[----:B------:R-:W-:Y:S01]  /*6a60*/  ISETP.GE.AND P2, PT, R9, RZ, PT ;  /* 0x000000ff0900720c */ /* 0x000fe20003f46270 */
[----:B------:R-:W-:Y:S01]  /*6a70*/  @!P6 IMAD.IADD R16, R16, 0x1, -R10 ;  /* 0x000000011010e824 */ /* 0x000fe200078e0a0a */
[----:B------:R-:W-:Y:S01]  /*6a80*/  ISETP.GT.U32.AND P6, PT, R10, R15, PT ;  /* 0x0000000f0a00720c */ /* 0x000fe20003fc4070 */
[----:B------:R-:W-:-:S02]  /*6a90*/  @!P1 IMAD.MOV R3, RZ, RZ, -R3 ;  /* 0x000000ffff039224 */ /* 0x000fc400078e0a03 */
[----:B------:R-:W-:-:S03]  /*6aa0*/  IMAD.HI.U32 R12, R4, R6, RZ ;  /* 0x00000006040c7227 */ /* 0x000fc600078e00ff */
[----:B------:R1:W-:Y:S01]  /*6ab0*/  STL [R1+0x770], R3 ;  /* 0x0007700301007387 */ /* 0x0003e20000100800 */
[----:B------:R-:W-:Y:S02]  /*6ac0*/  IMAD R19, R10, R21, R19 ;  /* 0x000000150a137224 */ /* 0x000fe400078e0213 */
[----:B------:R-:W-:Y:S02]  /*6ad0*/  IMAD.MOV.U32 R20, RZ, RZ, R5 ;  /* 0x000000ffff147224 */ /* 0x000fe400078e0005 */
[--C-:B------:R-:W-:Y:S01]  /*6ae0*/  @!P5 IMAD.IADD R8, R8, 0x1, -R10.reuse ;  /* 0x000000010808d824 */ /* 0x100fe200078e0a0a */
[----:B------:R-:W-:Y:S01]  /*6af0*/  ISETP.GE.AND P5, PT, R14, RZ, PT ;  /* 0x000000ff0e00720c */ /* 0x000fe20003fa6270 */
[----:B------:R-:W-:Y:S01]  /*6b00*/  @!P3 IMAD.IADD R18, R18, 0x1, -R10 ;  /* 0x000000011212b824 */ /* 0x000fe200078e0a0a */
[----:B------:R-:W-:Y:S01]  /*6b10*/  ISETP.GE.AND P3, PT, R7, RZ, PT ;  /* 0x000000ff0700720c */ /* 0x000fe20003f66270 */
[----:B------:R-:W-:Y:S01]  /*6b20*/  IMAD.HI.U32 R9, R4, R0, RZ ;  /* 0x0000000004097227 */ /* 0x000fe200078e00ff */
[----:B------:R-:W-:-:S03]  /*6b30*/  ISETP.GT.U32.AND P1, PT, R10, R19, PT ;  /* 0x000000130a00720c */ /* 0x000fc60003f24070 */
[----:B-1----:R-:W-:Y:S02]  /*6b40*/  IMAD.MOV.U32 R3, RZ, RZ, R16 ;  /* 0x000000ffff037224 */ /* 0x002fe400078e0010 */
[----:B------:R-:W-:Y:S02]  /*6b50*/  IMAD.MOV R7, RZ, RZ, -R12 ;  /* 0x000000ffff077224 */ /* 0x000fe400078e0a0c */
[----:B------:R-:W-:Y:S02]  /*6b60*/  @!P0 IMAD.MOV R20, RZ, RZ, -R20 ;  /* 0x000000ffff148224 */ /* 0x000fe400078e0a14 */
[----:B------:R-:W-:Y:S02]  /*6b70*/  @!P4 IMAD.MOV R3, RZ, RZ, -R3 ;  /* 0x000000ffff03c224 */ /* 0x000fe400078e0a03 */
[----:B------:R-:W-:Y:S01]  /*6b80*/  IMAD.MOV R5, RZ, RZ, -R9 ;  /* 0x000000ffff057224 */ /* 0x000fe200078e0a09 */
[----:B------:R-:W-:Y:S01]  /*6b90*/  STL [R1+0x76c], R20 ;  /* 0x00076c1401007387 */ /* 0x000fe20000100800 */
[----:B------:R-:W-:-:S02]  /*6ba0*/  IMAD R7, R10, R7, R6 ;  /* 0x000000070a077224 */ /* 0x000fc400078e0206 */
[----:B------:R-:W-:Y:S01]  /*6bb0*/  @!P6 IMAD.IADD R15, R15, 0x1, -R10 ;  /* 0x000000010f0fe824 */ /* 0x000fe200078e0a0a */
[----:B------:R1:W-:Y:S01]  /*6bc0*/  STL [R1+0x768], R3 ;  /* 0x0007680301007387 */ /* 0x0003e20000100800 */
[C---:B------:R-:W-:Y:S01]  /*6bd0*/  IMAD R0, R10.reuse, R5, R0 ;  /* 0x000000050a007224 */ /* 0x040fe200078e0200 */
[----:B------:R-:W-:Y:S01]  /*6be0*/  ISETP.GE.AND P6, PT, R17, RZ, PT ;  /* 0x000000ff1100720c */ /* 0x000fe20003fc6270 */
[----:B------:R-:W-:Y:S01]  /*6bf0*/  @!P2 IMAD.MOV R8, RZ, RZ, -R8 ;  /* 0x000000ffff08a224 */ /* 0x000fe200078e0a08 */
[C---:B------:R-:W-:Y:S01]  /*6c00*/  ISETP.GT.U32.AND P2, PT, R10.reuse, R7, PT ;  /* 0x000000070a00720c */ /* 0x040fe20003f44070 */
[----:B------:R-:W-:Y:S01]  /*6c10*/  @!P1 IMAD.IADD R19, R19, 0x1, -R10 ;  /* 0x0000000113139824 */ /* 0x000fe200078e0a0a */
[----:B------:R-:W-:Y:S01]  /*6c20*/  ISETP.GT.U32.AND P4, PT, R10, R15, PT ;  /* 0x0000000f0a00720c */ /* 0x000fe20003f84070 */
[C---:B------:R-:W-:Y:S01]  /*6c30*/  VIADD R5, R28.reuse, 0x180 ;  /* 0x000001801c057836 */ /* 0x040fe20000000000 */
[----:B------:R2:W-:Y:S01]  /*6c40*/  STL [R1+0x760], R8 ;  /* 0x0007600801007387 */ /* 0x0005e20000100800 */
        /* <DEDUP_REMOVED lines=8> */
[--C-:B------:R-:W-:Y:S01]  /*6cd0*/  @!P2 IMAD.IADD R7, R7, 0x1, -R10.reuse ;  /* 0x000000010707a824 */ /* 0x100fe200078e0a0a */
[----:B--2---:R-:W-:Y:S01]  /*6ce0*/  IABS R8, R5 ;  /* 0x0000000500087213 */ /* 0x004fe20000000000 */
[----:B------:R-:W-:Y:S01]  /*6cf0*/  @!P4 IMAD.IADD R15, R15, 0x1, -R10 ;  /* 0x000000010f0fc824 */ /* 0x000fe200078e0a0a */
[----:B------:R-:W-:Y:S01]  /*6d00*/  ISETP.GE.AND P4, PT, R6, RZ, PT ;  /* 0x000000ff0600720c */ /* 0x000fe20003f86270 */
[----:B------:R1:W-:Y:S01]  /*6d10*/  STL [R1+0x75c], R3 ;  /* 0x00075c0301007387 */ /* 0x0003e20000100800 */
[----:B------:R-:W-:Y:S01]  /*6d20*/  ISETP.GE.AND P2, PT, R5, RZ, PT ;  /* 0x000000ff0500720c */ /* 0x000fe20003f46270 */
[----:B------:R-:W-:-:S02]  /*6d30*/  IMAD.MOV.U32 R6, RZ, RZ, R8 ;  /* 0x000000ffff067224 */ /* 0x000fc400078e0008 */
[----:B------:R-:W-:-:S04]  /*6d40*/  IMAD.HI.U32 R8, R4, R14, RZ ;  /* 0x0000000e04087227 */ /* 0x000fc800078e00ff */
[----:B------:R-:W-:Y:S01]  /*6d50*/  @!P5 IMAD.IADD R0, R0, 0x1, -R10 ;  /* 0x000000010000d824 */ /* 0x000fe200078e0a0a */
[C---:B------:R-:W-:Y:S01]  /*6d60*/  ISETP.GT.U32.AND P5, PT, R10.reuse, R7, PT ;  /* 0x000000070a00720c */ /* 0x040fe20003fa4070 */
[----:B------:R-:W-:Y:S02]  /*6d70*/  IMAD.MOV R8, RZ, RZ, -R8 ;  /* 0x000000ffff087224 */ /* 0x000fe400078e0a08 */
[----:B------:R-:W-:Y:S01]  /*6d80*/  @!P0 IMAD.IADD R19, R19, 0x1, -R10 ;  /* 0x0000000113138824 */ /* 0x000fe200078e0a0a */
[----:B------:R-:W-:Y:S01]  /*6d90*/  ISETP.GE.AND P0, PT, R11, RZ, PT ;  /* 0x000000ff0b00720c */ /* 0x000fe20003f06270 */
[----:B------:R-:W-:Y:S02]  /*6da0*/  IMAD R14, R10, R8, R14 ;  /* 0x000000080a0e7224 */ /* 0x000fe400078e020e */
[----:B-1----:R-:W-:Y:S02]  /*6db0*/  IMAD.MOV.U32 R3, RZ, RZ, R19 ;  /* 0x000000ffff037224 */ /* 0x002fe400078e0013 */
[----:B------:R-:W-:-:S04]  /*6dc0*/  IMAD.HI.U32 R5, R4, R6, RZ ;  /* 0x0000000604057227 */ /* 0x000fc800078e00ff */
[----:B------:R-:W-:Y:S01]  /*6dd0*/  @!P5 IMAD.IADD R7, R7, 0x1, -R10 ;  /* 0x000000010707d824 */ /* 0x000fe200078e0a0a */
[C---:B------:R-:W-:Y:S01]  /*6de0*/  ISETP.GT.U32.AND P5, PT, R10.reuse, R14, PT ;  /* 0x0000000e0a00720c */ /* 0x040fe20003fa4070 */
[----:B------:R-:W-:Y:S01]  /*6df0*/  @!P3 IMAD.MOV R3, RZ, RZ, -R3 ;  /* 0x000000ffff03b224 */ /* 0x000fe200078e0a03 */
[C---:B------:R-:W-:Y:S01]  /*6e00*/  ISETP.GT.U32.AND P3, PT, R10.reuse, R0, PT ;  /* 0x000000000a00720c */ /* 0x040fe20003f64070 */
[----:B------:R-:W-:Y:S02]  /*6e10*/  IMAD.MOV R5, RZ, RZ, -R5 ;  /* 0x000000ffff057224 */ /* 0x000fe400078e0a05 */
[----:B------:R-:W-:Y:S01]  /*6e20*/  IMAD.MOV.U32 R11, RZ, RZ, R7 ;  /* 0x000000ffff0b7224 */ /* 0x000fe200078e0007 */
[----:B------:R1:W-:Y:S01]  /*6e30*/  STL [R1+0x758], R3 ;  /* 0x0007580301007387 */ /* 0x0003e20000100800 */
[----:B------:R-:W-:Y:S02]  /*6e40*/  IMAD R6, R10, R5, R6 ;  /* 0x000000050a067224 */ /* 0x000fe400078e0206 */
[----:B------:R-:W-:-:S02]  /*6e50*/  @!P6 IMAD.MOV R11, RZ, RZ, -R11 ;  /* 0x000000ffff0be224 */ /* 0x000fc400078e0a0b */
[----:B------:R-:W-:Y:S01]  /*6e60*/  VIADD R12, R28, 0x17d ;  /* 0x0000017d1c0c7836 */ /* 0x000fe20000000000 */
[----:B------:R-:W-:Y:S01]  /*6e70*/  ISETP.GT.U32.AND P6, PT, R10, R6, PT ;  /* 0x000000060a00720c */ /* 0x000fe20003fc4070 */
[--C-:B------:R-:W-:Y:S02]  /*6e80*/  @!P5 IMAD.IADD R14, R14, 0x1, -R10.reuse ;  /* 0x000000010e0ed824 */ /* 0x100fe400078e0a0a */
[--C-:B------:R-:W-:Y:S02]  /*6e90*/  @!P3 IMAD.IADD R0, R0, 0x1, -R10.reuse ;  /* 0x000000010000b824 */ /* 0x100fe400078e0a0a */
[----:B-1----:R-:W-:Y:S01]  /*6ea0*/  IMAD.MOV.U32 R3, RZ, RZ, R15 ;  /* 0x000000ffff037224 */ /* 0x002fe200078e000f */
[----:B------:R-:W-:Y:S01]  /*6eb0*/  ISETP.GT.U32.AND P5, PT, R10, R14, PT ;  /* 0x0000000e0a00720c */ /* 0x000fe20003fa4070 */
[C---:B------:R-:W-:Y:S02]  /*6ec0*/  VIADD R9, R28.reuse, 0x17e ;  /* 0x0000017e1c097836 */ /* 0x040fe40000000000 */
[----:B------:R-:W-:Y:S01]  /*6ed0*/  @!P1 IMAD.MOV R3, RZ, RZ, -R3 ;  /* 0x000000ffff039224 */ /* 0x000fe200078e0a03 */
[----:B------:R-:W-:Y:S01]  /*6ee0*/  ISETP.GE.AND P1, PT, R13, RZ, PT ;  /* 0x000000ff0d00720c */ /* 0x000fe20003f26270 */
[----:B------:R-:W-:Y:S01]  /*6ef0*/  VIADD R5, R28, 0x17c ;  /* 0x0000017c1c057836 */ /* 0x000fe20000000000 */
[----:B------:R-:W-:Y:S01]  /*6f00*/  IABS R13, R13 ;  /* 0x0000000d000d7213 */ /* 0x000fe20000000000 */
[----:B------:R-:W-:Y:S01]  /*6f10*/  @!P6 IMAD.IADD R6, R6, 0x1, -R10 ;  /* 0x000000010606e824 */ /* 0x000fe200078e0a0a */
[----:B------:R1:W-:Y:S01]  /*6f20*/  STL [R1+0x754], R3 ;  /* 0x0007540301007387 */ /* 0x0003e20000100800 */
[----:B------:R-:W-:Y:S01]  /*6f30*/  ISETP.GE.AND P3, PT, R9, RZ, PT ;  /* 0x000000ff0900720c */ /* 0x000fe20003f66270 */
[----:B------:R-:W-:Y:S01]  /*6f40*/  VIADD R19, R28, 0x17b ;  /* 0x0000017b1c137836 */ /* 0x000fe20000000000 */
[----:B------:R-:W-:Y:S01]  /*6f50*/  IABS R9, R9 ;  /* 0x0000000900097213 */ /* 0x000fe20000000000 */
[----:B------:R-:W-:Y:S01]  /*6f60*/  IMAD.HI.U32 R8, R4, R13, RZ ;  /* 0x0000000d04087227 */ /* 0x000fe200078e00ff */
[----:B------:R2:W-:Y:S01]  /*6f70*/  STL [R1+0x750], R11 ;  /* 0x0007500b01007387 */ /* 0x0005e20000100800 */
[----:B------:R-:W-:-:S02]  /*6f80*/  ISETP.GT.U32.AND P6, PT, R10, R6, PT ;  /* 0x000000060a00720c */ /* 0x000fc40003fc4070 */
[----:B------:R-:W-:Y:S02]  /*6f90*/  IMAD.MOV R7, RZ, RZ, -R8 ;  /* 0x000000ffff077224 */ /* 0x000fe400078e0a08 */
[----:B-1----:R-:W-:Y:S02]  /*6fa0*/  IMAD.MOV.U32 R3, RZ, RZ, R0 ;  /* 0x000000ffff037224 */ /* 0x002fe400078e0000 */
[----:B------:R-:W-:Y:S02]  /*6fb0*/  IMAD R13, R10, R7, R13 ;  /* 0x000000070a0d7224 */ /* 0x000fe400078e020d */
[----:B------:R-:W-:Y:S01]  /*6fc0*/  @!P0 IMAD.MOV R3, RZ, RZ, -R3 ;  /* 0x000000ffff038224 */ /* 0x000fe200078e0a03 */
[----:B------:R-:W-:Y:S01]  /*6fd0*/  ISETP.GE.AND P0, PT, R12, RZ, PT ;  /* 0x000000ff0c00720c */ /* 0x000fe20003f06270 */
[----:B------:R-:W-:Y:S01]  /*6fe0*/  @!P5 IMAD.IADD R14, R14, 0x1, -R10 ;  /* 0x000000010e0ed824 */ /* 0x000fe200078e0a0a */
[----:B------:R-:W-:Y:S01]  /*6ff0*/  IABS R12, R12 ;  /* 0x0000000c000c7213 */ /* 0x000fe20000000000 */
[----:B------:R-:W-:Y:S01]  /*7000*/  IMAD.HI.U32 R0, R4, R9, RZ ;  /* 0x0000000904007227 */ /* 0x000fe200078e00ff */
[----:B--2---:R-:W-:Y:S01]  /*7010*/  IABS R11, R5 ;  /* 0x00000005000b7213 */ /* 0x004fe20000000000 */
[----:B------:R1:W-:Y:S01]  /*7020*/  STL [R1+0x74c], R3 ;  /* 0x00074c0301007387 */ /* 0x0003e20000100800 */
[----:B------:R-:W-:Y:S01]  /*7030*/  ISETP.GT.U32.AND P5, PT, R10, R13, PT ;  /* 0x0000000d0a00720c */ /* 0x000fe20003fa4070 */
[----:B------:R-:W-:-:S04]  /*7040*/  IMAD.HI.U32 R7, R4, R12, RZ ;  /* 0x0000000c04077227 */ /* 0x000fc800078e00ff */
[----:B------:R-:W-:-:S04]  /*7050*/  IMAD.HI.U32 R8, R4, R11, RZ ;  /* 0x0000000b04087227 */ /* 0x000fc800078e00ff */
        /* <DEDUP_REMOVED lines=14> */
[----:B------:R-:W-:Y:S01]  /*7140*/  VIADD R15, R28, 0x17a ;  /* 0x0000017a1c0f7836 */ /* 0x000fe20000000000 */
[----:B------:R1:W-:Y:S01]  /*7150*/  STL [R1+0x744], R3 ;  /* 0x0007440301007387 */ /* 0x0003e20000100800 */
[----:B------:R-:W-:-:S03]  /*7160*/  IMAD.HI.U32 R7, R4, R0, RZ ;  /* 0x0000000004077227 */ /* 0x000fc600078e00ff */
[----:B------:R-:W-:Y:S01]  /*7170*/  IABS R14, R15 ;  /* 0x0000000f000e7213 */ /* 0x000fe20000000000 */
[----:B------:R-:W-:Y:S02]  /*7180*/  IMAD.MOV R7, RZ, RZ, -R7 ;  /* 0x000000ffff077224 */ /* 0x000fe400078e0a07 */
[--C-:B------:R-:W-:Y:S02]  /*7190*/  @!P6 IMAD.IADD R12, R12, 0x1, -R10.reuse ;  /* 0x000000010c0ce824 */ /* 0x100fe400078e0a0a */
[--C-:B------:R-:W-:Y:S01]  /*71a0*/  @!P4 IMAD.IADD R9, R9, 0x1, -R10.reuse ;  /* 0x000000010909c824 */ /* 0x100fe200078e0a0a */
[C---:B------:R-:W-:Y:S01]  /*71b0*/  ISETP.GT.U32.AND P4, PT, R10.reuse, R13, PT ;  /* 0x0000000d0a00720c */ /* 0x040fe20003f84070 */
[----:B------:R-:W-:Y:S01]  /*71c0*/  @!P5 IMAD.IADD R11, R11, 0x1, -R10 ;  /* 0x000000010b0bd824 */ /* 0x000fe200078e0a0a */
[C---:B------:R-:W-:Y:S01]  /*71d0*/  ISETP.GT.U32.AND P5, PT, R10.reuse, R12, PT ;  /* 0x0000000c0a00720c */ /* 0x040fe20003fa4070 */
[----:B-1----:R-:W-:Y:S01]  /*71e0*/  IMAD.MOV.U32 R3, RZ, RZ, R6 ;  /* 0x000000ffff037224 */ /* 0x002fe200078e0006 */
[----:B------:R-:W-:Y:S01]  /*71f0*/  ISETP.GT.U32.AND P6, PT, R10, R9, PT ;  /* 0x000000090a00720c */ /* 0x000fe20003fc4070 */
[----:B------:R-:W-:-:S04]  /*7200*/  IMAD.HI.U32 R6, R4, R14, RZ ;  /* 0x0000000e04067227 */ /* 0x000fc800078e00ff */
        /* <DEDUP_REMOVED lines=11> */
[--C-:B------:R-:W-:Y:S01]  /*72c0*/  @!P6 IMAD.IADD R9, R9, 0x1, -R10.reuse ;  /* 0x000000010909e824 */ /* 0x100fe200078e0a0a */
[----:B------:R-:W-:Y:S01]  /*72d0*/  ISETP.GE.AND P6, PT, R5, RZ, PT ;  /* 0x000000ff0500720c */ /* 0x000fe20003fc6270 */
[----:B------:R-:W-:Y:S01]  /*72e0*/  VIADD R5, R28, 0x177 ;  /* 0x000001771c057836 */ /* 0x000fe20000000000 */
[----:B------:R-:W-:Y:S01]  /*72f0*/  IABS R17, R7 ;  /* 0x0000000700117213 */ /* 0x000fe20000000000 */
[----:B------:R-:W-:Y:S01]  /*7300*/  @!P2 IMAD.IADD R11, R11, 0x1, -R10 ;  /* 0x000000010b0ba824 */ /* 0x000fe200078e0a0a */
[----:B------:R-:W-:Y:S01]  /*7310*/  ISETP.GE.AND P2, PT, R19, RZ, PT ;  /* 0x000000ff1300720c */ /* 0x000fe20003f46270 */
[----:B------:R-:W-:Y:S01]  /*7320*/  IMAD.MOV.U32 R20, RZ, RZ, R13 ;  /* 0x000000ffff147224 */ /* 0x000fe200078e000d */
[----:B------:R-:W-:Y:S01]  /*7330*/  IABS R19, R5 ;  /* 0x0000000500137213 */ /* 0x000fe20000000000 */
[----:B-1----:R-:W-:Y:S02]  /*7340*/  IMAD.MOV.U32 R3, RZ, RZ, R9 ;  /* 0x000000ffff037224 */ /* 0x002fe400078e0009 */
[----:B------:R-:W-:-:S04]  /*7350*/  IMAD.HI.U32 R6, R4, R17, RZ ;  /* 0x0000001104067227 */ /* 0x000fc800078e00ff */
[--C-:B------:R-:W-:Y:S01]  /*7360*/  @!P4 IMAD.IADD R0, R0, 0x1, -R10.reuse ;  /* 0x000000010000c824 */ /* 0x100fe200078e0a0a */
[----:B------:R-:W-:Y:S01]  /*7370*/  ISETP.GE.AND P4, PT, R15, RZ, PT ;  /* 0x000000ff0f00720c */ /* 0x000fe20003f86270 */
[----:B------:R-:W-:Y:S02]  /*7380*/  @!P5 IMAD.IADD R14, R14, 0x1, -R10 ;  /* 0x000000010e0ed824 */ /* 0x000fe400078e0a0a */
[----:B------:R-:W-:Y:S02]  /*7390*/  VIADD R8, R28, 0x179 ;  /* 0x000001791c087836 */ /* 0x000fe40000000000 */
[----:B------:R-:W-:Y:S01]  /*73a0*/  @!P1 IMAD.MOV R20, RZ, RZ, -R20 ;  /* 0x000000ffff149224 */ /* 0x000fe200078e0a14 */
[C---:B------:R-:W-:Y:S01]  /*73b0*/  ISETP.GT.U32.AND P5, PT, R10.reuse, R14, PT ;  /* 0x0000000e0a00720c */ /* 0x040fe20003fa4070 */
[----:B------:R-:W-:Y:S01]  /*73c0*/  IMAD.MOV.U32 R15, RZ, RZ, R19 ;  /* 0x000000ffff0f7224 */ /* 0x000fe200078e0013 */
[----:B------:R-:W-:Y:S01]  /*73d0*/  IABS R18, R8 ;  /* 0x0000000800127213 */ /* 0x000fe20000000000 */
[----:B------:R-:W-:Y:S01]  /*73e0*/  @!P3 IMAD.MOV R3, RZ, RZ, -R3 ;  /* 0x000000ffff03b224 */ /* 0x000fe200078e0a03 */
[----:B------:R-:W-:Y:S01]  /*73f0*/  STL [R1+0x738], R20 ;  /* 0x0007381401007387 */ /* 0x000fe20000100800 */
[----:B------:R-:W-:Y:S01]  /*7400*/  IMAD.MOV R6, RZ, RZ, -R6 ;  /* 0x000000ffff067224 */ /* 0x000fe200078e0a06 */
[----:B------:R-:W-:Y:S01]  /*7410*/  ISETP.GT.U32.AND P1, PT, R10, R0, PT ;  /* 0x000000000a00720c */ /* 0x000fe20003f24070 */
[----:B------:R-:W-:Y:S01]  /*7420*/  IMAD.HI.U32 R13, R4, R15, RZ ;  /* 0x0000000f040d7227 */ /* 0x000fe200078e00ff */
[----:B------:R1:W-:Y:S03]  /*7430*/  STL [R1+0x734], R3 ;  /* 0x0007340301007387 */ /* 0x0003e60000100800 */
[----:B------:R-:W-:-:S02]  /*7440*/  IMAD R17, R10, R6, R17 ;  /* 0x000000060a117224 */ /* 0x000fc400078e0211 */
[----:B------:R-:W-:Y:S02]  /*7450*/  IMAD.MOV R9, RZ, RZ, -R13 ;  /* 0x000000ffff097224 */ /* 0x000fe400078e0a0d */
[----:B------:R-:W-:-:S04]  /*7460*/  IMAD.HI.U32 R16, R4, R18, RZ ;  /* 0x0000001204107227 */ /* 0x000fc800078e00ff */
[----:B-1----:R-:W-:Y:S02]  /*7470*/  IMAD.MOV.U32 R3, RZ, RZ, R11 ;  /* 0x000000ffff037224 */ /* 0x002fe400078e000b */
[C---:B------:R-:W-:Y:S02]  /*7480*/  IMAD R15, R10.reuse, R9, R15 ;  /* 0x000000090a0f7224 */ /* 0x040fe400078e020f */
[----:B------:R-:W-:Y:S01]  /*7490*/  @!P6 IMAD.MOV R3, RZ, RZ, -R3 ;  /* 0x000000ffff03e224 */ /* 0x000fe200078e0a03 */
[----:B------:R-:W-:Y:S01]  /*74a0*/  ISETP.GT.U32.AND P6, PT, R10, R17, PT ;  /* 0x000000110a00720c */ /* 0x000fe20003fc4070 */
[----:B------:R-:W-:Y:S02]  /*74b0*/  IMAD.MOV R16, RZ, RZ, -R16 ;  /* 0x000000ffff107224 */ /* 0x000fe400078e0a10 */
[----:B------:R-:W-:Y:S01]  /*74c0*/  @!P5 IMAD.IADD R14, R14, 0x1, -R10 ;  /* 0x000000010e0ed824 */ /* 0x000fe200078e0a0a */
[C---:B------:R-:W-:Y:S01]  /*74d0*/  ISETP.GT.U32.AND P5, PT, R10.reuse, R15, PT ;  /* 0x0000000f0a00720c */ /* 0x040fe20003fa4070 */
[----:B------:R-:W-:-:S02]  /*74e0*/  IMAD R18, R10, R16, R18 ;  /* 0x000000100a127224 */ /* 0x000fc400078e0212 */
[----:B------:R-:W-:Y:S01]  /*74f0*/  @!P0 IMAD.MOV R12, RZ, RZ, -R12 ;  /* 0x000000ffff0c8224 */ /* 0x000fe200078e0a0c */
[----:B------:R-:W-:Y:S01]  /*7500*/  ISETP.GE.AND P0, PT, R8, RZ, PT ;  /* 0x000000ff0800720c */ /* 0x000fe20003f06270 */
[--C-:B------:R-:W-:Y:S01]  /*7510*/  @!P1 IMAD.IADD R0, R0, 0x1, -R10.reuse ;  /* 0x0000000100009824 */ /* 0x100fe200078e0a0a */
[----:B------:R-:W-:Y:S01]  /*7520*/  ISETP.GT.U32.AND P3, PT, R10, R18, PT ;  /* 0x000000120a00720c */ /* 0x000fe20003f64070 */
[C---:B------:R-:W-:Y:S01]  /*7530*/  VIADD R6, R28.reuse, 0x176 ;  /* 0x000001761c067836 */ /* 0x040fe20000000000 */
[----:B------:R-:W-:Y:S01]  /*7540*/  STL [R1+0x730], R12 ;  /* 0x0007300c01007387 */ /* 0x000fe20000100800 */
[--C-:B------:R-:W-:Y:S01]  /*7550*/  @!P6 IMAD.IADD R17, R17, 0x1, -R10.reuse ;  /* 0x000000011111e824 */ /* 0x100fe200078e0a0a */
[----:B------:R-:W-:Y:S01]  /*7560*/  ISETP.GE.AND P1, PT, R7, RZ, PT ;  /* 0x000000ff0700720c */ /* 0x000fe20003f26270 */
[C---:B------:R-:W-:Y:S01]  /*7570*/  VIADD R7, R28.reuse, 0x175 ;  /* 0x000001751c077836 */ /* 0x040fe20000000000 */
[----:B------:R1:W-:Y:S01]  /*7580*/  STL [R1+0x72c], R3 ;  /* 0x00072c0301007387 */ /* 0x0003e20000100800 */
[----:B------:R-:W-:Y:S01]  /*7590*/  @!P5 IMAD.IADD R15, R15, 0x1, -R10 ;  /* 0x000000010f0fd824 */ /* 0x000fe200078e0a0a */
[----:B------:R-:W-:Y:S01]  /*75a0*/  IABS R13, R6 ;  /* 0x00000006000d7213 */ /* 0x000fe20000000000 */
[----:B------:R-:W-:Y:S01]  /*75b0*/  VIADD R8, R28, 0x174 ;  /* 0x000001741c087836 */ /* 0x000fe20000000000 */
[----:B------:R-:W-:Y:S01]  /*75c0*/  IABS R9, R7 ;  /* 0x0000000700097213 */ /* 0x000fe20000000000 */
[----:B------:R-:W-:Y:S01]  /*75d0*/  IMAD.MOV.U32 R20, RZ, RZ, R14 ;  /* 0x000000ffff147224 */ /* 0x000fe200078e000e */
[----:B------:R-:W-:Y:S01]  /*75e0*/  ISETP.GT.U32.AND P5, PT, R10, R15, PT ;  /* 0x0000000f0a00720c */ /* 0x000fe20003fa4070 */
[----:B------:R-:W-:Y:S01]  /*75f0*/  @!P3 IMAD.IADD R18, R18, 0x1, -R10 ;  /* 0x000000011212b824 */ /* 0x000fe200078e0a0a */
[----:B------:R-:W-:Y:S01]  /*7600*/  ISETP.GE.AND P3, PT, R5, RZ, PT ;  /* 0x000000ff0500720c */ /* 0x000fe20003f66270 */
[----:B------:R-:W-:Y:S01]  /*7610*/  IMAD.HI.U32 R11, R4, R9, RZ ;  /* 0x00000009040b7227 */ /* 0x000fe200078e00ff */
[----:B------:R-:W-:-:S02]  /*7620*/  IABS R16, R8 ;  /* 0x0000000800107213 */ /* 0x000fc40000000000 */
[C---:B------:R-:W-:Y:S01]  /*7630*/  ISETP.GT.U32.AND P6, PT, R10.reuse, R18, PT ;  /* 0x000000120a00720c */ /* 0x040fe20003fc4070 */
[----:B-1----:R-:W-:Y:S02]  /*7640*/  IMAD.MOV.U32 R3, RZ, RZ, R0 ;  /* 0x000000ffff037224 */ /* 0x002fe400078e0000 */
[----:B------:R-:W-:Y:S02]  /*7650*/  IMAD.MOV R11, RZ, RZ, -R11 ;  /* 0x000000ffff0b7224 */ /* 0x000fe400078e0a0b */
[----:B------:R-:W-:Y:S01]  /*7660*/  @!P2 IMAD.MOV R3, RZ, RZ, -R3 ;  /* 0x000000ffff03a224 */ /* 0x000fe200078e0a03 */
[----:B------:R-:W-:Y:S01]  /*7670*/  ISETP.GT.U32.AND P2, PT, R10, R17, PT ;  /* 0x000000110a00720c */ /* 0x000fe20003f44070 */
[----:B------:R-:W-:-:S03]  /*7680*/  IMAD.HI.U32 R5, R4, R13, RZ ;  /* 0x0000000d04057227 */ /* 0x000fc600078e00ff */
[----:B------:R1:W-:Y:S01]  /*7690*/  STL [R1+0x724], R3 ;  /* 0x0007240301007387 */ /* 0x0003e20000100800 */
[----:B------:R-:W-:Y:S02]  /*76a0*/  IMAD.MOV R5, RZ, RZ, -R5 ;  /* 0x000000ffff057224 */ /* 0x000fe400078e0a05 */
[--C-:B------:R-:W-:Y:S02]  /*76b0*/  @!P5 IMAD.IADD R15, R15, 0x1, -R10.reuse ;  /* 0x000000010f0fd824 */ /* 0x100fe400078e0a0a */
[----:B------:R-:W-:Y:S02]  /*76c0*/  IMAD R13, R10, R5, R13 ;  /* 0x000000050a0d7224 */ /* 0x000fe400078e020d */
[--C-:B------:R-:W-:Y:S02]  /*76d0*/  @!P6 IMAD.IADD R18, R18, 0x1, -R10.reuse ;  /* 0x000000011212e824 */ /* 0x100fe400078e0a0a */
[----:B------:R-:W-:Y:S01]  /*76e0*/  @!P2 IMAD.IADD R17, R17, 0x1, -R10 ;  /* 0x000000011111a824 */ /* 0x000fe200078e0a0a */
[----:B------:R-:W-:Y:S01]  /*76f0*/  ISETP.GE.AND P2, PT, R6, RZ, PT ;  /* 0x000000ff0600720c */ /* 0x000fe20003f46270 */
[C---:B------:R-:W-:Y:S01]  /*7700*/  IMAD R6, R10.reuse, R11, R9 ;  /* 0x0000000b0a067224 */ /* 0x040fe200078e0209 */
[----:B------:R-:W-:Y:S01]  /*7710*/  ISETP.GT.U32.AND P6, PT, R10, R13, PT ;  /* 0x0000000d0a00720c */ /* 0x000fe20003fc4070 */
[----:B------:R-:W-:-:S02]  /*7720*/  VIADD R11, R28, 0x172 ;  /* 0x000001721c0b7836 */ /* 0x000fc40000000000 */
[----:B-1----:R-:W-:Y:S01]  /*7730*/  IMAD.MOV.U32 R3, RZ, RZ, R18 ;  /* 0x000000ffff037224 */ /* 0x002fe200078e0012 */
[----:B------:R-:W-:Y:S01]  /*7740*/  ISETP.GT.U32.AND P5, PT, R10, R6, PT ;  /* 0x000000060a00720c */ /* 0x000fe20003fa4070 */
[----:B------:R-:W-:Y:S01]  /*7750*/  IMAD.HI.U32 R19, R4, R16, RZ ;  /* 0x0000001004137227 */ /* 0x000fe200078e00ff */
[----:B------:R-:W-:-:S03]  /*7760*/  IABS R12, R11 ;  /* 0x0000000b000c7213 */ /* 0x000fc60000000000 */
[----:B------:R-:W-:Y:S02]  /*7770*/  VIADD R0, R28, 0x173 ;  /* 0x000001731c007836 */ /* 0x000fe40000000000 */
[----:B------:R-:W-:-:S03]  /*7780*/  IMAD.HI.U32 R14, R4, R12, RZ ;  /* 0x0000000c040e7227 */ /* 0x000fc600078e00ff */
[----:B------:R-:W-:Y:S01]  /*7790*/  IABS R5, R0 ;  /* 0x0000000000057213 */ /* 0x000fe20000000000 */
[--C-:B------:R-:W-:Y:S01]  /*77a0*/  @!P6 IMAD.IADD R13, R13, 0x1, -R10.reuse ;  /* 0x000000010d0de824 */ /* 0x100fe200078e0a0a */
[----:B------:R-:W-:Y:S01]  /*77b0*/  ISETP.GE.AND P6, PT, R7, RZ, PT ;  /* 0x000000ff0700720c */ /* 0x000fe20003fc6270 */
[----:B------:R-:W-:Y:S02]  /*77c0*/  @!P5 IMAD.IADD R6, R6, 0x1, -R10 ;  /* 0x000000010606d824 */ /* 0x000fe400078e0a0a */
[----:B------:R-:W-:Y:S01]  /*77d0*/  @!P4 IMAD.MOV R20, RZ, RZ, -R20 ;  /* 0x000000ffff14c224 */ /* 0x000fe200078e0a14 */
[C---:B------:R-:W-:Y:S01]  /*77e0*/  ISETP.GT.U32.AND P4, PT, R10.reuse, R13, PT ;  /* 0x0000000d0a00720c */ /* 0x040fe20003f84070 */
[----:B------:R-:W-:Y:S01]  /*77f0*/  IMAD.MOV R14, RZ, RZ, -R14 ;  /* 0x000000ffff0e7224 */ /* 0x000fe200078e0a0e */
[----:B------:R-:W-:Y:S01]  /*7800*/  ISETP.GT.U32.AND P5, PT, R10, R6, PT ;  /* 0x000000060a00720c */ /* 0x000fe20003fa4070 */
[----:B------:R-:W-:Y:S01]  /*7810*/  @!P0 IMAD.MOV R3, RZ, RZ, -R3 ;  /* 0x000000ffff038224 */ /* 0x000fe200078e0a03 */
[----:B------:R-:W-:Y:S01]  /*7820*/  STL [R1+0x720], R20 ;  /* 0x0007201401007387 */ /* 0x000fe20000100800 */
[----:B------:R-:W-:-:S02]  /*7830*/  IMAD.MOV R19, RZ, RZ, -R19 ;  /* 0x000000ffff137224 */ /* 0x000fc400078e0a13 */
[C---:B------:R-:W-:Y:S01]  /*7840*/  IMAD R12, R10.reuse, R14, R12 ;  /* 0x0000000e0a0c7224 */ /* 0x040fe200078e020c */
[----:B------:R1:W-:Y:S01]  /*7850*/  STL [R1+0x71c], R3 ;  /* 0x00071c0301007387 */ /* 0x0003e20000100800 */
[----:B------:R-:W-:Y:S02]  /*7860*/  IMAD R16, R10, R19, R16 ;  /* 0x000000130a107224 */ /* 0x000fe400078e0210 */
[----:B------:R-:W-:-:S03]  /*7870*/  IMAD.HI.U32 R9, R4, R5, RZ ;  /* 0x0000000504097227 */ /* 0x000fc600078e00ff */
[----:B------:R-:W-:Y:S01]  /*7880*/  ISETP.GT.U32.AND P0, PT, R10, R16, PT ;  /* 0x000000100a00720c */ /* 0x000fe20003f04070 */
[--C-:B------:R-:W-:Y:S01]  /*7890*/  @!P5 IMAD.IADD R6, R6, 0x1, -R10.reuse ;  /* 0x000000010606d824 */ /* 0x100fe200078e0a0a */
[----:B------:R-:W-:Y:S01]  /*78a0*/  ISETP.GT.U32.AND P5, PT, R10, R12, PT ;  /* 0x0000000c0a00720c */ /* 0x000fe20003fa4070 */
[----:B------:R-:W-:Y:S01]  /*78b0*/  @!P1 IMAD.MOV R17, RZ, RZ, -R17 ;  /* 0x000000ffff119224 */ /* 0x000fe200078e0a11 */
[----:B------:R-:W-:Y:S01]  /*78c0*/  ISETP.GE.AND P1, PT, R8, RZ, PT ;  /* 0x000000ff0800720c */ /* 0x000fe20003f26270 */
[----:B-1----:R-:W-:Y:S02]  /*78d0*/  IMAD.MOV.U32 R3, RZ, RZ, R15 ;  /* 0x000000ffff037224 */ /* 0x002fe400078e000f */
[----:B------:R-:W-:Y:S01]  /*78e0*/  IMAD.MOV R9, RZ, RZ, -R9 ;  /* 0x000000ffff097224 */ /* 0x000fe200078e0a09 */
[----:B------:R-:W-:Y:S01]  /*78f0*/  STL [R1+0x714], R17 ;  /* 0x0007141101007387 */ /* 0x000fe20000100800 */
[----:B------:R-:W-:Y:S02]  /*7900*/  @!P3 IMAD.MOV R3, RZ, RZ, -R3 ;  /* 0x000000ffff03b224 */ /* 0x000fe400078e0a03 */
[----:B------:R-:W-:Y:S01]  /*7910*/  @!P4 IMAD.IADD R13, R13, 0x1, -R10 ;  /* 0x000000010d0dc824 */ /* 0x000fe200078e0a0a */
[----:B------:R-:W-:Y:S01]  /*7920*/  ISETP.GE.AND P4, PT, R0, RZ, PT ;  /* 0x000000ff0000720c */ /* 0x000fe20003f86270 */
[----:B------:R-:W-:Y:S01]  /*7930*/  IMAD R5, R10, R9, R5 ;  /* 0x000000090a057224 */ /* 0x000fe200078e0205 */
[----:B------:R1:W-:Y:S01]  /*7940*/  STL [R1+0x710], R3 ;  /* 0x0007100301007387 */ /* 0x0003e20000100800 */
[----:B------:R-:W-:-:S02]  /*7950*/  VIADD R0, R28, 0x170 ;  /* 0x000001701c007836 */ /* 0x000fc40000000000 */
[----:B------:R-:W-:Y:S01]  /*7960*/  VIADD R7, R28, 0x171 ;  /* 0x000001711c077836 */ /* 0x000fe20000000000 */
[----:B------:R-:W-:Y:S01]  /*7970*/  ISETP.GT.U32.AND P3, PT, R10, R5, PT ;  /* 0x000000050a00720c */ /* 0x000fe20003f64070 */
[--C-:B------:R-:W-:Y:S01]  /*7980*/  @!P5 IMAD.IADD R12, R12, 0x1, -R10.reuse ;  /* 0x000000010c0cd824 */ /* 0x100fe200078e0a0a */
[----:B------:R-:W-:Y:S01]  /*7990*/  IABS R14, R0 ;  /* 0x00000000000e7213 */ /* 0x000fe20000000000 */
[----:B------:R-:W-:Y:S01]  /*79a0*/  @!P0 IMAD.IADD R16, R16, 0x1, -R10 ;  /* 0x0000000110108824 */ /* 0x000fe200078e0a0a */
[----:B------:R-:W-:Y:S01]  /*79b0*/  IABS R9, R7 ;  /* 0x0000000700097213 */ /* 0x000fe20000000000 */
[----:B------:R-:W-:Y:S01]  /*79c0*/  VIADD R19, R28, 0x15c ;  /* 0x0000015c1c137836 */ /* 0x000fe20000000000 */
[----:B------:R-:W-:Y:S01]  /*79d0*/  ISETP.GT.U32.AND P5, PT, R10, R12, PT ;  /* 0x0000000c0a00720c */ /* 0x000fe20003fa4070 */
[----:B-1----:R-:W-:Y:S01]  /*79e0*/  IMAD.MOV.U32 R3, RZ, RZ, R13 ;  /* 0x000000ffff037224 */ /* 0x002fe200078e000d */
[----:B------:R-:W-:Y:S01]  /*79f0*/  ISETP.GE.AND P0, PT, R11, RZ, PT ;  /* 0x000000ff0b00720c */ /* 0x000fe20003f06270 */
[----:B------:R-:W-:Y:S01]  /*7a00*/  IMAD.HI.U32 R8, R4, R9, RZ ;  /* 0x0000000904087227 */ /* 0x000fe200078e00ff */
[----:B------:R-:W-:-:S03]  /*7a10*/  IABS R20, R19 ;  /* 0x0000001300147213 */ /* 0x000fc60000000000 */
[----:B------:R-:W-:Y:S01]  /*7a20*/  @!P2 IMAD.MOV R3, RZ, RZ, -R3 ;  /* 0x000000ffff03a224 */ /* 0x000fe200078e0a03 */
[C---:B------:R-:W-:Y:S01]  /*7a30*/  ISETP.GT.U32.AND P2, PT, R10.reuse, R16, PT ;  /* 0x000000100a00720c */ /* 0x040fe20003f44070 */
[----:B------:R-:W-:Y:S02]  /*7a40*/  IMAD.MOV R8, RZ, RZ, -R8 ;  /* 0x000000ffff087224 */ /* 0x000fe400078e0a08 */
[--C-:B------:R-:W-:Y:S01]  /*7a50*/  @!P3 IMAD.IADD R5, R5, 0x1, -R10.reuse ;  /* 0x000000010505b824 */ /* 0x100fe200078e0a0a */
[----:B------:R1:W-:Y:S01]  /*7a60*/  STL [R1+0x70c], R3 ;  /* 0x00070c0301007387 */ /* 0x0003e20000100800 */
[----:B------:R-:W-:Y:S02]  /*7a70*/  IMAD R9, R10, R8, R9 ;  /* 0x000000080a097224 */ /* 0x000fe400078e0209 */
[----:B------:R-:W-:Y:S01]  /*7a80*/  VIADD R11, R28, 0x16f ;  /* 0x0000016f1c0b7836 */ /* 0x000fe20000000000 */
[----:B------:R-:W-:Y:S01]  /*7a90*/  ISETP.GT.U32.AND P3, PT, R10, R5, PT ;  /* 0x000000050a00720c */ /* 0x000fe20003f64070 */
[----:B------:R-:W-:-:S02]  /*7aa0*/  @!P5 IMAD.IADD R12, R12, 0x1, -R10 ;  /* 0x000000010c0cd824 */ /* 0x000fc400078e0a0a */
[----:B------:R-:W-:Y:S01]  /*7ab0*/  IMAD.HI.U32 R23, R4, R20, RZ ;  /* 0x0000001404177227 */ /* 0x000fe200078e00ff */
[----:B------:R-:W-:-:S03]  /*7ac0*/  IABS R13, R11 ;  /* 0x0000000b000d7213 */ /* 0x000fc60000000000 */
[----:B-1----:R-:W-:Y:S02]  /*7ad0*/  IMAD.MOV.U32 R3, RZ, RZ, R6 ;  /* 0x000000ffff037224 */ /* 0x002fe400078e0006 */
[----:B------:R-:W-:-:S04]  /*7ae0*/  IMAD.HI.U32 R6, R4, R14, RZ ;  /* 0x0000000e04067227 */ /* 0x000fc800078e00ff */
[----:B------:R-:W-:Y:S02]  /*7af0*/  IMAD.MOV R6, RZ, RZ, -R6 ;  /* 0x000000ffff067224 */ /* 0x000fe400078e0a06 */
[----:B------:R-:W-:Y:S01]  /*7b00*/  @!P6 IMAD.MOV R3, RZ, RZ, -R3 ;  /* 0x000000ffff03e224 */ /* 0x000fe200078e0a03 */
[----:B------:R-:W-:Y:S01]  /*7b10*/  ISETP.GE.AND P6, PT, R7, RZ, PT ;  /* 0x000000ff0700720c */ /* 0x000fe20003fc6270 */
[----:B------:R-:W-:Y:S02]  /*7b20*/  IMAD R14, R10, R6, R14 ;  /* 0x000000060a0e7224 */ /* 0x000fe400078e020e */
[----:B------:R-:W-:Y:S01]  /*7b30*/  @!P2 IMAD.IADD R16, R16, 0x1, -R10 ;  /* 0x000000011010a824 */ /* 0x000fe200078e0a0a */
[C---:B------:R-:W-:Y:S01]  /*7b40*/  ISETP.GT.U32.AND P2, PT, R10.reuse, R9, PT ;  /* 0x000000090a00720c */ /* 0x040fe20003f44070 */
[----:B------:R1:W-:Y:S01]  /*7b50*/  STL [R1+0x704], R3 ;  /* 0x0007040301007387 */ /* 0x0003e20000100800 */
[----:B------:R-:W-:Y:S01]  /*7b60*/  ISETP.GT.U32.AND P5, PT, R10, R14, PT ;  /* 0x0000000e0a00720c */ /* 0x000fe20003fa4070 */
[----:B------:R-:W-:-:S02]  /*7b70*/  VIADD R6, R28, 0x16e ;  /* 0x0000016e1c067836 */ /* 0x000fc40000000000 */
[----:B------:R-:W-:-:S04]  /*7b80*/  IMAD.HI.U32 R15, R4, R13, RZ ;  /* 0x0000000d040f7227 */ /* 0x000fc800078e00ff */
[----:B------:R-:W-:Y:S01]  /*7b90*/  @!P3 IMAD.IADD R5, R5, 0x1, -R10 ;  /* 0x000000010505b824 */ /* 0x000fe200078e0a0a */
[----:B------:R-:W-:Y:S01]  /*7ba0*/  ISETP.GE.AND P3, PT, R0, RZ, PT ;  /* 0x000000ff0000720c */ /* 0x000fe20003f66270 */
[----:B-1----:R-:W-:Y:S01]  /*7bb0*/  IMAD.MOV.U32 R3, RZ, RZ, R16 ;  /* 0x000000ffff037224 */ /* 0x002fe200078e0010 */
[----:B------:R-:W-:Y:S01]  /*7bc0*/  IABS R0, R6 ;  /* 0x0000000600007213 */ /* 0x000fe20000000000 */
[----:B------:R-:W-:Y:S02]  /*7bd0*/  IMAD.MOV R15, RZ, RZ, -R15 ;  /* 0x000000ffff0f7224 */ /* 0x000fe400078e0a0f */
[----:B------:R-:W-:Y:S02]  /*7be0*/  @!P1 IMAD.MOV R3, RZ, RZ, -R3 ;  /* 0x000000ffff039224 */ /* 0x000fe400078e0a03 */
[--C-:B------:R-:W-:Y:S02]  /*7bf0*/  @!P5 IMAD.IADD R14, R14, 0x1, -R10.reuse ;  /* 0x000000010e0ed824 */ /* 0x100fe400078e0a0a */
[----:B------:R-:W-:Y:S01]  /*7c00*/  @!P2 IMAD.IADD R9, R9, 0x1, -R10 ;  /* 0x000000010909a824 */ /* 0x000fe200078e0a0a */
[----:B------:R1:W-:Y:S01]  /*7c10*/  STL [R1+0x700], R3 ;  /* 0x0007000301007387 */ /* 0x0003e20000100800 */
[C---:B------:R-:W-:Y:S01]  /*7c20*/  IMAD R13, R10.reuse, R15, R13 ;  /* 0x0000000f0a0d7224 */ /* 0x040fe200078e020d */
[----:B------:R-:W-:Y:S01]  /*7c30*/  ISETP.GE.AND P2, PT, R11, RZ, PT ;  /* 0x000000ff0b00720c */ /* 0x000fe20003f46270 */
[----:B------:R-:W-:Y:S01]  /*7c40*/  IMAD.MOV.U32 R16, RZ, RZ, R5 ;  /* 0x000000ffff107224 */ /* 0x000fe200078e0005 */
[----:B------:R-:W-:Y:S01]  /*7c50*/  ISETP.GT.U32.AND P5, PT, R10, R14, PT ;  /* 0x0000000e0a00720c */ /* 0x000fe20003fa4070 */
[----:B------:R-:W-:Y:S01]  /*7c60*/  VIADD R7, R28, 0x16d ;  /* 0x0000016d1c077836 */ /* 0x000fe20000000000 */
[----:B------:R-:W-:Y:S01]  /*7c70*/  ISETP.GT.U32.AND P1, PT, R10, R9, PT ;  /* 0x000000090a00720c */ /* 0x000fe20003f24070 */
[----:B------:R-:W-:-:S03]  /*7c80*/  IMAD.HI.U32 R11, R4, R0, RZ ;  /* 0x00000000040b7227 */ /* 0x000fc600078e00ff */
[----:B------:R-:W-:Y:S01]  /*7c90*/  IABS R8, R7 ;  /* 0x0000000700087213 */ /* 0x000fe20000000000 */
[----:B-1----:R-:W-:Y:S02]  /*7ca0*/  IMAD.MOV.U32 R3, RZ, RZ, R12 ;  /* 0x000000ffff037224 */ /* 0x002fe400078e000c */
[----:B------:R-:W-:Y:S01]  /*7cb0*/  @!P4 IMAD.MOV R16, RZ, RZ, -R16 ;  /* 0x000000ffff10c224 */ /* 0x000fe200078e0a10 */
[----:B------:R-:W-:Y:S01]  /*7cc0*/  ISETP.GT.U32.AND P4, PT, R10, R13, PT ;  /* 0x0000000d0a00720c */ /* 0x000fe20003f84070 */
[----:B------:R-:W-:Y:S01]  /*7cd0*/  @!P0 IMAD.MOV R3, RZ, RZ, -R3 ;  /* 0x000000ffff038224 */ /* 0x000fe200078e0a03 */
[----:B------:R-:W-:Y:S01]  /*7ce0*/  ISETP.GE.AND P0, PT, R6, RZ, PT ;  /* 0x000000ff0600720c */ /* 0x000fe20003f06270 */
[----:B------:R-:W-:Y:S01]  /*7cf0*/  IMAD.MOV R6, RZ, RZ, -R11 ;  /* 0x000000ffff067224 */ /* 0x000fe200078e0a0b */
[----:B------:R-:W-:Y:S01]  /*7d00*/  STL [R1+0x6fc], R16 ;  /* 0x0006fc1001007387 */ /* 0x000fe20000100800 */
[----:B------:R-:W-:-:S03]  /*7d10*/  IMAD.HI.U32 R5, R4, R8, RZ ;  /* 0x0000000804057227 */ /* 0x000fc600078e00ff */
[----:B------:R1:W-:Y:S01]  /*7d20*/  STL [R1+0x6f8], R3 ;  /* 0x0006f80301007387 */ /* 0x0003e20000100800 */
[----:B------:R-:W-:Y:S02]  /*7d30*/  IMAD R0, R10, R6, R0 ;  /* 0x000000060a007224 */ /* 0x000fe400078e0200 */
[--C-:B------:R-:W-:Y:S02]  /*7d40*/  @!P5 IMAD.IADD R14, R14, 0x1, -R10.reuse ;  /* 0x000000010e0ed824 */ /* 0x100fe400078e0a0a */
[----:B------:R-:W-:Y:S01]  /*7d50*/  IMAD.MOV R5, RZ, RZ, -R5 ;  /* 0x000000ffff057224 */ /* 0x000fe200078e0a05 */
[C---:B------:R-:W-:Y:S01]  /*7d60*/  ISETP.GT.U32.AND P5, PT, R10.reuse, R0, PT ;  /* 0x000000000a00720c */ /* 0x040fe20003fa4070 */
[--C-:B------:R-:W-:Y:S01]  /*7d70*/  @!P1 IMAD.IADD R9, R9, 0x1, -R10.reuse ;  /* 0x0000000109099824 */ /* 0x100fe200078e0a0a */
[----:B------:R-:W-:Y:S01]  /*7d80*/  ISETP.GE.AND P1, PT, R7, RZ, PT ;  /* 0x000000ff0700720c */ /* 0x000fe20003f26270 */
[----:B------:R-:W-:Y:S02]  /*7d90*/  @!P4 IMAD.IADD R13, R13, 0x1, -R10 ;  /* 0x000000010d0dc824 */ /* 0x000fe400078e0a0a */
[----:B------:R-:W-:-:S02]  /*7da0*/  IMAD R8, R10, R5, R8 ;  /* 0x000000050a087224 */ /* 0x000fc400078e0208 */
[----:B------:R-:W-:Y:S01]  /*7db0*/  IMAD.MOV.U32 R15, RZ, RZ, R9 ;  /* 0x000000ffff0f7224 */ /* 0x000fe200078e0009 */
[----:B------:R-:W-:Y:S01]  /*7dc0*/  ISETP.GT.U32.AND P4, PT, R10, R13, PT ;  /* 0x0000000d0a00720c */ /* 0x000fe20003f84070 */
[----:B------:R-:W-:Y:S02]  /*7dd0*/  VIADD R6, R28, 0x16b ;  /* 0x0000016b1c067836 */ /* 0x000fe40000000000 */
[----:B------:R-:W-:Y:S01]  /*7de0*/  @!P6 IMAD.MOV R15, RZ, RZ, -R15 ;  /* 0x000000ffff0fe224 */ /* 0x000fe200078e0a0f */
[----:B------:R-:W-:Y:S01]  /*7df0*/  ISETP.GT.U32.AND P6, PT, R10, R8, PT ;  /* 0x000000080a00720c */ /* 0x000fe20003fc4070 */
[----:B------:R-:W-:Y:S01]  /*7e00*/  @!P5 IMAD.IADD R0, R0, 0x1, -R10 ;  /* 0x000000010000d824 */ /* 0x000fe200078e0a0a */
[----:B------:R-:W-:Y:S01]  /*7e10*/  IABS R12, R6 ;  /* 0x00000006000c7213 */ /* 0x000fe20000000000 */
[----:B------:R-:W-:Y:S01]  /*7e20*/  VIADD R11, R28, 0x16c ;  /* 0x0000016c1c0b7836 */ /* 0x000fe20000000000 */
[----:B------:R-:W-:Y:S01]  /*7e30*/  STL [R1+0x6f4], R15 ;  /* 0x0006f40f01007387 */ /* 0x000fe20000100800 */
[----:B-1----:R-:W-:Y:S01]  /*7e40*/  IMAD.MOV.U32 R3, RZ, RZ, R14 ;  /* 0x000000ffff037224 */ /* 0x002fe200078e000e */
[----:B------:R-:W-:Y:S01]  /*7e50*/  ISETP.GT.U32.AND P5, PT, R10, R0, PT ;  /* 0x000000000a00720c */ /* 0x000fe20003fa4070 */
[----:B------:R-:W-:Y:S01]  /*7e60*/  VIADD R5, R28, 0x16a ;  /* 0x0000016a1c057836 */ /* 0x000fe20000000000 */
[----:B------:R-:W-:Y:S01]  /*7e70*/  IABS R7, R11 ;  /* 0x0000000b00077213 */ /* 0x000fe20000000000 */
[----:B------:R-:W-:Y:S01]  /*7e80*/  @!P3 IMAD.MOV R3, RZ, RZ, -R3 ;  /* 0x000000ffff03b224 */ /* 0x000fe200078e0a03 */
[----:B------:R-:W-:Y:S01]  /*7e90*/  ISETP.GE.AND P3, PT, R11, RZ, PT ;  /* 0x000000ff0b00720c */ /* 0x000fe20003f66270 */
[----:B------:R-:W-:Y:S01]  /*7ea0*/  @!P4 IMAD.IADD R13, R13, 0x1, -R10 ;  /* 0x000000010d0dc824 */ /* 0x000fe200078e0a0a */
[----:B------:R-:W-:Y:S01]  /*7eb0*/  ISETP.GE.AND P4, PT, R6, RZ, PT ;  /* 0x000000ff0600720c */ /* 0x000fe20003f86270 */
[----:B------:R-:W-:Y:S01]  /*7ec0*/  IMAD.MOV.U32 R11, RZ, RZ, R12 ;  /* 0x000000ffff0b7224 */ /* 0x000fe200078e000c */
[----:B------:R1:W-:Y:S01]  /*7ed0*/  STL [R1+0x6f0], R3 ;  /* 0x0006f00301007387 */ /* 0x0003e20000100800 */
[----:B------:R-:W-:Y:S01]  /*7ee0*/  @!P6 IMAD.IADD R8, R8, 0x1, -R10 ;  /* 0x000000010808e824 */ /* 0x000fe200078e0a0a */
[----:B------:R-:W-:Y:S01]  /*7ef0*/  IABS R9, R5 ;  /* 0x0000000500097213 */ /* 0x000fe20000000000 */
[----:B------:R-:W-:-:S03]  /*7f00*/  IMAD.HI.U32 R14, R4, R7, RZ ;  /* 0x00000007040e7227 */ /* 0x000fc600078e00ff */
[----:B------:R-:W-:Y:S01]  /*7f10*/  ISETP.GT.U32.AND P6, PT, R10, R8, PT ;  /* 0x000000080a00720c */ /* 0x000fe20003fc4070 */
[----:B------:R-:W-:-:S04]  /*7f20*/  IMAD.HI.U32 R6, R4, R11, RZ ;  /* 0x0000000b04067227 */ /* 0x000fc800078e00ff */
[----:B-1----:R-:W-:Y:S02]  /*7f30*/  IMAD.MOV.U32 R3, RZ, RZ, R13 ;  /* 0x000000ffff037224 */ /* 0x002fe400078e000d */
[----:B------:R-:W-:Y:S02]  /*7f40*/  IMAD.MOV R14, RZ, RZ, -R14 ;  /* 0x000000ffff0e7224 */ /* 0x000fe400078e0a0e */
[----:B------:R-:W-:Y:S01]  /*7f50*/  @!P2 IMAD.MOV R3, RZ, RZ, -R3 ;  /* 0x000000ffff03a224 */ /* 0x000fe200078e0a03 */
[----:B------:R-:W-:Y:S01]  /*7f60*/  ISETP.GE.AND P2, PT, R5, RZ, PT ;  /* 0x000000ff0500720c */ /* 0x000fe20003f46270 */
[----:B------:R-:W-:Y:S02]  /*7f70*/  IMAD.MOV R6, RZ, RZ, -R6 ;  /* 0x000000ffff067224 */ /* 0x000fe400078e0a06 */
[----:B------:R-:W-:Y:S01]  /*7f80*/  @!P5 IMAD.IADD R0, R0, 0x1, -R10 ;  /* 0x000000010000d824 */ /* 0x000fe200078e0a0a */
[----:B------:R1:W-:Y:S01]  /*7f90*/  STL [R1+0x6e8], R3 ;  /* 0x0006e80301007387 */ /* 0x0003e20000100800 */
[----:B------:R-:W-:-:S02]  /*7fa0*/  IMAD R7, R10, R14, R7 ;  /* 0x0000000e0a077224 */ /* 0x000fc400078e0207 */
[----:B------:R-:W-:Y:S02]  /*7fb0*/  IMAD R11, R10, R6, R11 ;  /* 0x000000060a0b7224 */ /* 0x000fe400078e020b */
[----:B------:R-:W-:Y:S01]  /*7fc0*/  IMAD.HI.U32 R12, R4, R9, RZ ;  /* 0x00000009040c7227 */ /* 0x000fe200078e00ff */
[----:B------:R-:W-:-:S03]  /*7fd0*/  ISETP.GT.U32.AND P5, PT, R10, R7, PT ;  /* 0x000000070a00720c */ /* 0x000fc60003fa4070 */
[----:B------:R-:W-:Y:S02]  /*7fe0*/  IMAD.MOV R12, RZ, RZ, -R12 ;  /* 0x000000ffff0c7224 */ /* 0x000fe400078e0a0c */
[----:B-1----:R-:W-:Y:S02]  /*7ff0*/  IMAD.MOV.U32 R3, RZ, RZ, R0 ;  /* 0x000000ffff037224 */ /* 0x002fe400078e0000 */
[--C-:B------:R-:W-:Y:S02]  /*8000*/  @!P6 IMAD.IADD R8, R8, 0x1, -R10.reuse ;  /* 0x000000010808e824 */ /* 0x100fe400078e0a0a */
[----:B------:R-:W-:Y:S01]  /*8010*/  @!P0 IMAD.MOV R3, RZ, RZ, -R3 ;  /* 0x000000ffff038224 */ /* 0x000fe200078e0a03 */
[C---:B------:R-:W-:Y:S01]  /*8020*/  ISETP.GT.U32.AND P0, PT, R10.reuse, R11, PT ;  /* 0x0000000b0a00720c */ /* 0x040fe20003f04070 */
[----:B------:R-:W-:Y:S02]  /*8030*/  IMAD R9, R10, R12, R9 ;  /* 0x0000000c0a097224 */ /* 0x000fe400078e0209 */
[----:B------:R-:W-:Y:S01]  /*8040*/  @!P5 IMAD.IADD R7, R7, 0x1, -R10 ;  /* 0x000000010707d824 */ /* 0x000fe200078e0a0a */
[----:B------:R1:W-:Y:S01]  /*8050*/  STL [R1+0x6e4], R3 ;  /* 0x0006e40301007387 */ /* 0x0003e20000100800 */
[----:B------:R-:W-:-:S02]  /*8060*/  VIADD R16, R28, 0x169 ;  /* 0x000001691c107836 */ /* 0x000fc40000000000 */
[----:B------:R-:W-:Y:S01]  /*8070*/  VIADD R14, R28, 0x168 ;  /* 0x000001681c0e7836 */ /* 0x000fe20000000000 */
[----:B------:R-:W-:Y:S01]  /*8080*/  ISETP.GT.U32.AND P5, PT, R10, R7, PT ;  /* 0x000000070a00720c */ /* 0x000fe20003fa4070 */
[----:B------:R-:W-:Y:S01]  /*8090*/  VIADD R12, R28, 0x166 ;  /* 0x000001661c0c7836 */ /* 0x000fe20000000000 */
[----:B------:R-:W-:Y:S01]  /*80a0*/  ISETP.GE.AND P6, PT, R16, RZ, PT ;  /* 0x000000ff1000720c */ /* 0x000fe20003fc6270 */
[----:B------:R-:W-:Y:S01]  /*80b0*/  VIADD R6, R28, 0x167 ;  /* 0x000001671c067836 */ /* 0x000fe20000000000 */
[----:B------:R-:W-:Y:S01]  /*80c0*/  IABS R16, R16 ;  /* 0x0000001000107213 */ /* 0x000fe20000000000 */
[----:B------:R-:W-:Y:S01]  /*80d0*/  @!P0 IMAD.IADD R11, R11, 0x1, -R10 ;  /* 0x000000010b0b8824 */ /* 0x000fe200078e0a0a */
[----:B------:R-:W-:Y:S01]  /*80e0*/  IABS R15, R14 ;  /* 0x0000000e000f7213 */ /* 0x000fe20000000000 */
[----:B-1----:R-:W-:Y:S01]  /*80f0*/  IMAD.MOV.U32 R3, RZ, RZ, R8 ;  /* 0x000000ffff037224 */ /* 0x002fe200078e0008 */
[----:B------:R-:W-:Y:S01]  /*8100*/  IABS R0, R12 ;  /* 0x0000000c00007213 */ /* 0x000fe20000000000 */
[----:B------:R-:W-:Y:S01]  /*8110*/  IMAD.HI.U32 R17, R4, R16, RZ ;  /* 0x0000001004117227 */ /* 0x000fe200078e00ff */
[----:B------:R-:W-:-:S02]  /*8120*/  ISETP.GT.U32.AND P0, PT, R10, R11, PT ;  /* 0x0000000b0a00720c */ /* 0x000fc40003f04070 */
[----:B------:R-:W-:Y:S01]  /*8130*/  IABS R5, R6 ;  /* 0x0000000600057213 */ /* 0x000fe20000000000 */
[----:B------:R-:W-:Y:S01]  /*8140*/  @!P1 IMAD.MOV R3, RZ, RZ, -R3 ;  /* 0x000000ffff039224 */ /* 0x000fe200078e0a03 */
[----:B------:R-:W-:Y:S01]  /*8150*/  ISETP.GT.U32.AND P1, PT, R10, R9, PT ;  /* 0x000000090a00720c */ /* 0x000fe20003f24070 */
[----:B------:R-:W-:Y:S02]  /*8160*/  IMAD.MOV R17, RZ, RZ, -R17 ;  /* 0x000000ffff117224 */ /* 0x000fe400078e0a11 */
[----:B------:R-:W-:Y:S01]  /*8170*/  IMAD.HI.U32 R13, R4, R15, RZ ;  /* 0x0000000f040d7227 */ /* 0x000fe200078e00ff */
[----:B------:R1:W-:Y:S03]  /*8180*/  STL [R1+0x6dc], R3 ;  /* 0x0006dc0301007387 */ /* 0x0003e60000100800 */
[----:B------:R-:W-:Y:S01]  /*8190*/  @!P5 IMAD.IADD R7, R7, 0x1, -R10 ;  /* 0x000000010707d824 */ /* 0x000fe200078e0a0a */
[----:B------:R-:W-:Y:S01]  /*81a0*/  ISETP.GE.AND P5, PT, R14, RZ, PT ;  /* 0x000000ff0e00720c */ /* 0x000fe20003fa6270 */
[----:B------:R-:W-:-:S02]  /*81b0*/  IMAD R14, R10, R17, R16 ;  /* 0x000000110a0e7224 */ /* 0x000fc400078e0210 */
[--C-:B------:R-:W-:Y:S02]  /*81c0*/  @!P0 IMAD.IADD R11, R11, 0x1, -R10.reuse ;  /* 0x000000010b0b8824 */ /* 0x100fe400078e0a0a */
[----:B------:R-:W-:Y:S01]  /*81d0*/  @!P1 IMAD.IADD R9, R9, 0x1, -R10 ;  /* 0x0000000109099824 */ /* 0x000fe200078e0a0a */
[C---:B------:R-:W-:Y:S01]  /*81e0*/  ISETP.GT.U32.AND P0, PT, R10.reuse, R14, PT ;  /* 0x0000000e0a00720c */ /* 0x040fe20003f04070 */
[----:B------:R-:W-:Y:S02]  /*81f0*/  IMAD.MOV R13, RZ, RZ, -R13 ;  /* 0x000000ffff0d7224 */ /* 0x000fe400078e0a0d */
[----:B------:R-:W-:Y:S01]  /*8200*/  IMAD.MOV.U32 R18, RZ, RZ, R7 ;  /* 0x000000ffff127224 */ /* 0x000fe200078e0007 */
[C---:B------:R-:W-:Y:S01]  /*8210*/  ISETP.GT.U32.AND P1, PT, R10.reuse, R9, PT ;  /* 0x000000090a00720c */ /* 0x040fe20003f24070 */
[----:B-1----:R-:W-:Y:S02]  /*8220*/  IMAD.MOV.U32 R3, RZ, RZ, R11 ;  /* 0x000000ffff037224 */ /* 0x002fe400078e000b */
[----:B------:R-:W-:-:S02]  /*8230*/  IMAD R15, R10, R13, R15 ;  /* 0x0000000d0a0f7224 */ /* 0x000fc400078e020f */
[----:B------:R-:W-:-:S04]  /*8240*/  IMAD.HI.U32 R13, R4, R0, RZ ;  /* 0x00000000040d7227 */ /* 0x000fc800078e00ff */
[----:B------:R-:W-:Y:S01]  /*8250*/  @!P3 IMAD.MOV R18, RZ, RZ, -R18 ;  /* 0x000000ffff12b224 */ /* 0x000fe200078e0a12 */
[----:B------:R-:W-:Y:S01]  /*8260*/  ISETP.GT.U32.AND P3, PT, R10, R15, PT ;  /* 0x0000000f0a00720c */ /* 0x000fe20003f64070 */
[----:B------:R-:W-:Y:S01]  /*8270*/  @!P4 IMAD.MOV R3, RZ, RZ, -R3 ;  /* 0x000000ffff03c224 */ /* 0x000fe200078e0a03 */
[----:B------:R-:W-:Y:S01]  /*8280*/  ISETP.GE.AND P4, PT, R6, RZ, PT ;  /* 0x000000ff0600720c */ /* 0x000fe20003f86270 */
[----:B------:R-:W-:Y:S01]  /*8290*/  IMAD.MOV R7, RZ, RZ, -R13 ;  /* 0x000000ffff077224 */ /* 0x000fe200078e0a0d */
[----:B------:R-:W-:Y:S01]  /*82a0*/  STL [R1+0x6d8], R18 ;  /* 0x0006d81201007387 */ /* 0x000fe20000100800 */
[----:B------:R-:W-:Y:S02]  /*82b0*/  @!P1 IMAD.IADD R9, R9, 0x1, -R10 ;  /* 0x0000000109099824 */ /* 0x000fe400078e0a0a */
[----:B------:R-:W-:Y:S01]  /*82c0*/  IMAD.HI.U32 R8, R4, R5, RZ ;  /* 0x0000000504087227 */ /* 0x000fe200078e00ff */
[----:B------:R1:W-:Y:S03]  /*82d0*/  STL [R1+0x6d4], R3 ;  /* 0x0006d40301007387 */ /* 0x0003e60000100800 */
[----:B------:R-:W-:-:S02]  /*82e0*/  IMAD R0, R10, R7, R0 ;  /* 0x000000070a007224 */ /* 0x000fc400078e0200 */
[----:B------:R-:W-:Y:S02]  /*82f0*/  IMAD.MOV R8, RZ, RZ, -R8 ;  /* 0x000000ffff087224 */ /* 0x000fe400078e0a08 */
[--C-:B------:R-:W-:Y:S02]  /*8300*/  @!P0 IMAD.IADD R14, R14, 0x1, -R10.reuse ;  /* 0x000000010e0e8824 */ /* 0x100fe400078e0a0a */
[C---:B------:R-:W-:Y:S02]  /*8310*/  IMAD R5, R10.reuse, R8, R5 ;  /* 0x000000080a057224 */ /* 0x040fe400078e0205 */
[----:B-1----:R-:W-:Y:S01]  /*8320*/  IMAD.MOV.U32 R3, RZ, RZ, R9 ;  /* 0x000000ffff037224 */ /* 0x002fe200078e0009 */
[----:B------:R-:W-:Y:S01]  /*8330*/  ISETP.GT.U32.AND P0, PT, R10, R14, PT ;  /* 0x0000000e0a00720c */ /* 0x000fe20003f04070 */
[----:B------:R-:W-:Y:S01]  /*8340*/  VIADD R6, R28, 0x165 ;  /* 0x000001651c067836 */ /* 0x000fe20000000000 */
[C---:B------:R-:W-:Y:S01]  /*8350*/  ISETP.GT.U32.AND P1, PT, R10.reuse, R5, PT ;  /* 0x000000050a00720c */ /* 0x040fe20003f24070 */
[----:B------:R-:W-:Y:S01]  /*8360*/  @!P2 IMAD.MOV R3, RZ, RZ, -R3 ;  /* 0x000000ffff03a224 */ /* 0x000fe200078e0a03 */
[----:B------:R-:W-:Y:S01]  /*8370*/  ISETP.GT.U32.AND P2, PT, R10, R0, PT ;  /* 0x000000000a00720c */ /* 0x000fe20003f44070 */
[----:B------:R-:W-:Y:S01]  /*8380*/  @!P3 IMAD.IADD R15, R15, 0x1, -R10 ;  /* 0x000000010f0fb824 */ /* 0x000fe200078e0a0a */
[----:B------:R-:W-:Y:S01]  /*8390*/  IABS R13, R6 ;  /* 0x00000006000d7213 */ /* 0x000fe20000000000 */
[C---:B------:R-:W-:Y:S01]  /*83a0*/  VIADD R7, R28.reuse, 0x164 ;  /* 0x000001641c077836 */ /* 0x040fe20000000000 */
[----:B------:R1:W-:Y:S01]  /*83b0*/  STL [R1+0x6cc], R3 ;  /* 0x0006cc0301007387 */ /* 0x0003e20000100800 */
[----:B------:R-:W-:Y:S01]  /*83c0*/  VIADD R8, R28, 0x163 ;  /* 0x000001631c087836 */ /* 0x000fe20000000000 */
[----:B------:R-:W-:Y:S01]  /*83d0*/  ISETP.GT.U32.AND P3, PT, R10, R15, PT ;  /* 0x0000000f0a00720c */ /* 0x000fe20003f64070 */
[----:B------:R-:W-:Y:S01]  /*83e0*/  IMAD.HI.U32 R16, R4, R13, RZ ;  /* 0x0000000d04107227 */ /* 0x000fe200078e00ff */
[----:B------:R-:W-:-:S02]  /*83f0*/  IABS R11, R7 ;  /* 0x00000007000b7213 */ /* 0x000fc40000000000 */
[----:B------:R-:W-:Y:S01]  /*8400*/  IABS R9, R8 ;  /* 0x0000000800097213 */ /* 0x000fe20000000000 */
[--C-:B------:R-:W-:Y:S01]  /*8410*/  @!P0 IMAD.IADD R14, R14, 0x1, -R10.reuse ;  /* 0x000000010e0e8824 */ /* 0x100fe200078e0a0a */
[----:B------:R-:W-:Y:S01]  /*8420*/  ISETP.GE.AND P0, PT, R12, RZ, PT ;  /* 0x000000ff0c00720c */ /* 0x000fe20003f06270 */
[----:B------:R-:W-:Y:S02]  /*8430*/  @!P2 IMAD.IADD R0, R0, 0x1, -R10 ;  /* 0x000000010000a824 */ /* 0x000fe400078e0a0a */
[----:B------:R-:W-:Y:S02]  /*8440*/  IMAD.MOV R16, RZ, RZ, -R16 ;  /* 0x000000ffff107224 */ /* 0x000fe400078e0a10 */
[----:B------:R-:W-:Y:S01]  /*8450*/  @!P1 IMAD.IADD R5, R5, 0x1, -R10 ;  /* 0x0000000105059824 */ /* 0x000fe200078e0a0a */
[----:B------:R-:W-:Y:S01]  /*8460*/  ISETP.GT.U32.AND P2, PT, R10, R0, PT ;  /* 0x000000000a00720c */ /* 0x000fe20003f44070 */
[----:B------:R-:W-:-:S03]  /*8470*/  IMAD.HI.U32 R12, R4, R11, RZ ;  /* 0x0000000b040c7227 */ /* 0x000fc600078e00ff */
[C---:B------:R-:W-:Y:S01]  /*8480*/  ISETP.GT.U32.AND P1, PT, R10.reuse, R5, PT ;  /* 0x000000050a00720c */ /* 0x040fe20003f24070 */
[C---:B------:R-:W-:Y:S02]  /*8490*/  IMAD R13, R10.reuse, R16, R13 ;  /* 0x000000100a0d7224 */ /* 0x040fe400078e020d */
[----:B------:R-:W-:Y:S02]  /*84a0*/  IMAD.MOV R12, RZ, RZ, -R12 ;  /* 0x000000ffff0c7224 */ /* 0x000fe400078e0a0c */
[--C-:B------:R-:W-:Y:S01]  /*84b0*/  @!P3 IMAD.IADD R15, R15, 0x1, -R10.reuse ;  /* 0x000000010f0fb824 */ /* 0x100fe200078e0a0a */
[C---:B------:R-:W-:Y:S01]  /*84c0*/  ISETP.GT.U32.AND P3, PT, R10.reuse, R13, PT ;  /* 0x0000000d0a00720c */ /* 0x040fe20003f64070 */
[----:B------:R-:W-:Y:S02]  /*84d0*/  IMAD R11, R10, R12, R11 ;  /* 0x0000000c0a0b7224 */ /* 0x000fe400078e020b */
[----:B------:R-:W-:Y:S02]  /*84e0*/  @!P2 IMAD.IADD R0, R0, 0x1, -R10 ;  /* 0x000000010000a824 */ /* 0x000fe400078e0a0a */
[----:B------:R-:W-:Y:S01]  /*84f0*/  IMAD.MOV.U32 R17, RZ, RZ, R14 ;  /* 0x000000ffff117224 */ /* 0x000fe200078e000e */
[----:B------:R-:W-:Y:S01]  /*8500*/  ISETP.GT.U32.AND P2, PT, R10, R11, PT ;  /* 0x0000000b0a00720c */ /* 0x000fe20003f44070 */
[----:B------:R-:W-:Y:S01]  /*8510*/  @!P1 IMAD.IADD R5, R5, 0x1, -R10 ;  /* 0x0000000105059824 */ /* 0x000fe200078e0a0a */
[----:B------:R-:W-:Y:S01]  /*8520*/  ISETP.GE.AND P1, PT, R8, RZ, PT ;  /* 0x000000ff0800720c */ /* 0x000fe20003f26270 */
[----:B------:R-:W-:-:S04]  /*8530*/  IMAD.HI.U32 R14, R4, R9, RZ ;  /* 0x00000009040e7227 */ /* 0x000fc800078e00ff */
[----:B-1----:R-:W-:Y:S02]  /*8540*/  IMAD.MOV.U32 R3, RZ, RZ, R15 ;  /* 0x000000ffff037224 */ /* 0x002fe400078e000f */
[----:B------:R-:W-:Y:S01]  /*8550*/  @!P6 IMAD.MOV R17, RZ, RZ, -R17 ;  /* 0x000000ffff11e224 */ /* 0x000fe200078e0a11 */
[----:B------:R-:W-:Y:S01]  /*8560*/  ISETP.GE.AND P6, PT, R6, RZ, PT ;  /* 0x000000ff0600720c */ /* 0x000fe20003fc6270 */
[----:B------:R-:W-:Y:S02]  /*8570*/  @!P3 IMAD.IADD R13, R13, 0x1, -R10 ;  /* 0x000000010d0db824 */ /* 0x000fe400078e0a0a */
[----:B------:R-:W-:Y:S01]  /*8580*/  IMAD.MOV.U32 R15, RZ, RZ, R5 ;  /* 0x000000ffff0f7224 */ /* 0x000fe200078e0005 */
[----:B------:R-:W-:Y:S01]  /*8590*/  STL [R1+0x6c8], R17 ;  /* 0x0006c81101007387 */ /* 0x000fe20000100800 */
[----:B------:R-:W-:Y:S01]  /*85a0*/  IMAD.MOV R14, RZ, RZ, -R14 ;  /* 0x000000ffff0e7224 */ /* 0x000fe200078e0a0e */
[----:B------:R-:W-:Y:S01]  /*85b0*/  ISETP.GT.U32.AND P3, PT, R10, R13, PT ;  /* 0x0000000d0a00720c */ /* 0x000fe20003f64070 */
[----:B------:R-:W-:-:S02]  /*85c0*/  VIADD R6, R28, 0x162 ;  /* 0x000001621c067836 */ /* 0x000fc40000000000 */
[----:B------:R-:W-:Y:S01]  /*85d0*/  @!P5 IMAD.MOV R3, RZ, RZ, -R3 ;  /* 0x000000ffff03d224 */ /* 0x000fe200078e0a03 */
[----:B------:R-:W-:Y:S01]  /*85e0*/  ISETP.GE.AND P5, PT, R7, RZ, PT ;  /* 0x000000ff0700720c */ /* 0x000fe20003fa6270 */
[----:B------:R-:W-:Y:S01]  /*85f0*/  @!P4 IMAD.MOV R15, RZ, RZ, -R15 ;  /* 0x000000ffff0fc224 */ /* 0x000fe200078e0a0f */
[----:B------:R-:W-:Y:S01]  /*8600*/  ISETP.GE.AND P4, PT, R6, RZ, PT ;  /* 0x000000ff0600720c */ /* 0x000fe20003f86270 */
[----:B------:R-:W-:Y:S01]  /*8610*/  IMAD R9, R10, R14, R9 ;  /* 0x0000000e0a097224 */ /* 0x000fe200078e0209 */
[----:B------:R-:W-:Y:S01]  /*8620*/  IABS R14, R6 ;  /* 0x00000006000e7213 */ /* 0x000fe20000000000 */
[----:B------:R-:W-:Y:S01]  /*8630*/  VIADD R5, R28, 0x161 ;  /* 0x000001611c057836 */ /* 0x000fe20000000000 */
[----:B------:R1:W-:Y:S01]  /*8640*/  STL [R1+0x6c4], R3 ;  /* 0x0006c40301007387 */ /* 0x0003e20000100800 */
[----:B------:R-:W-:Y:S02]  /*8650*/  @!P2 IMAD.IADD R11, R11, 0x1, -R10 ;  /* 0x000000010b0ba824 */ /* 0x000fe400078e0a0a */
[----:B------:R-:W-:Y:S01]  /*8660*/  IMAD.HI.U32 R8, R4, R14, RZ ;  /* 0x0000000e04087227 */ /* 0x000fe200078e00ff */
[----:B------:R2:W-:Y:S02]  /*8670*/  STL [R1+0x6c0], R15 ;  /* 0x0006c00f01007387 */ /* 0x0005e40000100800 */
[----:B------:R-:W-:Y:S01]  /*8680*/  ISETP.GT.U32.AND P2, PT, R10, R11, PT ;  /* 0x0000000b0a00720c */ /* 0x000fe20003f44070 */
[----:B------:R-:W-:-:S02]  /*8690*/  IMAD.MOV R8, RZ, RZ, -R8 ;  /* 0x000000ffff087224 */ /* 0x000fc400078e0a08 */
[----:B------:R-:W-:Y:S01]  /*86a0*/  @!P3 IMAD.IADD R13, R13, 0x1, -R10 ;  /* 0x000000010d0db824 */ /* 0x000fe200078e0a0a */
[C---:B------:R-:W-:Y:S01]  /*86b0*/  ISETP.GT.U32.AND P3, PT, R10.reuse, R9, PT ;  /* 0x000000090a00720c */ /* 0x040fe20003f64070 */
[----:B-1----:R-:W-:Y:S02]  /*86c0*/  IMAD.MOV.U32 R3, RZ, RZ, R0 ;  /* 0x000000ffff037224 */ /* 0x002fe400078e0000 */
[----:B------:R-:W-:Y:S01]  /*86d0*/  IMAD R14, R10, R8, R14 ;  /* 0x000000080a0e7224 */ /* 0x000fe200078e020e */
[----:B--2---:R-:W-:Y:S01]  /*86e0*/  IABS R15, R5 ;  /* 0x00000005000f7213 */ /* 0x004fe20000000000 */
[----:B------:R-:W-:Y:S01]  /*86f0*/  @!P0 IMAD.MOV R3, RZ, RZ, -R3 ;  /* 0x000000ffff038224 */ /* 0x000fe200078e0a03 */
[----:B------:R-:W-:Y:S01]  /*8700*/  ISETP.GE.AND P0, PT, R5, RZ, PT ;  /* 0x000000ff0500720c */ /* 0x000fe20003f06270 */
[----:B------:R-:W-:Y:S02]  /*8710*/  IMAD.MOV.U32 R16, RZ, RZ, R13 ;  /* 0x000000ffff107224 */ /* 0x000fe400078e000d */
[----:B------:R-:W-:Y:S01]  /*8720*/  IMAD.HI.U32 R5, R4, R15, RZ ;  /* 0x0000000f04057227 */ /* 0x000fe200078e00ff */
[----:B------:R1:W-:Y:S03]  /*8730*/  STL [R1+0x6bc], R3 ;  /* 0x0006bc0301007387 */ /* 0x0003e60000100800 */
[----:B------:R-:W-:-:S02]  /*8740*/  IMAD.MOV R5, RZ, RZ, -R5 ;  /* 0x000000ffff057224 */ /* 0x000fc400078e0a05 */
[----:B------:R-:W-:Y:S01]  /*8750*/  @!P2 IMAD.IADD R11, R11, 0x1, -R10 ;  /* 0x000000010b0ba824 */ /* 0x000fe200078e0a0a */
[C---:B------:R-:W-:Y:S01]  /*8760*/  ISETP.GT.U32.AND P2, PT, R10.reuse, R14, PT ;  /* 0x0000000e0a00720c */ /* 0x040fe20003f44070 */
[----:B------:R-:W-:Y:S02]  /*8770*/  IMAD R15, R10, R5, R15 ;  /* 0x000000050a0f7224 */ /* 0x000fe400078e020f */
[----:B------:R-:W-:Y:S02]  /*8780*/  @!P6 IMAD.MOV R16, RZ, RZ, -R16 ;  /* 0x000000ffff10e224 */ /* 0x000fe400078e0a10 */
[----:B------:R-:W-:Y:S01]  /*8790*/  VIADD R0, R28, 0x160 ;  /* 0x000001601c007836 */ /* 0x000fe20000000000 */
[----:B------:R-:W-:Y:S01]  /*87a0*/  ISETP.GT.U32.AND P6, PT, R10, R15, PT ;  /* 0x0000000f0a00720c */ /* 0x000fe20003fc4070 */
[--C-:B------:R-:W-:Y:S01]  /*87b0*/  @!P3 IMAD.IADD R9, R9, 0x1, -R10.reuse ;  /* 0x000000010909b824 */ /* 0x100fe200078e0a0a */
[----:B------:R-:W-:Y:S01]  /*87c0*/  STL [R1+0x6b8], R16 ;  /* 0x0006b81001007387 */ /* 0x000fe20000100800 */
[----:B------:R-:W-:Y:S01]  /*87d0*/  VIADD R7, R28, 0x15f ;  /* 0x0000015f1c077836 */ /* 0x000fe20000000000 */
[----:B------:R-:W-:Y:S01]  /*87e0*/  IABS R6, R0 ;  /* 0x0000000000067213 */ /* 0x000fe20000000000 */
[----:B-1----:R-:W-:Y:S01]  /*87f0*/  IMAD.MOV.U32 R3, RZ, RZ, R11 ;  /* 0x000000ffff037224 */ /* 0x002fe200078e000b */
[----:B------:R-:W-:Y:S01]  /*8800*/  ISETP.GT.U32.AND P3, PT, R10, R9, PT ;  /* 0x000000090a00720c */ /* 0x000fe20003f64070 */
[----:B------:R-:W-:Y:S01]  /*8810*/  @!P2 IMAD.IADD R14, R14, 0x1, -R10 ;  /* 0x000000010e0ea824 */ /* 0x000fe200078e0a0a */
[----:B------:R-:W-:Y:S01]  /*8820*/  IABS R12, R7 ;  /* 0x00000007000c7213 */ /* 0x000fe20000000000 */
[----:B------:R-:W-:-:S03]  /*8830*/  IMAD.HI.U32 R8, R4, R6, RZ ;  /* 0x0000000604087227 */ /* 0x000fc600078e00ff */
[----:B------:R-:W-:Y:S01]  /*8840*/  ISETP.GT.U32.AND P2, PT, R10, R14, PT ;  /* 0x0000000e0a00720c */ /* 0x000fe20003f44070 */
[----:B------:R-:W-:Y:S02]  /*8850*/  @!P6 IMAD.IADD R15, R15, 0x1, -R10 ;  /* 0x000000010f0fe824 */ /* 0x000fe400078e0a0a */
[----:B------:R-:W-:Y:S02]  /*8860*/  IMAD.MOV R8, RZ, RZ, -R8 ;  /* 0x000000ffff087224 */ /* 0x000fe400078e0a08 */
[----:B------:R-:W-:Y:S01]  /*8870*/  @!P5 IMAD.MOV R3, RZ, RZ, -R3 ;  /* 0x000000ffff03d224 */ /* 0x000fe200078e0a03 */
[----:B------:R-:W-:Y:S01]  /*8880*/  ISETP.GE.AND P5, PT, R0, RZ, PT ;  /* 0x000000ff0000720c */ /* 0x000fe20003fa6270 */
[C---:B------:R-:W-:Y:S01]  /*8890*/  IMAD R0, R10.reuse, R8, R6 ;  /* 0x000000080a007224 */ /* 0x040fe200078e0206 */
[----:B------:R-:W-:Y:S01]  /*88a0*/  ISETP.GT.U32.AND P6, PT, R10, R15, PT ;  /* 0x0000000f0a00720c */ /* 0x000fe20003fc4070 */
[----:B------:R-:W-:Y:S01]  /*88b0*/  IMAD.HI.U32 R5, R4, R12, RZ ;  /* 0x0000000c04057227 */ /* 0x000fe200078e00ff */
[----:B------:R1:W-:Y:S03]  /*88c0*/  STL [R1+0x6b4], R3 ;  /* 0x0006b40301007387 */ /* 0x0003e60000100800 */
[----:B------:R-:W-:-:S02]  /*88d0*/  VIADD R8, R28, 0x15e ;  /* 0x0000015e1c087836 */ /* 0x000fc40000000000 */
[----:B------:R-:W-:Y:S01]  /*88e0*/  @!P3 IMAD.IADD R9, R9, 0x1, -R10 ;  /* 0x000000010909b824 */ /* 0x000fe200078e0a0a */
[----:B------:R-:W-:Y:S01]  /*88f0*/  ISETP.GE.AND P3, PT, R7, RZ, PT ;  /* 0x000000ff0700720c */ /* 0x000fe20003f66270 */
[----:B------:R-:W-:Y:S01]  /*8900*/  IMAD.MOV R5, RZ, RZ, -R5 ;  /* 0x000000ffff057224 */ /* 0x000fe200078e0a05 */
[----:B------:R-:W-:Y:S01]  /*8910*/  IABS R7, R8 ;  /* 0x0000000800077213 */ /* 0x000fe20000000000 */
[----:B------:R-:W-:Y:S02]  /*8920*/  VIADD R11, R28, 0x15d ;  /* 0x0000015d1c0b7836 */ /* 0x000fe40000000000 */
[----:B------:R-:W-:Y:S02]  /*8930*/  IMAD R12, R10, R5, R12 ;  /* 0x000000050a0c7224 */ /* 0x000fe400078e020c */
[----:B------:R-:W-:Y:S01]  /*8940*/  @!P2 IMAD.IADD R14, R14, 0x1, -R10 ;  /* 0x000000010e0ea824 */ /* 0x000fe200078e0a0a */
[----:B------:R-:W-:Y:S01]  /*8950*/  IABS R22, R11 ;  /* 0x0000000b00167213 */ /* 0x000fe20000000000 */
[----:B------:R-:W-:Y:S01]  /*8960*/  IMAD.HI.U32 R17, R4, R7, RZ ;  /* 0x0000000704117227 */ /* 0x000fe200078e00ff */
[----:B------:R-:W-:-:S03]  /*8970*/  ISETP.GT.U32.AND P2, PT, R10, R0, PT ;  /* 0x000000000a00720c */ /* 0x000fc60003f44070 */
[----:B------:R-:W-:Y:S01]  /*8980*/  @!P6 IMAD.IADD R15, R15, 0x1, -R10 ;  /* 0x000000010f0fe824 */ /* 0x000fe200078e0a0a */
[----:B------:R-:W-:Y:S01]  /*8990*/  ISETP.GT.U32.AND P6, PT, R10, R12, PT ;  /* 0x0000000c0a00720c */ /* 0x000fe20003fc4070 */
[----:B------:R-:W-:Y:S02]  /*89a0*/  IMAD.MOV R17, RZ, RZ, -R17 ;  /* 0x000000ffff117224 */ /* 0x000fe400078e0a11 */
[----:B------:R-:W-:-:S04]  /*89b0*/  IMAD.HI.U32 R21, R4, R22, RZ ;  /* 0x0000001604157227 */ /* 0x000fc800078e00ff */
[----:B------:R-:W-:Y:S02]  /*89c0*/  IMAD R7, R10, R17, R7 ;  /* 0x000000110a077224 */ /* 0x000fe400078e0207 */
[----:B------:R-:W-:Y:S02]  /*89d0*/  IMAD.MOV R21, RZ, RZ, -R21 ;  /* 0x000000ffff157224 */ /* 0x000fe400078e0a15 */
[----:B------:R-:W-:Y:S01]  /*89e0*/  @!P2 IMAD.IADD R0, R0, 0x1, -R10 ;  /* 0x000000010000a824 */ /* 0x000fe200078e0a0a */
[C---:B------:R-:W-:Y:S01]  /*89f0*/  ISETP.GT.U32.AND P2, PT, R10.reuse, R7, PT ;  /* 0x000000070a00720c */ /* 0x040fe20003f44070 */
[----:B------:R-:W-:Y:S02]  /*8a00*/  IMAD R21, R10, R21, R22 ;  /* 0x000000150a157224 */ /* 0x000fe400078e0216 */
[----:B-1----:R-:W-:Y:S02]  /*8a10*/  IMAD.MOV.U32 R3, RZ, RZ, R9 ;  /* 0x000000ffff037224 */ /* 0x002fe400078e0009 */
[----:B------:R-:W-:Y:S01]  /*8a20*/  @!P6 IMAD.IADD R12, R12, 0x1, -R10 ;  /* 0x000000010c0ce824 */ /* 0x000fe200078e0a0a */
[----:B------:R-:W-:Y:S01]  /*8a30*/  ISETP.GT.U32.AND P6, PT, R10, R21, PT ;  /* 0x000000150a00720c */ /* 0x000fe20003fc4070 */
[----:B------:R-:W-:-:S02]  /*8a40*/  VIADD R6, R28, 0x15b ;  /* 0x0000015b1c067836 */ /* 0x000fc40000000000 */
[----:B------:R-:W-:Y:S01]  /*8a50*/  @!P1 IMAD.MOV R3, RZ, RZ, -R3 ;  /* 0x000000ffff039224 */ /* 0x000fe200078e0a03 */
[----:B------:R-:W-:Y:S01]  /*8a60*/  ISETP.GT.U32.AND P1, PT, R10, R12, PT ;  /* 0x0000000c0a00720c */ /* 0x000fe20003f24070 */
[----:B------:R-:W-:Y:S01]  /*8a70*/  VIADD R16, R28, 0x15a ;  /* 0x0000015a1c107836 */ /* 0x000fe20000000000 */
[----:B------:R-:W-:Y:S01]  /*8a80*/  IABS R5, R6 ;  /* 0x0000000600057213 */ /* 0x000fe20000000000 */
[----:B------:R-:W-:Y:S01]  /*8a90*/  @!P2 IMAD.IADD R7, R7, 0x1, -R10 ;  /* 0x000000010707a824 */ /* 0x000fe200078e0a0a */
[----:B------:R1:W-:Y:S01]  /*8aa0*/  STL [R1+0x6ac], R3 ;  /* 0x0006ac0301007387 */ /* 0x0003e20000100800 */
[----:B------:R-:W-:Y:S01]  /*8ab0*/  ISETP.GT.U32.AND P2, PT, R10, R0, PT ;  /* 0x000000000a00720c */ /* 0x000fe20003f44070 */
[----:B------:R-:W-:Y:S01]  /*8ac0*/  IMAD.MOV R23, RZ, RZ, -R23 ;  /* 0x000000ffff177224 */ /* 0x000fe200078e0a17 */
[----:B------:R-:W-:Y:S01]  /*8ad0*/  IABS R13, R16 ;  /* 0x00000010000d7213 */ /* 0x000fe20000000000 */
[----:B------:R-:W-:-:S04]  /*8ae0*/  IMAD.HI.U32 R18, R4, R5, RZ ;  /* 0x0000000504127227 */ /* 0x000fc800078e00ff */
[----:B------:R-:W-:Y:S01]  /*8af0*/  @!P6 IMAD.IADD R21, R21, 0x1, -R10 ;  /* 0x000000011515e824 */ /* 0x000fe200078e0a0a */
[----:B------:R-:W-:Y:S01]  /*8b00*/  ISETP.GT.U32.AND P6, PT, R10, R7, PT ;  /* 0x000000070a00720c */ /* 0x000fe20003fc4070 */
[----:B-1----:R-:W-:Y:S02]  /*8b10*/  IMAD.MOV.U32 R3, RZ, RZ, R14 ;  /* 0x000000ffff037224 */ /* 0x002fe400078e000e */
[----:B------:R-:W-:-:S04]  /*8b20*/  IMAD.HI.U32 R17, R4, R13, RZ ;  /* 0x0000000d04117227 */ /* 0x000fc800078e00ff */
[----:B------:R-:W-:Y:S01]  /*8b30*/  @!P4 IMAD.MOV R3, RZ, RZ, -R3 ;  /* 0x000000ffff03c224 */ /* 0x000fe200078e0a03 */
[C---:B------:R-:W-:Y:S01]  /*8b40*/  ISETP.GT.U32.AND P4, PT, R10.reuse, R21, PT ;  /* 0x000000150a00720c */ /* 0x040fe20003f84070 */
[----:B------:R-:W-:Y:S02]  /*8b50*/  IMAD.MOV R18, RZ, RZ, -R18 ;  /* 0x000000ffff127224 */ /* 0x000fe400078e0a12 */
[C---:B------:R-:W-:Y:S01]  /*8b60*/  IMAD R20, R10.reuse, R23, R20 ;  /* 0x000000170a147224 */ /* 0x040fe200078e0214 */
[----:B------:R1:W-:Y:S01]  /*8b70*/  STL [R1+0x6a8], R3 ;  /* 0x0006a80301007387 */ /* 0x0003e20000100800 */
[----:B------:R-:W-:Y:S02]  /*8b80*/  IMAD.MOV R17, RZ, RZ, -R17 ;  /* 0x000000ffff117224 */ /* 0x000fe400078e0a11 */
[C---:B------:R-:W-:Y:S02]  /*8b90*/  IMAD R18, R10.reuse, R18, R5 ;  /* 0x000000120a127224 */ /* 0x040fe400078e0205 */
[----:B------:R-:W-:-:S02]  /*8ba0*/  IMAD R5, R10, R17, R13 ;  /* 0x000000110a057224 */ /* 0x000fc400078e020d */
[--C-:B------:R-:W-:Y:S01]  /*8bb0*/  @!P2 IMAD.IADD R0, R0, 0x1, -R10.reuse ;  /* 0x000000010000a824 */ /* 0x100fe200078e0a0a */
[C---:B------:R-:W-:Y:S01]  /*8bc0*/  ISETP.GT.U32.AND P2, PT, R10.reuse, R18, PT ;  /* 0x000000120a00720c */ /* 0x040fe20003f44070 */
[--C-:B------:R-:W-:Y:S01]  /*8bd0*/  @!P6 IMAD.IADD R7, R7, 0x1, -R10.reuse ;  /* 0x000000010707e824 */ /* 0x100fe200078e0a0a */
[----:B------:R-:W-:Y:S01]  /*8be0*/  ISETP.GT.U32.AND P6, PT, R10, R5, PT ;  /* 0x000000050a00720c */ /* 0x000fe20003fc4070 */
[----:B-1----:R-:W-:Y:S02]  /*8bf0*/  IMAD.MOV.U32 R3, RZ, RZ, R15 ;  /* 0x000000ffff037224 */ /* 0x002fe400078e000f */
[----:B------:R-:W-:Y:S02]  /*8c00*/  VIADD R9, R28, 0x158 ;  /* 0x000001581c097836 */ /* 0x000fe40000000000 */
[----:B------:R-:W-:Y:S01]  /*8c10*/  @!P0 IMAD.MOV R3, RZ, RZ, -R3 ;  /* 0x000000ffff038224 */ /* 0x000fe200078e0a03 */
[----:B------:R-:W-:Y:S01]  /*8c20*/  ISETP.GT.U32.AND P0, PT, R10, R20, PT ;  /* 0x000000140a00720c */ /* 0x000fe20003f04070 */
[----:B------:R-:W-:Y:S01]  /*8c30*/  VIADD R22, R28, 0x159 ;  /* 0x000001591c167836 */ /* 0x000fe20000000000 */
[----:B------:R-:W-:Y:S01]  /*8c40*/  IABS R14, R9 ;  /* 0x00000009000e7213 */ /* 0x000fe20000000000 */
[----:B------:R-:W-:Y:S01]  /*8c50*/  @!P1 IMAD.IADD R12, R12, 0x1, -R10 ;  /* 0x000000010c0c9824 */ /* 0x000fe200078e0a0a */
[----:B------:R1:W-:Y:S01]  /*8c60*/  STL [R1+0x6a4], R3 ;  /* 0x0006a40301007387 */ /* 0x0003e20000100800 */
[----:B------:R-:W-:Y:S01]  /*8c70*/  IMAD.MOV.U32 R17, RZ, RZ, R0 ;  /* 0x000000ffff117224 */ /* 0x000fe200078e0000 */
[----:B------:R-:W-:Y:S01]  /*8c80*/  IABS R13, R22 ;  /* 0x00000016000d7213 */ /* 0x000fe20000000000 */
[----:B------:R-:W-:Y:S01]  /*8c90*/  @!P2 IMAD.IADD R18, R18, 0x1, -R10 ;  /* 0x000000011212a824 */ /* 0x000fe200078e0a0a */
[----:B------:R-:W-:Y:S01]  /*8ca0*/  ISETP.GE.AND P1, PT, R8, RZ, PT ;  /* 0x000000ff0800720c */ /* 0x000fe20003f26270 */
[----:B------:R-:W-:Y:S01]  /*8cb0*/  IMAD.HI.U32 R8, R4, R14, RZ ;  /* 0x0000000e04087227 */ /* 0x000fe200078e00ff */
[----:B------:R-:W-:-:S03]  /*8cc0*/  ISETP.GE.AND P2, PT, R6, RZ, PT ;  /* 0x000000ff0600720c */ /* 0x000fc60003f46270 */
[----:B------:R-:W-:Y:S01]  /*8cd0*/  @!P0 IMAD.IADD R20, R20, 0x1, -R10 ;  /* 0x0000000114148824 */ /* 0x000fe200078e0a0a */
[----:B------:R-:W-:Y:S01]  /*8ce0*/  ISETP.GE.AND P0, PT, R19, RZ, PT ;  /* 0x000000ff1300720c */ /* 0x000fe20003f06270 */
[----:B-1----:R-:W-:Y:S02]  /*8cf0*/  IMAD.MOV.U32 R3, RZ, RZ, R12 ;  /* 0x000000ffff037224 */ /* 0x002fe400078e000c */
[--C-:B------:R-:W-:Y:S01]  /*8d00*/  @!P4 IMAD.IADD R21, R21, 0x1, -R10.reuse ;  /* 0x000000011515c824 */ /* 0x100fe200078e0a0a */
[----:B------:R-:W-:Y:S01]  /*8d10*/  ISETP.GE.AND P4, PT, R11, RZ, PT ;  /* 0x000000ff0b00720c */ /* 0x000fe20003f86270 */
[----:B------:R-:W-:Y:S01]  /*8d20*/  @!P5 IMAD.MOV R17, RZ, RZ, -R17 ;  /* 0x000000ffff11d224 */ /* 0x000fe200078e0a11 */
[C---:B------:R-:W-:Y:S01]  /*8d30*/  ISETP.GT.U32.AND P5, PT, R10.reuse, R20, PT ;  /* 0x000000140a00720c */ /* 0x040fe20003fa4070 */
[----:B------:R-:W-:Y:S02]  /*8d40*/  @!P6 IMAD.IADD R5, R5, 0x1, -R10 ;  /* 0x000000010505e824 */ /* 0x000fe400078e0a0a */
[----:B------:R-:W-:Y:S01]  /*8d50*/  @!P3 IMAD.MOV R3, RZ, RZ, -R3 ;  /* 0x000000ffff03b224 */ /* 0x000fe200078e0a03 */
[----:B------:R-:W-:Y:S01]  /*8d60*/  ISETP.GT.U32.AND P3, PT, R10, R18, PT ;  /* 0x000000120a00720c */ /* 0x000fe20003f64070 */
[----:B------:R-:W-:Y:S01]  /*8d70*/  IMAD.HI.U32 R15, R4, R13, RZ ;  /* 0x0000000d040f7227 */ /* 0x000fe200078e00ff */
[----:B------:R-:W-:Y:S01]  /*8d80*/  ISETP.GT.U32.AND P6, PT, R10, R5, PT ;  /* 0x000000050a00720c */ /* 0x000fe20003fc4070 */
[----:B------:R-:W-:Y:S02]  /*8d90*/  STL [R1+0x69c], R17 ;  /* 0x00069c1101007387 */ /* 0x000fe40000100800 */
[----:B------:R-:W-:-:S02]  /*8da0*/  IMAD.MOV R11, RZ, RZ, -R8 ;  /* 0x000000ffff0b7224 */ /* 0x000fc400078e0a08 */
[----:B------:R-:W-:Y:S01]  /*8db0*/  IMAD.MOV R15, RZ, RZ, -R15 ;  /* 0x000000ffff0f7224 */ /* 0x000fe200078e0a0f */
[----:B------:R1:W-:Y:S01]  /*8dc0*/  STL [R1+0x698], R3 ;  /* 0x0006980301007387 */ /* 0x0003e20000100800 */
[C---:B------:R-:W-:Y:S02]  /*8dd0*/  IMAD R6, R10.reuse, R11, R14 ;  /* 0x0000000b0a067224 */ /* 0x040fe400078e020e */
[----:B------:R-:W-:Y:S02]  /*8de0*/  IMAD.MOV.U32 R11, RZ, RZ, R7 ;  /* 0x000000ffff0b7224 */ /* 0x000fe400078e0007 */
[----:B------:R-:W-:Y:S02]  /*8df0*/  IMAD R8, R10, R15, R13 ;  /* 0x0000000f0a087224 */ /* 0x000fe400078e020d */
[----:B------:R-:W-:Y:S02]  /*8e00*/  VIADD R0, R28, 0x157 ;  /* 0x000001571c007836 */ /* 0x000fe40000000000 */
[----:B------:R-:W-:Y:S01]  /*8e10*/  @!P1 IMAD.MOV R11, RZ, RZ, -R11 ;  /* 0x000000ffff0b9224 */ /* 0x000fe200078e0a0b */
[----:B------:R-:W-:Y:S01]  /*8e20*/  ISETP.GT.U32.AND P1, PT, R10, R8, PT ;  /* 0x000000080a00720c */ /* 0x000fe20003f24070 */
[----:B-1----:R-:W-:Y:S01]  /*8e30*/  IMAD.MOV.U32 R3, RZ, RZ, R21 ;  /* 0x000000ffff037224 */ /* 0x002fe200078e0015 */
[----:B------:R-:W-:Y:S01]  /*8e40*/  IABS R13, R0 ;  /* 0x00000000000d7213 */ /* 0x000fe20000000000 */
[--C-:B------:R-:W-:Y:S01]  /*8e50*/  @!P5 IMAD.IADD R20, R20, 0x1, -R10.reuse ;  /* 0x000000011414d824 */ /* 0x100fe200078e0a0a */
[----:B------:R-:W-:Y:S01]  /*8e60*/  ISETP.GT.U32.AND P5, PT, R10, R6, PT ;  /* 0x000000060a00720c */ /* 0x000fe20003fa4070 */
[----:B------:R-:W-:Y:S01]  /*8e70*/  @!P4 IMAD.MOV R3, RZ, RZ, -R3 ;  /* 0x000000ffff03c224 */ /* 0x000fe200078e0a03 */
[----:B------:R1:W-:Y:S01]  /*8e80*/  STL [R1+0x690], R11 ;  /* 0x0006900b01007387 */ /* 0x0003e20000100800 */
[--C-:B------:R-:W-:Y:S01]  /*8e90*/  @!P3 IMAD.IADD R18, R18, 0x1, -R10.reuse ;  /* 0x000000011212b824 */ /* 0x100fe200078e0a0a */
[----:B------:R-:W-:Y:S01]  /*8ea0*/  ISETP.GE.AND P4, PT, R16, RZ, PT ;  /* 0x000000ff1000720c */ /* 0x000fe20003f86270 */
[----:B------:R-:W-:Y:S01]  /*8eb0*/  @!P6 IMAD.IADD R5, R5, 0x1, -R10 ;  /* 0x000000010505e824 */ /* 0x000fe200078e0a0a */
[----:B------:R2:W-:Y:S01]  /*8ec0*/  STL [R1+0x68c], R3 ;  /* 0x00068c0301007387 */ /* 0x0005e20000100800 */
[----:B------:R-:W-:Y:S01]  /*8ed0*/  ISETP.GE.AND P6, PT, R9, RZ, PT ;  /* 0x000000ff0900720c */ /* 0x000fe20003fc6270 */
[----:B------:R-:W-:Y:S01]  /*8ee0*/  IMAD.HI.U32 R9, R4, R13, RZ ;  /* 0x0000000d04097227 */ /* 0x000fe200078e00ff */
[----:B------:R-:W-:-:S03]  /*8ef0*/  ISETP.GE.AND P3, PT, R22, RZ, PT ;  /* 0x000000ff1600720c */ /* 0x000fc60003f66270 */
[----:B-1----:R-:W-:Y:S02]  /*8f00*/  IMAD.MOV.U32 R11, RZ, RZ, R20 ;  /* 0x000000ffff0b7224 */ /* 0x002fe400078e0014 */
[----:B------:R-:W-:Y:S02]  /*8f10*/  VIADD R7, R28, 0x156 ;  /* 0x000001561c077836 */ /* 0x000fe40000000000 */
[----:B--2---:R-:W-:Y:S02]  /*8f20*/  IMAD.MOV.U32 R3, RZ, RZ, R18 ;  /* 0x000000ffff037224 */ /* 0x004fe400078e0012 */
[----:B------:R-:W-:Y:S01]  /*8f30*/  @!P0 IMAD.MOV R11, RZ, RZ, -R11 ;  /* 0x000000ffff0b8224 */ /* 0x000fe200078e0a0b */
[----:B------:R-:W-:Y:S01]  /*8f40*/  IABS R16, R7 ;  /* 0x0000000700107213 */ /* 0x000fe20000000000 */
[----:B------:R-:W-:Y:S01]  /*8f50*/  @!P2 IMAD.MOV R3, RZ, RZ, -R3 ;  /* 0x000000ffff03a224 */ /* 0x000fe200078e0a03 */
[----:B------:R-:W-:Y:S01]  /*8f60*/  ISETP.GE.AND P2, PT, R7, RZ, PT ;  /* 0x000000ff0700720c */ /* 0x000fe20003f46270 */
[----:B------:R-:W-:Y:S01]  /*8f70*/  IMAD.MOV R9, RZ, RZ, -R9 ;  /* 0x000000ffff097224 */ /* 0x000fe200078e0a09 */
[----:B------:R-:W-:Y:S01]  /*8f80*/  STL [R1+0x688], R11 ;  /* 0x0006880b01007387 */ /* 0x000fe20000100800 */
[--C-:B------:R-:W-:Y:S01]  /*8f90*/  @!P1 IMAD.IADD R8, R8, 0x1, -R10.reuse ;  /* 0x0000000108089824 */ /* 0x100fe200078e0a0a */
[----:B------:R-:W-:Y:S01]  /*8fa0*/  ISETP.GE.AND P1, PT, R0, RZ, PT ;  /* 0x000000ff0000720c */ /* 0x000fe20003f26270 */
[----:B------:R-:W-:Y:S01]  /*8fb0*/  @!P5 IMAD.IADD R6, R6, 0x1, -R10 ;  /* 0x000000010606d824 */ /* 0x000fe200078e0a0a */
[----:B------:R1:W-:Y:S01]  /*8fc0*/  STL [R1+0x680], R3 ;  /* 0x0006800301007387 */ /* 0x0003e20000100800 */
[C---:B------:R-:W-:Y:S01]  /*8fd0*/  IMAD R13, R10.reuse, R9, R13 ;  /* 0x000000090a0d7224 */ /* 0x040fe200078e020d */
        /* <DEDUP_REMOVED lines=8> */
[----:B------:R-:W-:Y:S01]  /*9060*/  ISETP.GT.U32.AND P4, PT, R10, R13, PT ;  /* 0x0000000d0a00720c */ /* 0x000fe20003f84070 */
[--C-:B------:R-:W-:Y:S01]  /*9070*/  @!P0 IMAD.IADD R8, R8, 0x1, -R10.reuse ;  /* 0x0000000108088824 */ /* 0x100fe200078e0a0a */
[----:B------:R-:W-:Y:S01]  /*9080*/  ISETP.GE.AND P0, PT, R14, RZ, PT ;  /* 0x000000ff0e00720c */ /* 0x000fe20003f06270 */
[----:B------:R-:W-:Y:S01]  /*9090*/  @!P5 IMAD.IADD R6, R6, 0x1, -R10 ;  /* 0x000000010606d824 */ /* 0x000fe200078e0a0a */
[----:B------:R-:W-:Y:S01]  /*90a0*/  IABS R14, R14 ;  /* 0x0000000e000e7213 */ /* 0x000fe20000000000 */
[----:B------:R1:W-:Y:S01]  /*90b0*/  STL [R1+0x678], R3 ;  /* 0x0006780301007387 */ /* 0x0003e20000100800 */
[----:B------:R-:W-:Y:S01]  /*90c0*/  ISETP.GT.U32.AND P5, PT, R10, R16, PT ;  /* 0x000000100a00720c */ /* 0x000fe20003fa4070 */
[----:B------:R-:W-:-:S02]  /*90d0*/  VIADD R5, R28, 0x153 ;  /* 0x000001531c057836 */ /* 0x000fc40000000000 */
[----:B------:R-:W-:-:S03]  /*90e0*/  IMAD.HI.U32 R9, R4, R14, RZ ;  /* 0x0000000e04097227 */ /* 0x000fc600078e00ff */
[----:B------:R-:W-:Y:S01]  /*90f0*/  IABS R12, R5 ;  /* 0x00000005000c7213 */ /* 0x000fe20000000000 */
[----:B------:R-:W-:Y:S02]  /*9100*/  @!P4 IMAD.IADD R13, R13, 0x1, -R10 ;  /* 0x000000010d0dc824 */ /* 0x000fe400078e0a0a */
[----:B-1----:R-:W-:Y:S02]  /*9110*/  IMAD.MOV.U32 R3, RZ, RZ, R8 ;  /* 0x000000ffff037224 */ /* 0x002fe400078e0008 */
[----:B------:R-:W-:Y:S01]  /*9120*/  VIADD R7, R28, 0x154 ;  /* 0x000001541c077836 */ /* 0x000fe20000000000 */
[----:B------:R-:W-:Y:S01]  /*9130*/  ISETP.GT.U32.AND P4, PT, R10, R13, PT ;  /* 0x0000000d0a00720c */ /* 0x000fe20003f84070 */
[----:B------:R-:W-:Y:S02]  /*9140*/  @!P3 IMAD.MOV R3, RZ, RZ, -R3 ;  /* 0x000000ffff03b224 */ /* 0x000fe400078e0a03 */
[----:B------:R-:W-:Y:S01]  /*9150*/  IMAD.MOV R9, RZ, RZ, -R9 ;  /* 0x000000ffff097224 */ /* 0x000fe200078e0a09 */
[----:B------:R-:W-:Y:S01]  /*9160*/  IABS R0, R7 ;  /* 0x0000000700007213 */ /* 0x000fe20000000000 */
[----:B------:R-:W-:Y:S01]  /*9170*/  @!P5 IMAD.IADD R16, R16, 0x1, -R10 ;  /* 0x000000011010d824 */ /* 0x000fe200078e0a0a */
[----:B------:R1:W-:Y:S01]  /*9180*/  STL [R1+0x674], R3 ;  /* 0x0006740301007387 */ /* 0x0003e20000100800 */
[----:B------:R-:W-:Y:S01]  /*9190*/  IMAD R14, R10, R9, R14 ;  /* 0x000000090a0e7224 */ /* 0x000fe200078e020e */
[----:B------:R-:W-:Y:S01]  /*91a0*/  ISETP.GE.AND P3, PT, R7, RZ, PT ;  /* 0x000000ff0700720c */ /* 0x000fe20003f66270 */
[----:B------:R-:W-:Y:S01]  /*91b0*/  IMAD.HI.U32 R7, R4, R12, RZ ;  /* 0x0000000c04077227 */ /* 0x000fe200078e00ff */
[----:B------:R-:W-:-:S03]  /*91c0*/  ISETP.GT.U32.AND P5, PT, R10, R16, PT ;  /* 0x000000100a00720c */ /* 0x000fc60003fa4070 */
[----:B------:R-:W-:Y:S01]  /*91d0*/  @!P4 IMAD.IADD R13, R13, 0x1, -R10 ;  /* 0x000000010d0dc824 */ /* 0x000fe200078e0a0a */
[----:B------:R-:W-:Y:S01]  /*91e0*/  ISETP.GT.U32.AND P4, PT, R10, R14, PT ;  /* 0x0000000e0a00720c */ /* 0x000fe20003f84070 */
[----:B------:R-:W-:-:S04]  /*91f0*/  IMAD.HI.U32 R8, R4, R0, RZ ;  /* 0x0000000004087227 */ /* 0x000fc800078e00ff */
[----:B-1----:R-:W-:Y:S02]  /*9200*/  IMAD.MOV.U32 R3, RZ, RZ, R6 ;  /* 0x000000ffff037224 */ /* 0x002fe400078e0006 */
[----:B------:R-:W-:Y:S02]  /*9210*/  IMAD.MOV R7, RZ, RZ, -R7 ;  /* 0x000000ffff077224 */ /* 0x000fe400078e0a07 */
[----:B------:R-:W-:Y:S01]  /*9220*/  @!P6 IMAD.MOV R3, RZ, RZ, -R3 ;  /* 0x000000ffff03e224 */ /* 0x000fe200078e0a03 */
[----:B------:R-:W-:Y:S01]  /*9230*/  ISETP.GE.AND P6, PT, R5, RZ, PT ;  /* 0x000000ff0500720c */ /* 0x000fe20003fc6270 */
[----:B------:R-:W-:Y:S02]  /*9240*/  IMAD.MOV R8, RZ, RZ, -R8 ;  /* 0x000000ffff087224 */ /* 0x000fe400078e0a08 */
[C---:B------:R-:W-:Y:S01]  /*9250*/  IMAD R12, R10.reuse, R7, R12 ;  /* 0x000000070a0c7224 */ /* 0x040fe200078e020c */
[----:B------:R1:W-:Y:S01]  /*9260*/  STL [R1+0x670], R3 ;  /* 0x0006700301007387 */ /* 0x0003e20000100800 */
[----:B------:R-:W-:-:S02]  /*9270*/  IMAD R6, R10, R8, R0 ;  /* 0x000000080a067224 */ /* 0x000fc400078e0200 */
[--C-:B------:R-:W-:Y:S02]  /*9280*/  @!P5 IMAD.IADD R16, R16, 0x1, -R10.reuse ;  /* 0x000000011010d824 */ /* 0x100fe400078e0a0a */
[----:B------:R-:W-:Y:S01]  /*9290*/  @!P4 IMAD.IADD R14, R14, 0x1, -R10 ;  /* 0x000000010e0ec824 */ /* 0x000fe200078e0a0a */
[----:B------:R-:W-:Y:S01]  /*92a0*/  ISETP.GT.U32.AND P5, PT, R10, R6, PT ;  /* 0x000000060a00720c */ /* 0x000fe20003fa4070 */
[C---:B------:R-:W-:Y:S02]  /*92b0*/  VIADD R0, R28.reuse, 0x152 ;  /* 0x000001521c007836 */ /* 0x040fe40000000000 */
[----:B------:R-:W-:Y:S01]  /*92c0*/  VIADD R9, R28, 0x150 ;  /* 0x000001501c097836 */ /* 0x000fe20000000000 */
[----:B------:R-:W-:Y:S01]  /*92d0*/  ISETP.GT.U32.AND P4, PT, R10, R14, PT ;  /* 0x0000000e0a00720c */ /* 0x000fe20003f84070 */
[----:B-1----:R-:W-:Y:S01]  /*92e0*/  IMAD.MOV.U32 R3, RZ, RZ, R13 ;  /* 0x000000ffff037224 */ /* 0x002fe200078e000d */
[----:B------:R-:W-:Y:S01]  /*92f0*/  IABS R7, R0 ;  /* 0x0000000000077213 */ /* 0x000fe20000000000 */
[----:B------:R-:W-:Y:S01]  /*9300*/  VIADD R15, R28, 0x151 ;  /* 0x000001511c0f7836 */ /* 0x000fe20000000000 */
[----:B------:R-:W-:Y:S01]  /*9310*/  IABS R11, R9 ;  /* 0x00000009000b7213 */ /* 0x000fe20000000000 */
[----:B------:R-:W-:Y:S01]  /*9320*/  @!P1 IMAD.MOV R3, RZ, RZ, -R3 ;  /* 0x000000ffff039224 */ /* 0x000fe200078e0a03 */
[----:B------:R-:W-:Y:S01]  /*9330*/  ISETP.GT.U32.AND P1, PT, R10, R12, PT ;  /* 0x0000000c0a00720c */ /* 0x000fe20003f24070 */
[----:B------:R-:W-:Y:S01]  /*9340*/  IMAD.HI.U32 R13, R4, R7, RZ ;  /* 0x00000007040d7227 */ /* 0x000fe200078e00ff */
[----:B------:R-:W-:-:S02]  /*9350*/  IABS R17, R15 ;  /* 0x0000000f00117213 */ /* 0x000fc40000000000 */
[----:B------:R1:W-:Y:S01]  /*9360*/  STL [R1+0x66c], R3 ;  /* 0x00066c0301007387 */ /* 0x0003e20000100800 */
[----:B------:R-:W-:Y:S02]  /*9370*/  VIADD R5, R28, 0x14f ;  /* 0x0000014f1c057836 */ /* 0x000fe40000000000 */
[--C-:B------:R-:W-:Y:S02]  /*9380*/  @!P5 IMAD.IADD R6, R6, 0x1, -R10.reuse ;  /* 0x000000010606d824 */ /* 0x100fe400078e0a0a */
[----:B------:R-:W-:Y:S01]  /*9390*/  IMAD.MOV R13, RZ, RZ, -R13 ;  /* 0x000000ffff0d7224 */ /* 0x000fe200078e0a0d */
[----:B------:R-:W-:Y:S01]  /*93a0*/  IABS R8, R5 ;  /* 0x0000000500087213 */ /* 0x000fe20000000000 */
[--C-:B------:R-:W-:Y:S01]  /*93b0*/  @!P4 IMAD.IADD R14, R14, 0x1, -R10.reuse ;  /* 0x000000010e0ec824 */ /* 0x100fe200078e0a0a */
[----:B------:R-:W-:Y:S01]  /*93c0*/  ISETP.GT.U32.AND P5, PT, R10, R6, PT ;  /* 0x000000060a00720c */ /* 0x000fe20003fa4070 */
[----:B------:R-:W-:Y:S02]  /*93d0*/  @!P1 IMAD.IADD R12, R12, 0x1, -R10 ;  /* 0x000000010c0c9824 */ /* 0x000fe400078e0a0a */
[----:B-1----:R-:W-:-:S02]  /*93e0*/  IMAD.MOV.U32 R3, RZ, RZ, R16 ;  /* 0x000000ffff037224 */ /* 0x002fc400078e0010 */
[----:B------:R-:W-:Y:S01]  /*93f0*/  IMAD.HI.U32 R16, R4, R17, RZ ;  /* 0x0000001104107227 */ /* 0x000fe200078e00ff */
[----:B------:R-:W-:-:S03]  /*9400*/  ISETP.GT.U32.AND P1, PT, R10, R12, PT ;  /* 0x0000000c0a00720c */ /* 0x000fc60003f24070 */
[----:B------:R-:W-:Y:S01]  /*9410*/  @!P2 IMAD.MOV R3, RZ, RZ, -R3 ;  /* 0x000000ffff03a224 */ /* 0x000fe200078e0a03 */
[----:B------:R-:W-:Y:S01]  /*9420*/  ISETP.GE.AND P2, PT, R0, RZ, PT ;  /* 0x000000ff0000720c */ /* 0x000fe20003f46270 */
[----:B------:R-:W-:Y:S02]  /*9430*/  IMAD R0, R10, R13, R7 ;  /* 0x0000000d0a007224 */ /* 0x000fe400078e0207 */
[----:B------:R-:W-:Y:S01]  /*9440*/  IMAD.HI.U32 R7, R4, R11, RZ ;  /* 0x0000000b04077227 */ /* 0x000fe200078e00ff */
[----:B------:R1:W-:Y:S02]  /*9450*/  STL [R1+0x664], R3 ;  /* 0x0006640301007387 */ /* 0x0003e40000100800 */
[----:B------:R-:W-:Y:S01]  /*9460*/  ISETP.GT.U32.AND P4, PT, R10, R0, PT ;  /* 0x000000000a00720c */ /* 0x000fe20003f84070 */
[----:B------:R-:W-:-:S04]  /*9470*/  IMAD.HI.U32 R13, R4, R8, RZ ;  /* 0x00000008040d7227 */ /* 0x000fc800078e00ff */
[----:B------:R-:W-:Y:S02]  /*9480*/  IMAD.MOV R7, RZ, RZ, -R7 ;  /* 0x000000ffff077224 */ /* 0x000fe400078e0a07 */
[----:B------:R-:W-:Y:S02]  /*9490*/  IMAD.MOV R16, RZ, RZ, -R16 ;  /* 0x000000ffff107224 */ /* 0x000fe400078e0a10 */
[----:B-1----:R-:W-:Y:S02]  /*94a0*/  IMAD.MOV.U32 R3, RZ, RZ, R14 ;  /* 0x000000ffff037224 */ /* 0x002fe400078e000e */
[----:B------:R-:W-:Y:S02]  /*94b0*/  IMAD.MOV R13, RZ, RZ, -R13 ;  /* 0x000000ffff0d7224 */ /* 0x000fe400078e0a0d */
[----:B------:R-:W-:Y:S02]  /*94c0*/  @!P0 IMAD.MOV R3, RZ, RZ, -R3 ;  /* 0x000000ffff038224 */ /* 0x000fe400078e0a03 */
[----:B------:R-:W-:-:S02]  /*94d0*/  IMAD R11, R10, R7, R11 ;  /* 0x000000070a0b7224 */ /* 0x000fc400078e020b */
[--C-:B------:R-:W-:Y:S01]  /*94e0*/  @!P1 IMAD.IADD R12, R12, 0x1, -R10.reuse ;  /* 0x000000010c0c9824 */ /* 0x100fe200078e0a0a */
[----:B------:R1:W-:Y:S01]  /*94f0*/  STL [R1+0x660], R3 ;  /* 0x0006600301007387 */ /* 0x0003e20000100800 */
[----:B------:R-:W-:Y:S01]  /*9500*/  VIADD R7, R28, 0x14e ;  /* 0x0000014e1c077836 */ /* 0x000fe20000000000 */
[----:B------:R-:W-:Y:S01]  /*9510*/  ISETP.GT.U32.AND P1, PT, R10, R11, PT ;  /* 0x0000000b0a00720c */ /* 0x000fe20003f24070 */
[----:B------:R-:W-:Y:S01]  /*9520*/  @!P5 IMAD.IADD R6, R6, 0x1, -R10 ;  /* 0x000000010606d824 */ /* 0x000fe200078e0a0a */
[----:B------:R-:W-:Y:S01]  /*9530*/  ISETP.GE.AND P5, PT, R15, RZ, PT ;  /* 0x000000ff0f00720c */ /* 0x000fe20003fa6270 */
[C---:B------:R-:W-:Y:S02]  /*9540*/  IMAD R17, R10.reuse, R16, R17 ;  /* 0x000000100a117224 */ /* 0x040fe400078e0211 */
[C---:B------:R-:W-:Y:S01]  /*9550*/  IMAD R8, R10.reuse, R13, R8 ;  /* 0x0000000d0a087224 */ /* 0x040fe200078e0208 */
[----:B------:R-:W-:Y:S01]  /*9560*/  IABS R13, R7 ;  /* 0x00000007000d7213 */ /* 0x000fe20000000000 */
[----:B------:R-:W-:Y:S01]  /*9570*/  IMAD.MOV.U32 R14, RZ, RZ, R6 ;  /* 0x000000ffff0e7224 */ /* 0x000fe200078e0006 */
[----:B------:R-:W-:Y:S01]  /*9580*/  ISETP.GT.U32.AND P0, PT, R10, R17, PT ;  /* 0x000000110a00720c */ /* 0x000fe20003f04070 */
[----:B-1----:R-:W-:-:S02]  /*9590*/  IMAD.MOV.U32 R3, RZ, RZ, R12 ;  /* 0x000000ffff037224 */ /* 0x002fc400078e000c */
[----:B------:R-:W-:Y:S02]  /*95a0*/  @!P4 IMAD.IADD R0, R0, 0x1, -R10 ;  /* 0x000000010000c824 */ /* 0x000fe400078e0a0a */
[----:B------:R-:W-:Y:S01]  /*95b0*/  @!P6 IMAD.MOV R3, RZ, RZ, -R3 ;  /* 0x000000ffff03e224 */ /* 0x000fe200078e0a03 */
[C---:B------:R-:W-:Y:S01]  /*95c0*/  ISETP.GT.U32.AND P6, PT, R10.reuse, R8, PT ;  /* 0x000000080a00720c */ /* 0x040fe20003fc4070 */
[----:B------:R-:W-:Y:S01]  /*95d0*/  IMAD.MOV.U32 R6, RZ, RZ, R13 ;  /* 0x000000ffff067224 */ /* 0x000fe200078e000d */
[----:B------:R-:W-:Y:S01]  /*95e0*/  ISETP.GT.U32.AND P4, PT, R10, R0, PT ;  /* 0x000000000a00720c */ /* 0x000fe20003f84070 */
        /* <DEDUP_REMOVED lines=11> */
[----:B------:R-:W-:Y:S01]  /*96a0*/  @!P6 IMAD.IADD R8, R8, 0x1, -R10 ;  /* 0x000000010808e824 */ /* 0x000fe200078e0a0a */
[C---:B------:R-:W-:Y:S01]  /*96b0*/  ISETP.GT.U32.AND P6, PT, R10.reuse, R11, PT ;  /* 0x0000000b0a00720c */ /* 0x040fe20003fc4070 */
[C---:B------:R-:W-:Y:S01]  /*96c0*/  IMAD R6, R10.reuse, R12, R6 ;  /* 0x0000000c0a067224 */ /* 0x040fe200078e0206 */
[----:B------:R-:W-:Y:S01]  /*96d0*/  ISETP.GT.U32.AND P1, PT, R10, R17, PT ;  /* 0x000000110a00720c */ /* 0x000fe20003f24070 */
[----:B------:R-:W-:-:S04]  /*96e0*/  IMAD.HI.U32 R12, R4, R16, RZ ;  /* 0x00000010040c7227 */ /* 0x000fc800078e00ff */
[----:B------:R-:W-:Y:S01]  /*96f0*/  @!P4 IMAD.IADD R0, R0, 0x1, -R10 ;  /* 0x000000010000c824 */ /* 0x000fe200078e0a0a */
[----:B------:R-:W-:Y:S01]  /*9700*/  ISETP.GE.AND P4, PT, R5, RZ, PT ;  /* 0x000000ff0500720c */ /* 0x000fe20003f86270 */
[----:B------:R-:W-:Y:S02]  /*9710*/  IMAD.MOV R12, RZ, RZ, -R12 ;  /* 0x000000ffff0c7224 */ /* 0x000fe400078e0a0c */
[----:B-1----:R-:W-:Y:S02]  /*9720*/  IMAD.MOV.U32 R3, RZ, RZ, R0 ;  /* 0x000000ffff037224 */ /* 0x002fe400078e0000 */
[C---:B------:R-:W-:Y:S02]  /*9730*/  IMAD R16, R10.reuse, R12, R16 ;  /* 0x0000000c0a107224 */ /* 0x040fe400078e0210 */
[----:B------:R-:W-:Y:S01]  /*9740*/  @!P2 IMAD.MOV R3, RZ, RZ, -R3 ;  /* 0x000000ffff03a224 */ /* 0x000fe200078e0a03 */
[C---:B------:R-:W-:Y:S01]  /*9750*/  ISETP.GT.U32.AND P2, PT, R10.reuse, R8, PT ;  /* 0x000000080a00720c */ /* 0x040fe20003f44070 */
[--C-:B------:R-:W-:Y:S01]  /*9760*/  @!P6 IMAD.IADD R11, R11, 0x1, -R10.reuse ;  /* 0x000000010b0be824 */ /* 0x100fe200078e0a0a */
[----:B------:R-:W-:Y:S01]  /*9770*/  ISETP.GT.U32.AND P6, PT, R10, R16, PT ;  /* 0x000000100a00720c */ /* 0x000fe20003fc4070 */
[----:B------:R-:W-:Y:S01]  /*9780*/  VIADD R7, R28, 0x14c ;  /* 0x0000014c1c077836 */ /* 0x000fe20000000000 */
[----:B------:R1:W-:Y:S01]  /*9790*/  STL [R1+0x654], R3 ;  /* 0x0006540301007387 */ /* 0x0003e20000100800 */
[----:B------:R-:W-:Y:S01]  /*97a0*/  @!P1 IMAD.IADD R17, R17, 0x1, -R10 ;  /* 0x0000000111119824 */ /* 0x000fe200078e0a0a */
[----:B------:R-:W-:Y:S01]  /*97b0*/  ISETP.GT.U32.AND P1, PT, R10, R6, PT ;  /* 0x000000060a00720c */ /* 0x000fe20003f24070 */
[C---:B------:R-:W-:Y:S01]  /*97c0*/  VIADD R5, R28.reuse, 0x14b ;  /* 0x0000014b1c057836 */ /* 0x040fe20000000000 */
[----:B------:R-:W-:Y:S01]  /*97d0*/  IABS R15, R7 ;  /* 0x00000007000f7213 */ /* 0x000fe20000000000 */
[----:B------:R-:W-:-:S02]  /*97e0*/  VIADD R0, R28, 0x14a ;  /* 0x0000014a1c007836 */ /* 0x000fc40000000000 */
[----:B------:R-:W-:Y:S01]  /*97f0*/  @!P3 IMAD.MOV R11, RZ, RZ, -R11 ;  /* 0x000000ffff0bb224 */ /* 0x000fe200078e0a0b */
[----:B------:R-:W-:Y:S01]  /*9800*/  IABS R14, R5 ;  /* 0x00000005000e7213 */ /* 0x000fe20000000000 */
[----:B------:R-:W-:Y:S01]  /*9810*/  IMAD.HI.U32 R12, R4, R15, RZ ;  /* 0x0000000f040c7227 */ /* 0x000fe200078e00ff */
[----:B------:R-:W-:-:S03]  /*9820*/  IABS R13, R0 ;  /* 0x00000000000d7213 */ /* 0x000fc60000000000 */
[--C-:B------:R-:W-:Y:S01]  /*9830*/  @!P2 IMAD.IADD R8, R8, 0x1, -R10.reuse ;  /* 0x000000010808a824 */ /* 0x100fe200078e0a0a */
[----:B------:R-:W-:Y:S01]  /*9840*/  ISETP.GE.AND P2, PT, R9, RZ, PT ;  /* 0x000000ff0900720c */ /* 0x000fe20003f46270 */
[----:B-1----:R-:W-:Y:S02]  /*9850*/  IMAD.MOV.U32 R3, RZ, RZ, R17 ;  /* 0x000000ffff037224 */ /* 0x002fe400078e0011 */
        /* <DEDUP_REMOVED lines=11> */
[C---:B------:R-:W-:Y:S01]  /*9910*/  IMAD R15, R10.reuse, R12, R15 ;  /* 0x0000000c0a0f7224 */ /* 0x040fe200078e020f */
[----:B------:R2:W-:Y:S01]  /*9920*/  STL [R1+0x648], R11 ;  /* 0x0006480b01007387 */ /* 0x0005e20000100800 */
[----:B------:R-:W-:Y:S02]  /*9930*/  IMAD.MOV R7, RZ, RZ, -R7 ;  /* 0x000000ffff077224 */ /* 0x000fe400078e0a07 */
[C---:B------:R-:W-:Y:S01]  /*9940*/  IMAD R14, R10.reuse, R9, R14 ;  /* 0x000000090a0e7224 */ /* 0x040fe200078e020e */
[C---:B------:R-:W-:Y:S01]  /*9950*/  ISETP.GT.U32.AND P3, PT, R10.reuse, R15, PT ;  /* 0x0000000f0a00720c */ /* 0x040fe20003f64070 */
[----:B------:R-:W-:Y:S02]  /*9960*/  IMAD R13, R10, R7, R13 ;  /* 0x000000070a0d7224 */ /* 0x000fe400078e020d */
[----:B-1----:R-:W-:Y:S02]  /*9970*/  IMAD.MOV.U32 R3, RZ, RZ, R8 ;  /* 0x000000ffff037224 */ /* 0x002fe400078e0008 */
[----:B------:R-:W-:Y:S01]  /*9980*/  @!P6 IMAD.IADD R16, R16, 0x1, -R10 ;  /* 0x000000011010e824 */ /* 0x000fe200078e0a0a */
[C---:B------:R-:W-:Y:S01]  /*9990*/  ISETP.GT.U32.AND P6, PT, R10.reuse, R13, PT ;  /* 0x0000000d0a00720c */ /* 0x040fe20003fc4070 */
[----:B------:R-:W-:Y:S01]  /*99a0*/  @!P4 IMAD.MOV R3, RZ, RZ, -R3 ;  /* 0x000000ffff03c224 */ /* 0x000fe200078e0a03 */
[----:B------:R-:W-:Y:S01]  /*99b0*/  ISETP.GT.U32.AND P4, PT, R10, R14, PT ;  /* 0x0000000e0a00720c */ /* 0x000fe20003f84070 */
[----:B------:R-:W-:-:S02]  /*99c0*/  VIADD R12, R28, 0x149 ;  /* 0x000001491c0c7836 */ /* 0x000fc40000000000 */
[----:B------:R-:W-:Y:S01]  /*99d0*/  VIADD R8, R28, 0x148 ;  /* 0x000001481c087836 */ /* 0x000fe20000000000 */
[----:B------:R1:W-:Y:S01]  /*99e0*/  STL [R1+0x644], R3 ;  /* 0x0006440301007387 */ /* 0x0003e20000100800 */
[--C-:B------:R-:W-:Y:S01]  /*99f0*/  @!P3 IMAD.IADD R15, R15, 0x1, -R10.reuse ;  /* 0x000000010f0fb824 */ /* 0x100fe200078e0a0a */
[----:B------:R-:W-:Y:S01]  /*9a00*/  IABS R7, R12 ;  /* 0x0000000c00077213 */ /* 0x000fe20000000000 */
[----:B------:R-:W-:Y:S01]  /*9a10*/  @!P5 IMAD.IADD R6, R6, 0x1, -R10 ;  /* 0x000000010606d824 */ /* 0x000fe200078e0a0a */
[----:B------:R-:W-:Y:S01]  /*9a20*/  ISETP.GE.AND P5, PT, R5, RZ, PT ;  /* 0x000000ff0500720c */ /* 0x000fe20003fa6270 */
[----:B------:R-:W-:Y:S01]  /*9a30*/  @!P2 IMAD.MOV R16, RZ, RZ, -R16 ;  /* 0x000000ffff10a224 */ /* 0x000fe200078e0a10 */
[----:B--2---:R-:W-:Y:S01]  /*9a40*/  IABS R11, R8 ;  /* 0x00000008000b7213 */ /* 0x004fe20000000000 */
[----:B------:R-:W-:Y:S01]  /*9a50*/  IMAD.HI.U32 R5, R4, R7, RZ ;  /* 0x0000000704057227 */ /* 0x000fe200078e00ff */
[----:B------:R-:W-:-:S03]  /*9a60*/  ISETP.GE.AND P3, PT, R0, RZ, PT ;  /* 0x000000ff0000720c */ /* 0x000fc60003f66270 */
[--C-:B------:R-:W-:Y:S01]  /*9a70*/  @!P4 IMAD.IADD R14, R14, 0x1, -R10.reuse ;  /* 0x000000010e0ec824 */ /* 0x100fe200078e0a0a */
[C---:B------:R-:W-:Y:S01]  /*9a80*/  ISETP.GT.U32.AND P4, PT, R10.reuse, R15, PT ;  /* 0x0000000f0a00720c */ /* 0x040fe20003f84070 */
[----:B------:R-:W-:Y:S02]  /*9a90*/  @!P6 IMAD.IADD R13, R13, 0x1, -R10 ;  /* 0x000000010d0de824 */ /* 0x000fe400078e0a0a */
[----:B-1----:R-:W-:Y:S01]  /*9aa0*/  IMAD.MOV.U32 R3, RZ, RZ, R6 ;  /* 0x000000ffff037224 */ /* 0x002fe200078e0006 */
[----:B------:R-:W-:Y:S01]  /*9ab0*/  ISETP.GT.U32.AND P6, PT, R10, R14, PT ;  /* 0x0000000e0a00720c */ /* 0x000fe20003fc4070 */
[----:B------:R-:W-:Y:S02]  /*9ac0*/  IMAD.MOV R5, RZ, RZ, -R5 ;  /* 0x000000ffff057224 */ /* 0x000fe400078e0a05 */
[----:B------:R-:W-:-:S04]  /*9ad0*/  IMAD.HI.U32 R6, R4, R11, RZ ;  /* 0x0000000b04067227 */ /* 0x000fc800078e00ff */
[C---:B------:R-:W-:Y:S02]  /*9ae0*/  IMAD R7, R10.reuse, R5, R7 ;  /* 0x000000050a077224 */ /* 0x040fe400078e0207 */
[----:B------:R-:W-:Y:S02]  /*9af0*/  IMAD.MOV R6, RZ, RZ, -R6 ;  /* 0x000000ffff067224 */ /* 0x000fe400078e0a06 */
[--C-:B------:R-:W-:Y:S01]  /*9b00*/  @!P4 IMAD.IADD R15, R15, 0x1, -R10.reuse ;  /* 0x000000010f0fc824 */ /* 0x100fe200078e0a0a */
[C---:B------:R-:W-:Y:S01]  /*9b10*/  ISETP.GT.U32.AND P4, PT, R10.reuse, R7, PT ;  /* 0x000000070a00720c */ /* 0x040fe20003f84070 */
[C---:B------:R-:W-:Y:S02]  /*9b20*/  IMAD R11, R10.reuse, R6, R11 ;  /* 0x000000060a0b7224 */ /* 0x040fe400078e020b */
[----:B------:R-:W-:Y:S01]  /*9b30*/  @!P0 IMAD.MOV R3, RZ, RZ, -R3 ;  /* 0x000000ffff038224 */ /* 0x000fe200078e0a03 */
[----:B------:R-:W-:Y:S01]  /*9b40*/  ISETP.GT.U32.AND P0, PT, R10, R13, PT ;  /* 0x0000000d0a00720c */ /* 0x000fe20003f04070 */
[----:B------:R-:W-:Y:S01]  /*9b50*/  @!P6 IMAD.IADD R14, R14, 0x1, -R10 ;  /* 0x000000010e0ee824 */ /* 0x000fe200078e0a0a */
[----:B------:R-:W-:Y:S01]  /*9b60*/  ISETP.GT.U32.AND P6, PT, R10, R11, PT ;  /* 0x0000000b0a00720c */ /* 0x000fe20003fc4070 */
[C---:B------:R-:W-:Y:S01]  /*9b70*/  VIADD R0, R28.reuse, 0x147 ;  /* 0x000001471c007836 */ /* 0x040fe20000000000 */
[----:B------:R1:W-:Y:S01]  /*9b80*/  STL [R1+0x640], R3 ;  /* 0x0006400301007387 */ /* 0x0003e20000100800 */
[----:B------:R-:W-:-:S02]  /*9b90*/  VIADD R5, R28, 0x146 ;  /* 0x000001461c057836 */ /* 0x000fc40000000000 */
[----:B------:R-:W-:Y:S01]  /*9ba0*/  @!P5 IMAD.MOV R14, RZ, RZ, -R14 ;  /* 0x000000ffff0ed224 */ /* 0x000fe200078e0a0e */
[----:B------:R-:W-:Y:S01]  /*9bb0*/  IABS R17, R0 ;  /* 0x0000000000117213 */ /* 0x000fe20000000000 */
[----:B------:R-:W-:Y:S01]  /*9bc0*/  @!P4 IMAD.IADD R7, R7, 0x1, -R10 ;  /* 0x000000010707c824 */ /* 0x000fe200078e0a0a */
[----:B------:R-:W-:Y:S01]  /*9bd0*/  IABS R9, R5 ;  /* 0x0000000500097213 */ /* 0x000fe20000000000 */
[----:B------:R-:W-:Y:S01]  /*9be0*/  STL [R1+0x638], R16 ;  /* 0x0006381001007387 */ /* 0x000fe20000100800 */
[----:B------:R-:W-:Y:S01]  /*9bf0*/  ISETP.GE.AND P4, PT, R8, RZ, PT ;  /* 0x000000ff0800720c */ /* 0x000fe20003f86270 */
[----:B------:R-:W-:Y:S01]  /*9c00*/  IMAD.HI.U32 R18, R4, R17, RZ ;  /* 0x0000001104127227 */ /* 0x000fe200078e00ff */
[----:B------:R-:W-:-:S03]  /*9c10*/  ISETP.GE.AND P5, PT, R0, RZ, PT ;  /* 0x000000ff0000720c */ /* 0x000fc60003fa6270 */
[----:B-1----:R-:W-:Y:S02]  /*9c20*/  IMAD.MOV.U32 R3, RZ, RZ, R15 ;  /* 0x000000ffff037224 */ /* 0x002fe400078e000f */
[--C-:B------:R-:W-:Y:S01]  /*9c30*/  @!P0 IMAD.IADD R13, R13, 0x1, -R10.reuse ;  /* 0x000000010d0d8824 */ /* 0x100fe200078e0a0a */
[----:B------:R-:W-:Y:S01]  /*9c40*/  ISETP.GE.AND P0, PT, R12, RZ, PT ;  /* 0x000000ff0c00720c */ /* 0x000fe20003f06270 */
[----:B------:R-:W-:Y:S01]  /*9c50*/  @!P6 IMAD.IADD R11, R11, 0x1, -R10 ;  /* 0x000000010b0be824 */ /* 0x000fe200078e0a0a */
[----:B------:R-:W-:Y:S01]  /*9c60*/  ISETP.GT.U32.AND P6, PT, R10, R7, PT ;  /* 0x000000070a00720c */ /* 0x000fe20003fc4070 */
[----:B------:R-:W-:Y:S02]  /*9c70*/  IMAD.MOV R18, RZ, RZ, -R18 ;  /* 0x000000ffff127224 */ /* 0x000fe400078e0a12 */
[----:B------:R-:W-:Y:S01]  /*9c80*/  IMAD.HI.U32 R12, R4, R9, RZ ;  /* 0x00000009040c7227 */ /* 0x000fe200078e00ff */
[----:B------:R-:W-:-:S03]  /*9c90*/  ISETP.GT.U32.AND P2, PT, R10, R11, PT ;  /* 0x0000000b0a00720c */ /* 0x000fc60003f44070 */
[----:B------:R-:W-:Y:S02]  /*9ca0*/  @!P1 IMAD.MOV R3, RZ, RZ, -R3 ;  /* 0x000000ffff039224 */ /* 0x000fe400078e0a03 */
[----:B------:R-:W-:Y:S02]  /*9cb0*/  IMAD R8, R10, R18, R17 ;  /* 0x000000120a087224 */ /* 0x000fe400078e0211 */
[----:B------:R-:W-:Y:S01]  /*9cc0*/  IMAD.MOV R12, RZ, RZ, -R12 ;  /* 0x000000ffff0c7224 */ /* 0x000fe200078e0a0c */
[----:B------:R1:W-:Y:S01]  /*9cd0*/  STL [R1+0x634], R3 ;  /* 0x0006340301007387 */ /* 0x0003e20000100800 */
[----:B------:R-:W-:Y:S01]  /*9ce0*/  VIADD R6, R28, 0x145 ;  /* 0x000001451c067836 */ /* 0x000fe20000000000 */
[C---:B------:R-:W-:Y:S01]  /*9cf0*/  ISETP.GT.U32.AND P1, PT, R10.reuse, R8, PT ;  /* 0x000000080a00720c */ /* 0x040fe20003f24070 */
[C---:B------:R-:W-:Y:S01]  /*9d00*/  IMAD R0, R10.reuse, R12, R9 ;  /* 0x0000000c0a007224 */ /* 0x040fe200078e0209 */
[----:B------:R-:W-:Y:S01]  /*9d10*/  STL [R1+0x630], R14 ;  /* 0x0006300e01007387 */ /* 0x000fe20000100800 */
[--C-:B------:R-:W-:Y:S01]  /*9d20*/  @!P6 IMAD.IADD R7, R7, 0x1, -R10.reuse ;  /* 0x000000010707e824 */ /* 0x100fe200078e0a0a */
[----:B------:R-:W-:Y:S01]  /*9d30*/  IABS R19, R6 ;  /* 0x0000000600137213 */ /* 0x000fe20000000000 */
[----:B------:R-:W-:Y:S01]  /*9d40*/  @!P2 IMAD.IADD R11, R11, 0x1, -R10 ;  /* 0x000000010b0ba824 */ /* 0x000fe200078e0a0a */
[----:B------:R-:W-:Y:S01]  /*9d50*/  ISETP.GT.U32.AND P6, PT, R10, R0, PT ;  /* 0x000000000a00720c */ /* 0x000fe20003fc4070 */
[----:B------:R-:W-:Y:S01]  /*9d60*/  VIADD R9, R28, 0x142 ;  /* 0x000001421c097836 */ /* 0x000fe20000000000 */
[----:B------:R-:W-:Y:S01]  /*9d70*/  ISETP.GE.AND P2, PT, R6, RZ, PT ;  /* 0x000000ff0600720c */ /* 0x000fe20003f46270 */
[----:B-1----:R-:W-:-:S02]  /*9d80*/  IMAD.MOV.U32 R3, RZ, RZ, R13 ;  /* 0x000000ffff037224 */ /* 0x002fc400078e000d */
[----:B------:R-:W-:Y:S01]  /*9d90*/  IMAD.HI.U32 R13, R4, R19, RZ ;  /* 0x00000013040d7227 */ /* 0x000fe200078e00ff */
[----:B------:R-:W-:-:S03]  /*9da0*/  IABS R17, R9 ;  /* 0x0000000900117213 */ /* 0x000fc60000000000 */
[----:B------:R-:W-:Y:S01]  /*9db0*/  @!P3 IMAD.MOV R3, RZ, RZ, -R3 ;  /* 0x000000ffff03b224 */ /* 0x000fe200078e0a03 */
[----:B------:R-:W-:Y:S01]  /*9dc0*/  ISETP.GE.AND P3, PT, R5, RZ, PT ;  /* 0x000000ff0500720c */ /* 0x000fe20003f66270 */
[----:B------:R-:W-:Y:S02]  /*9dd0*/  VIADD R5, R28, 0x144 ;  /* 0x000001441c057836 */ /* 0x000fe40000000000 */
[----:B------:R-:W-:Y:S01]  /*9de0*/  IMAD.MOV R13, RZ, RZ, -R13 ;  /* 0x000000ffff0d7224 */ /* 0x000fe200078e0a0d */
[----:B------:R1:W-:Y:S01]  /*9df0*/  STL [R1+0x62c], R3 ;  /* 0x00062c0301007387 */ /* 0x0003e20000100800 */
[--C-:B------:R-:W-:Y:S01]  /*9e00*/  @!P1 IMAD.IADD R8, R8, 0x1, -R10.reuse ;  /* 0x0000000108089824 */ /* 0x100fe200078e0a0a */
[----:B------:R-:W-:Y:S01]  /*9e10*/  IABS R18, R5 ;  /* 0x0000000500127213 */ /* 0x000fe20000000000 */
[----:B------:R-:W-:Y:S01]  /*9e20*/  IMAD R19, R10, R13, R19 ;  /* 0x0000000d0a137224 */ /* 0x000fe200078e0213 */
[----:B------:R-:W-:Y:S01]  /*9e30*/  ISETP.GE.AND P1, PT, R5, RZ, PT ;  /* 0x000000ff0500720c */ /* 0x000fe20003f26270 */
[----:B------:R-:W-:Y:S01]  /*9e40*/  @!P6 IMAD.IADD R0, R0, 0x1, -R10 ;  /* 0x000000010000e824 */ /* 0x000fe200078e0a0a */
[----:B------:R-:W-:Y:S01]  /*9e50*/  ISETP.GT.U32.AND P6, PT, R10, R8, PT ;  /* 0x000000080a00720c */ /* 0x000fe20003fc4070 */
[----:B------:R-:W-:-:S02]  /*9e60*/  VIADD R6, R28, 0x143 ;  /* 0x000001431c067836 */ /* 0x000fc40000000000 */
[----:B------:R-:W-:Y:S02]  /*9e70*/  VIADD R5, R28, 0x141 ;  /* 0x000001411c057836 */ /* 0x000fe40000000000 */
[----:B-1----:R-:W-:Y:S01]  /*9e80*/  IMAD.MOV.U32 R3, RZ, RZ, R7 ;  /* 0x000000ffff037224 */ /* 0x002fe200078e0007 */
[----:B------:R-:W-:Y:S01]  /*9e90*/  IABS R14, R6 ;  /* 0x00000006000e7213 */ /* 0x000fe20000000000 */
[----:B------:R-:W-:Y:S01]  /*9ea0*/  IMAD.HI.U32 R7, R4, R18, RZ ;  /* 0x0000001204077227 */ /* 0x000fe200078e00ff */
[----:B------:R-:W-:-:S03]  /*9eb0*/  IABS R16, R5 ;  /* 0x0000000500107213 */ /* 0x000fc60000000000 */
[----:B------:R-:W-:Y:S01]  /*9ec0*/  @!P0 IMAD.MOV R3, RZ, RZ, -R3 ;  /* 0x000000ffff038224 */ /* 0x000fe200078e0a03 */
[----:B------:R-:W-:Y:S01]  /*9ed0*/  ISETP.GT.U32.AND P0, PT, R10, R0, PT ;  /* 0x000000000a00720c */ /* 0x000fe20003f04070 */
[----:B------:R-:W-:Y:S02]  /*9ee0*/  IMAD.MOV R7, RZ, RZ, -R7 ;  /* 0x000000ffff077224 */ /* 0x000fe400078e0a07 */
[----:B------:R-:W-:Y:S01]  /*9ef0*/  @!P6 IMAD.IADD R8, R8, 0x1, -R10 ;  /* 0x000000010808e824 */ /* 0x000fe200078e0a0a */
[----:B------:R1:W-:Y:S01]  /*9f00*/  STL [R1+0x628], R3 ;  /* 0x0006280301007387 */ /* 0x0003e20000100800 */
[----:B------:R-:W-:Y:S02]  /*9f10*/  IMAD R18, R10, R7, R18 ;  /* 0x000000070a127224 */ /* 0x000fe400078e0212 */
[----:B------:R-:W-:-:S03]  /*9f20*/  IMAD.HI.U32 R7, R4, R17, RZ ;  /* 0x0000001104077227 */ /* 0x000fc600078e00ff */
[----:B------:R-:W-:Y:S01]  /*9f30*/  ISETP.GT.U32.AND P6, PT, R10, R18, PT ;  /* 0x000000120a00720c */ /* 0x000fe20003fc4070 */
[----:B------:R-:W-:Y:S02]  /*9f40*/  IMAD.MOV R7, RZ, RZ, -R7 ;  /* 0x000000ffff077224 */ /* 0x000fe400078e0a07 */
[----:B------:R-:W-:Y:S01]  /*9f50*/  @!P0 IMAD.IADD R0, R0, 0x1, -R10 ;  /* 0x0000000100008824 */ /* 0x000fe200078e0a0a */
[----:B------:R-:W-:Y:S01]  /*9f60*/  ISETP.GE.AND P0, PT, R6, RZ, PT ;  /* 0x000000ff0600720c */ /* 0x000fe20003f06270 */
[----:B-1----:R-:W-:Y:S02]  /*9f70*/  IMAD.MOV.U32 R3, RZ, RZ, R11 ;  /* 0x000000ffff037224 */ /* 0x002fe400078e000b */
[----:B------:R-:W-:-:S04]  /*9f80*/  IMAD.HI.U32 R11, R4, R14, RZ ;  /* 0x0000000e040b7227 */ /* 0x000fc800078e00ff */
[----:B------:R-:W-:Y:S01]  /*9f90*/  @!P4 IMAD.MOV R3, RZ, RZ, -R3 ;  /* 0x000000ffff03c224 */ /* 0x000fe200078e0a03 */
[----:B------:R-:W-:Y:S01]  /*9fa0*/  ISETP.GT.U32.AND P4, PT, R10, R19, PT ;  /* 0x000000130a00720c */ /* 0x000fe20003f84070 */
[----:B------:R-:W-:Y:S02]  /*9fb0*/  IMAD.MOV R11, RZ, RZ, -R11 ;  /* 0x000000ffff0b7224 */ /* 0x000fe400078e0a0b */
[----:B------:R-:W-:Y:S01]  /*9fc0*/  @!P6 IMAD.IADD R18, R18, 0x1, -R10 ;  /* 0x000000011212e824 */ /* 0x000fe200078e0a0a */
[----:B------:R1:W-:Y:S01]  /*9fd0*/  STL [R1+0x620], R3 ;  /* 0x0006200301007387 */ /* 0x0003e20000100800 */
[C---:B------:R-:W-:Y:S02]  /*9fe0*/  IMAD R14, R10.reuse, R11, R14 ;  /* 0x0000000b0a0e7224 */ /* 0x040fe400078e020e */
[C---:B------:R-:W-:Y:S01]  /*9ff0*/  IMAD R17, R10.reuse, R7, R17 ;  /* 0x000000070a117224 */ /* 0x040fe200078e0211 */
[----:B------:R-:W-:Y:S01]  /*a000*/  ISETP.GT.U32.AND P6, PT, R10, R18, PT ;  /* 0x000000120a00720c */ /* 0x000fe20003fc4070 */
[----:B------:R-:W-:-:S04]  /*a010*/  IMAD.HI.U32 R6, R4, R16, RZ ;  /* 0x0000001004067227 */ /* 0x000fc800078e00ff */
[----:B------:R-:W-:Y:S01]  /*a020*/  @!P4 IMAD.IADD R19, R19, 0x1, -R10 ;  /* 0x000000011313c824 */ /* 0x000fe200078e0a0a */
[----:B------:R-:W-:Y:S01]  /*a030*/  ISETP.GE.AND P4, PT, R9, RZ, PT ;  /* 0x000000ff0900720c */ /* 0x000fe20003f86270 */
[----:B-1----:R-:W-:Y:S02]  /*a040*/  IMAD.MOV.U32 R3, RZ, RZ, R8 ;  /* 0x000000ffff037224 */ /* 0x002fe400078e0008 */
[----:B------:R-:W-:Y:S02]  /*a050*/  IMAD.MOV R6, RZ, RZ, -R6 ;  /* 0x000000ffff067224 */ /* 0x000fe400078e0a06 */
[----:B------:R-:W-:Y:S01]  /*a060*/  @!P5 IMAD.MOV R3, RZ, RZ, -R3 ;  /* 0x000000ffff03d224 */ /* 0x000fe200078e0a03 */
[----:B------:R-:W-:Y:S01]  /*a070*/  ISETP.GT.U32.AND P5, PT, R10, R19, PT ;  /* 0x000000130a00720c */ /* 0x000fe20003fa4070 */
[----:B------:R-:W-:Y:S02]  /*a080*/  VIADD R9, R28, 0x140 ;  /* 0x000001401c097836 */ /* 0x000fe40000000000 */
[----:B------:R-:W-:Y:S01]  /*a090*/  IMAD R16, R10, R6, R16 ;  /* 0x000000060a107224 */ /* 0x000fe200078e0210 */
[----:B------:R1:W-:Y:S01]  /*a0a0*/  STL [R1+0x618], R3 ;  /* 0x0006180301007387 */ /* 0x0003e20000100800 */
[----:B------:R-:W-:Y:S01]  /*a0b0*/  @!P6 IMAD.IADD R18, R18, 0x1, -R10 ;  /* 0x000000011212e824 */ /* 0x000fe200078e0a0a */
[----:B------:R-:W-:Y:S01]  /*a0c0*/  IABS R12, R9 ;  /* 0x00000009000c7213 */ /* 0x000fe20000000000 */
[----:B------:R-:W-:Y:S01]  /*a0d0*/  VIADD R13, R28, 0x13d ;  /* 0x0000013d1c0d7836 */ /* 0x000fe20000000000 */
[----:B------:R-:W-:Y:S01]  /*a0e0*/  ISETP.GT.U32.AND P6, PT, R10, R16, PT ;  /* 0x000000100a00720c */ /* 0x000fe20003fc4070 */
[----:B------:R-:W-:-:S02]  /*a0f0*/  VIADD R11, R28, 0x13e ;  /* 0x0000013e1c0b7836 */ /* 0x000fc40000000000 */
[----:B------:R-:W-:Y:S01]  /*a100*/  IMAD.HI.U32 R15, R4, R12, RZ ;  /* 0x0000000c040f7227 */ /* 0x000fe200078e00ff */
[----:B------:R-:W-:Y:S02]  /*a110*/  IABS R6, R13 ;  /* 0x0000000d00067213 */ /* 0x000fe40000000000 */
[----:B------:R-:W-:Y:S01]  /*a120*/  IABS R7, R11 ;  /* 0x0000000b00077213 */ /* 0x000fe20000000000 */
[----:B-1----:R-:W-:Y:S02]  /*a130*/  IMAD.MOV.U32 R3, RZ, RZ, R0 ;  /* 0x000000ffff037224 */ /* 0x002fe400078e0000 */
[----:B------:R-:W-:Y:S01]  /*a140*/  @!P5 IMAD.IADD R19, R19, 0x1, -R10 ;  /* 0x000000011313d824 */ /* 0x000fe200078e0a0a */
[C---:B------:R-:W-:Y:S01]  /*a150*/  ISETP.GT.U32.AND P5, PT, R10.reuse, R17, PT ;  /* 0x000000110a00720c */ /* 0x040fe20003fa4070 */
[----:B------:R-:W-:Y:S01]  /*a160*/  @!P3 IMAD.MOV R3, RZ, RZ, -R3 ;  /* 0x000000ffff03b224 */ /* 0x000fe200078e0a03 */
[----:B------:R-:W-:Y:S01]  /*a170*/  ISETP.GT.U32.AND P3, PT, R10, R14, PT ;  /* 0x0000000e0a00720c */ /* 0x000fe20003f64070 */
[----:B------:R-:W-:-:S02]  /*a180*/  VIADD R0, R28, 0x13f ;  /* 0x0000013f1c007836 */ /* 0x000fc40000000000 */
[----:B------:R-:W-:Y:S01]  /*a190*/  IMAD.MOV R15, RZ, RZ, -R15 ;  /* 0x000000ffff0f7224 */ /* 0x000fe200078e0a0f */
[----:B------:R1:W-:Y:S01]  /*a1a0*/  STL [R1+0x614], R3 ;  /* 0x0006140301007387 */ /* 0x0003e20000100800 */
[----:B------:R-:W-:Y:S01]  /*a1b0*/  @!P6 IMAD.IADD R16, R16, 0x1, -R10 ;  /* 0x000000011010e824 */ /* 0x000fe200078e0a0a */
[----:B------:R-:W-:Y:S01]  /*a1c0*/  IABS R8, R0 ;  /* 0x0000000000087213 */ /* 0x000fe20000000000 */
[----:B------:R-:W-:Y:S02]  /*a1d0*/  IMAD R12, R10, R15, R12 ;  /* 0x0000000f0a0c7224 */ /* 0x000fe400078e020c */
[----:B------:R-:W-:Y:S02]  /*a1e0*/  IMAD.MOV.U32 R20, RZ, RZ, R19 ;  /* 0x000000ffff147224 */ /* 0x000fe400078e0013 */
[--C-:B------:R-:W-:Y:S02]  /*a1f0*/  @!P5 IMAD.IADD R17, R17, 0x1, -R10.reuse ;  /* 0x000000011111d824 */ /* 0x100fe400078e0a0a */
[----:B------:R-:W-:Y:S01]  /*a200*/  @!P3 IMAD.IADD R14, R14, 0x1, -R10 ;  /* 0x000000010e0eb824 */ /* 0x000fe200078e0a0a */
[----:B------:R-:W-:Y:S01]  /*a210*/  ISETP.GE.AND P3, PT, R5, RZ, PT ;  /* 0x000000ff0500720c */ /* 0x000fe20003f66270 */
[----:B------:R-:W-:Y:S01]  /*a220*/  IMAD.HI.U32 R5, R4, R8, RZ ;  /* 0x0000000804057227 */ /* 0x000fe200078e00ff */
[----:B------:R-:W-:-:S02]  /*a230*/  ISETP.GT.U32.AND P6, PT, R10, R17, PT ;  /* 0x000000110a00720c */ /* 0x000fc40003fc4070 */
[C---:B------:R-:W-:Y:S01]  /*a240*/  ISETP.GT.U32.AND P5, PT, R10.reuse, R14, PT ;  /* 0x0000000e0a00720c */ /* 0x040fe20003fa4070 */
[----:B------:R-:W-:Y:S02]  /*a250*/  IMAD.MOV R5, RZ, RZ, -R5 ;  /* 0x000000ffff057224 */ /* 0x000fe400078e0a05 */
[----:B-1----:R-:W-:Y:S02]  /*a260*/  IMAD.MOV.U32 R3, RZ, RZ, R18 ;  /* 0x000000ffff037224 */ /* 0x002fe400078e0012 */
        /* <DEDUP_REMOVED lines=9> */
[C---:B------:R-:W-:Y:S01]  /*a300*/  ISETP.GT.U32.AND P5, PT, R10.reuse, R12, PT ;  /* 0x0000000c0a00720c */ /* 0x040fe20003fa4070 */
[----:B------:R-:W-:Y:S01]  /*a310*/  @!P6 IMAD.IADD R17, R17, 0x1, -R10 ;  /* 0x000000011111e824 */ /* 0x000fe200078e0a0a */
[----:B------:R-:W-:Y:S01]  /*a320*/  ISETP.GT.U32.AND P6, PT, R10, R8, PT ;  /* 0x000000080a00720c */ /* 0x000fe20003fc4070 */
[----:B------:R-:W-:Y:S02]  /*a330*/  IMAD.MOV R9, RZ, RZ, -R9 ;  /* 0x000000ffff097224 */ /* 0x000fe400078e0a09 */
[----:B------:R-:W-:Y:S02]  /*a340*/  VIADD R5, R28, 0x13c ;  /* 0x0000013c1c057836 */ /* 0x000fe40000000000 */
[----:B------:R-:W-:Y:S02]  /*a350*/  IMAD R6, R10, R9, R6 ;  /* 0x000000090a067224 */ /* 0x000fe400078e0206 */
[----:B-1----:R-:W-:-:S02]  /*a360*/  IMAD.MOV.U32 R3, RZ, RZ, R14 ;  /* 0x000000ffff037224 */ /* 0x002fc400078e000e */
[--C-:B------:R-:W-:Y:S01]  /*a370*/  @!P2 IMAD.IADD R16, R16, 0x1, -R10.reuse ;  /* 0x000000011010a824 */ /* 0x100fe200078e0a0a */
[----:B------:R-:W-:Y:S01]  /*a380*/  ISETP.GE.AND P2, PT, R0, RZ, PT ;  /* 0x000000ff0000720c */ /* 0x000fe20003f46270 */
[--C-:B------:R-:W-:Y:S01]  /*a390*/  @!P5 IMAD.IADD R12, R12, 0x1, -R10.reuse ;  /* 0x000000010c0cd824 */ /* 0x100fe200078e0a0a */
[----:B------:R-:W-:Y:S01]  /*a3a0*/  IABS R0, R5 ;  /* 0x0000000500007213 */ /* 0x000fe20000000000 */
[----:B------:R-:W-:Y:S02]  /*a3b0*/  @!P0 IMAD.MOV R3, RZ, RZ, -R3 ;  /* 0x000000ffff038224 */ /* 0x000fe400078e0a03 */
[----:B------:R-:W-:Y:S01]  /*a3c0*/  @!P4 IMAD.MOV R17, RZ, RZ, -R17 ;  /* 0x000000ffff11c224 */ /* 0x000fe200078e0a11 */
[----:B------:R-:W-:Y:S01]  /*a3d0*/  ISETP.GT.U32.AND P0, PT, R10, R12, PT ;  /* 0x0000000c0a00720c */ /* 0x000fe20003f04070 */
[----:B------:R-:W-:Y:S01]  /*a3e0*/  IMAD.HI.U32 R15, R4, R7, RZ ;  /* 0x00000007040f7227 */ /* 0x000fe200078e00ff */
[----:B------:R-:W-:Y:S01]  /*a3f0*/  ISETP.GT.U32.AND P4, PT, R10, R6, PT ;  /* 0x000000060a00720c */ /* 0x000fe20003f84070 */
[----:B------:R1:W-:Y:S02]  /*a400*/  STL [R1+0x604], R3 ;  /* 0x0006040301007387 */ /* 0x0003e40000100800 */
[----:B------:R-:W-:-:S02]  /*a410*/  @!P6 IMAD.IADD R8, R8, 0x1, -R10 ;  /* 0x000000010808e824 */ /* 0x000fc400078e0a0a */
[----:B------:R-:W-:Y:S01]  /*a420*/  IMAD.MOV R15, RZ, RZ, -R15 ;  /* 0x000000ffff0f7224 */ /* 0x000fe200078e0a0f */
[----:B------:R-:W-:Y:S01]  /*a430*/  STL [R1+0x600], R17 ;  /* 0x0006001101007387 */ /* 0x000fe20000100800 */
        /* <DEDUP_REMOVED lines=22> */
[C---:B------:R-:W-:Y:S01]  /*a5a0*/  ISETP.GT.U32.AND P1, PT, R10.reuse, R6, PT ;  /* 0x000000060a00720c */ /* 0x040fe20003f24070 */
        /* <DEDUP_REMOVED lines=15> */
[--C-:B------:R-:W-:Y:S01]  /*a6a0*/  @!P5 IMAD.IADD R7, R7, 0x1, -R10.reuse ;  /* 0x000000010707d824 */ /* 0x100fe200078e0a0a */
[----:B------:R-:W-:Y:S01]  /*a6b0*/  ISETP.GE.AND P5, PT, R9, RZ, PT ;  /* 0x000000ff0900720c */ /* 0x000fe20003fa6270 */
[----:B------:R-:W-:Y:S01]  /*a6c0*/  VIADD R9, R28, 0x138 ;  /* 0x000001381c097836 */ /* 0x000fe20000000000 */
[----:B------:R1:W-:Y:S01]  /*a6d0*/  STL [R1+0x5f4], R3 ;  /* 0x0005f40301007387 */ /* 0x0003e20000100800 */
[----:B------:R-:W-:Y:S01]  /*a6e0*/  IABS R19, R19 ;  /* 0x0000001300137213 */ /* 0x000fe20000000000 */
[----:B------:R-:W-:Y:S01]  /*a6f0*/  @!P3 IMAD.MOV R7, RZ, RZ, -R7 ;  /* 0x000000ffff07b224 */ /* 0x000fe200078e0a07 */
[----:B------:R-:W-:Y:S01]  /*a700*/  ISETP.GE.AND P3, PT, R12, RZ, PT ;  /* 0x000000ff0c00720c */ /* 0x000fe20003f66270 */
[--C-:B------:R-:W-:Y:S01]  /*a710*/  @!P1 IMAD.IADD R5, R5, 0x1, -R10.reuse ;  /* 0x0000000105059824 */ /* 0x100fe200078e0a0a */
[----:B------:R-:W-:Y:S01]  /*a720*/  IABS R12, R12 ;  /* 0x0000000c000c7213 */ /* 0x000fe20000000000 */
[----:B------:R-:W-:Y:S01]  /*a730*/  @!P6 IMAD.IADD R0, R0, 0x1, -R10 ;  /* 0x000000010000e824 */ /* 0x000fe200078e0a0a */
[----:B------:R2:W-:Y:S01]  /*a740*/  STL [R1+0x5f0], R7 ;  /* 0x0005f00701007387 */ /* 0x0005e20000100800 */
[----:B------:R-:W-:Y:S01]  /*a750*/  IMAD.HI.U32 R11, R4, R19, RZ ;  /* 0x00000013040b7227 */ /* 0x000fe200078e00ff */
[----:B------:R-:W-:-:S02]  /*a760*/  ISETP.GT.U32.AND P1, PT, R10, R5, PT ;  /* 0x000000050a00720c */ /* 0x000fc40003f24070 */
[----:B------:R-:W-:Y:S01]  /*a770*/  ISETP.GE.AND P6, PT, R8, RZ, PT ;  /* 0x000000ff0800720c */ /* 0x000fe20003fc6270 */
[----:B-1----:R-:W-:Y:S01]  /*a780*/  IMAD.MOV.U32 R3, RZ, RZ, R6 ;  /* 0x000000ffff037224 */ /* 0x002fe200078e0006 */
[----:B------:R-:W-:Y:S01]  /*a790*/  IABS R8, R8 ;  /* 0x0000000800087213 */ /* 0x000fe20000000000 */
[----:B------:R-:W-:Y:S02]  /*a7a0*/  IMAD.MOV R11, RZ, RZ, -R11 ;  /* 0x000000ffff0b7224 */ /* 0x000fe400078e0a0b */
[----:B------:R-:W-:Y:S01]  /*a7b0*/  @!P0 IMAD.MOV R3, RZ, RZ, -R3 ;  /* 0x000000ffff038224 */ /* 0x000fe200078e0a03 */
[----:B------:R-:W-:Y:S01]  /*a7c0*/  ISETP.GE.AND P0, PT, R9, RZ, PT ;  /* 0x000000ff0900720c */ /* 0x000fe20003f06270 */
[----:B--2---:R-:W-:Y:S01]  /*a7d0*/  IMAD.HI.U32 R7, R4, R12, RZ ;  /* 0x0000000c04077227 */ /* 0x004fe200078e00ff */
[----:B------:R-:W-:Y:S02]  /*a7e0*/  IABS R9, R9 ;  /* 0x0000000900097213 */ /* 0x000fe40000000000 */
[----:B------:R1:W-:Y:S01]  /*a7f0*/  STL [R1+0x5e8], R3 ;  /* 0x0005e80301007387 */ /* 0x0003e20000100800 */
[----:B------:R-:W-:-:S02]  /*a800*/  IMAD R19, R10, R11, R19 ;  /* 0x0000000b0a137224 */ /* 0x000fc400078e0213 */
[----:B------:R-:W-:-:S04]  /*a810*/  IMAD.HI.U32 R6, R4, R9, RZ ;  /* 0x0000000904067227 */ /* 0x000fc800078e00ff */
[----:B------:R-:W-:Y:S02]  /*a820*/  IMAD.MOV R7, RZ, RZ, -R7 ;  /* 0x000000ffff077224 */ /* 0x000fe400078e0a07 */
[----:B------:R-:W-:Y:S02]  /*a830*/  IMAD.MOV R6, RZ, RZ, -R6 ;  /* 0x000000ffff067224 */ /* 0x000fe400078e0a06 */
[----:B-1----:R-:W-:Y:S02]  /*a840*/  IMAD.MOV.U32 R3, RZ, RZ, R0 ;  /* 0x000000ffff037224 */ /* 0x002fe400078e0000 */
[----:B------:R-:W-:Y:S02]  /*a850*/  @!P1 IMAD.IADD R5, R5, 0x1, -R10 ;  /* 0x0000000105059824 */ /* 0x000fe400078e0a0a */
[----:B------:R-:W-:Y:S01]  /*a860*/  @!P4 IMAD.MOV R3, RZ, RZ, -R3 ;  /* 0x000000ffff03c224 */ /* 0x000fe200078e0a03 */
[C---:B------:R-:W-:Y:S01]  /*a870*/  ISETP.GT.U32.AND P4, PT, R10.reuse, R19, PT ;  /* 0x000000130a00720c */ /* 0x040fe20003f84070 */
[----:B------:R-:W-:-:S02]  /*a880*/  IMAD R12, R10, R7, R12 ;  /* 0x000000070a0c7224 */ /* 0x000fc400078e020c */
[----:B------:R-:W-:Y:S01]  /*a890*/  IMAD R9, R10, R6, R9 ;  /* 0x000000060a097224 */ /* 0x000fe200078e0209 */
[----:B------:R1:W-:Y:S01]  /*a8a0*/  STL [R1+0x5e4], R3 ;  /* 0x0005e40301007387 */ /* 0x0003e20000100800 */
[----:B------:R-:W-:Y:S01]  /*a8b0*/  VIADD R18, R28, 0x136 ;  /* 0x000001361c127836 */ /* 0x000fe20000000000 */
[----:B------:R-:W-:Y:S01]  /*a8c0*/  ISETP.GT.U32.AND P1, PT, R10, R12, PT ;  /* 0x0000000c0a00720c */ /* 0x000fe20003f24070 */
[----:B------:R-:W-:Y:S02]  /*a8d0*/  VIADD R15, R28, 0x135 ;  /* 0x000001351c0f7836 */ /* 0x000fe40000000000 */
[----:B------:R-:W-:Y:S01]  /*a8e0*/  IMAD.HI.U32 R0, R4, R8, RZ ;  /* 0x0000000804007227 */ /* 0x000fe200078e00ff */
[----:B------:R-:W-:Y:S02]  /*a8f0*/  IABS R6, R18 ;  /* 0x0000001200067213 */ /* 0x000fe40000000000 */
[----:B------:R-:W-:Y:S01]  /*a900*/  IABS R17, R15 ;  /* 0x0000000f00117213 */ /* 0x000fe20000000000 */
[----:B------:R-:W-:-:S02]  /*a910*/  @!P4 IMAD.IADD R19, R19, 0x1, -R10 ;  /* 0x000000011313c824 */ /* 0x000fc400078e0a0a */
[----:B-1----:R-:W-:Y:S02]  /*a920*/  IMAD.MOV.U32 R3, RZ, RZ, R5 ;  /* 0x000000ffff037224 */ /* 0x002fe400078e0005 */
[----:B------:R-:W-:Y:S01]  /*a930*/  IMAD.MOV R0, RZ, RZ, -R0 ;  /* 0x000000ffff007224 */ /* 0x000fe200078e0a00 */
[C---:B------:R-:W-:Y:S01]  /*a940*/  ISETP.GT.U32.AND P4, PT, R10.reuse, R19, PT ;  /* 0x000000130a00720c */ /* 0x040fe20003f84070 */
[----:B------:R-:W-:Y:S01]  /*a950*/  @!P5 IMAD.MOV R3, RZ, RZ, -R3 ;  /* 0x000000ffff03d224 */ /* 0x000fe200078e0a03 */
[----:B------:R-:W-:Y:S01]  /*a960*/  ISETP.GT.U32.AND P5, PT, R10, R9, PT ;  /* 0x000000090a00720c */ /* 0x000fe20003fa4070 */
[----:B------:R-:W-:Y:S02]  /*a970*/  @!P1 IMAD.IADD R12, R12, 0x1, -R10 ;  /* 0x000000010c0c9824 */ /* 0x000fe400078e0a0a */
[----:B------:R-:W-:Y:S01]  /*a980*/  IMAD R8, R10, R0, R8 ;  /* 0x000000000a087224 */ /* 0x000fe200078e0208 */
[----:B------:R1:W-:Y:S01]  /*a990*/  STL [R1+0x5e0], R3 ;  /* 0x0005e00301007387 */ /* 0x0003e20000100800 */
[----:B------:R-:W-:Y:S01]  /*a9a0*/  IMAD.HI.U32 R11, R4, R6, RZ ;  /* 0x00000006040b7227 */ /* 0x000fe200078e00ff */
[----:B------:R-:W-:-:S03]  /*a9b0*/  ISETP.GT.U32.AND P1, PT, R10, R12, PT ;  /* 0x0000000c0a00720c */ /* 0x000fc60003f24070 */
[----:B------:R-:W-:-:S04]  /*a9c0*/  IMAD.HI.U32 R0, R4, R17, RZ ;  /* 0x0000001104007227 */ /* 0x000fc800078e00ff */
[----:B------:R-:W-:Y:S02]  /*a9d0*/  @!P5 IMAD.IADD R9, R9, 0x1, -R10 ;  /* 0x000000010909d824 */ /* 0x000fe400078e0a0a */
[----:B------:R-:W-:Y:S02]  /*a9e0*/  IMAD.MOV R11, RZ, RZ, -R11 ;  /* 0x000000ffff0b7224 */ /* 0x000fe400078e0a0b */
[----:B------:R-:W-:Y:S01]  /*a9f0*/  IMAD.MOV R0, RZ, RZ, -R0 ;  /* 0x000000ffff007224 */ /* 0x000fe200078e0a00 */
[C---:B------:R-:W-:Y:S01]  /*aa00*/  ISETP.GT.U32.AND P5, PT, R10.reuse, R9, PT ;  /* 0x000000090a00720c */ /* 0x040fe20003fa4070 */
[----:B------:R-:W-:Y:S01]  /*aa10*/  @!P4 IMAD.IADD R19, R19, 0x1, -R10 ;  /* 0x000000011313c824 */ /* 0x000fe200078e0a0a */
[C---:B------:R-:W-:Y:S01]  /*aa20*/  ISETP.GT.U32.AND P4, PT, R10.reuse, R8, PT ;  /* 0x000000080a00720c */ /* 0x040fe20003f84070 */
[C---:B------:R-:W-:Y:S02]  /*aa30*/  IMAD R6, R10.reuse, R11, R6 ;  /* 0x0000000b0a067224 */ /* 0x040fe400078e0206 */
[----:B------:R-:W-:-:S02]  /*aa40*/  IMAD R17, R10, R0, R17 ;  /* 0x000000000a117224 */ /* 0x000fc400078e0211 */
[--C-:B------:R-:W-:Y:S01]  /*aa50*/  @!P1 IMAD.IADD R12, R12, 0x1, -R10.reuse ;  /* 0x000000010c0c9824 */ /* 0x100fe200078e0a0a */
[----:B------:R-:W-:Y:S01]  /*aa60*/  ISETP.GT.U32.AND P1, PT, R10, R6, PT ;  /* 0x000000060a00720c */ /* 0x000fe20003f24070 */
[C---:B------:R-:W-:Y:S02]  /*aa70*/  VIADD R5, R28.reuse, 0x133 ;  /* 0x000001331c057836 */ /* 0x040fe40000000000 */
[----:B------:R-:W-:Y:S02]  /*aa80*/  VIADD R0, R28, 0x132 ;  /* 0x000001321c007836 */ /* 0x000fe40000000000 */
[----:B------:R-:W-:Y:S01]  /*aa90*/  @!P5 IMAD.IADD R9, R9, 0x1, -R10 ;  /* 0x000000010909d824 */ /* 0x000fe200078e0a0a */
[----:B------:R-:W-:Y:S01]  /*aaa0*/  ISETP.GT.U32.AND P5, PT, R10, R17, PT ;  /* 0x000000110a00720c */ /* 0x000fe20003fa4070 */
[----:B------:R-:W-:Y:S01]  /*aab0*/  VIADD R7, R28, 0x134 ;  /* 0x000001341c077836 */ /* 0x000fe20000000000 */
[----:B------:R-:W-:Y:S01]  /*aac0*/  IABS R16, R5 ;  /* 0x0000000500107213 */ /* 0x000fe20000000000 */
[----:B-1----:R-:W-:-:S02]  /*aad0*/  IMAD.MOV.U32 R3, RZ, RZ, R19 ;  /* 0x000000ffff037224 */ /* 0x002fc400078e0013 */
[--C-:B------:R-:W-:Y:S01]  /*aae0*/  @!P4 IMAD.IADD R8, R8, 0x1, -R10.reuse ;  /* 0x000000010808c824 */ /* 0x100fe200078e0a0a */
[----:B------:R-:W-:Y:S01]  /*aaf0*/  ISETP.GE.AND P4, PT, R18, RZ, PT ;  /* 0x000000ff1200720c */ /* 0x000fe20003f86270 */
[----:B------:R-:W-:Y:S01]  /*ab00*/  IMAD.HI.U32 R11, R4, R16, RZ ;  /* 0x00000010040b7227 */ /* 0x000fe200078e00ff */
[----:B------:R-:W-:Y:S02]  /*ab10*/  IABS R18, R0 ;  /* 0x0000000000127213 */ /* 0x000fe40000000000 */
[----:B------:R-:W-:Y:S01]  /*ab20*/  IABS R14, R7 ;  /* 0x00000007000e7213 */ /* 0x000fe20000000000 */
[----:B------:R-:W-:Y:S01]  /*ab30*/  @!P2 IMAD.MOV R3, RZ, RZ, -R3 ;  /* 0x000000ffff03a224 */ /* 0x000fe200078e0a03 */
[----:B------:R-:W-:Y:S01]  /*ab40*/  ISETP.GT.U32.AND P2, PT, R10, R8, PT ;  /* 0x000000080a00720c */ /* 0x000fe20003f44070 */
[--C-:B------:R-:W-:Y:S01]  /*ab50*/  @!P1 IMAD.IADD R6, R6, 0x1, -R10.reuse ;  /* 0x0000000106069824 */ /* 0x100fe200078e0a0a */
[----:B------:R-:W-:Y:S01]  /*ab60*/  ISETP.GE.AND P1, PT, R15, RZ, PT ;  /* 0x000000ff0f00720c */ /* 0x000fe20003f26270 */
[----:B------:R-:W-:Y:S01]  /*ab70*/  @!P5 IMAD.IADD R17, R17, 0x1, -R10 ;  /* 0x000000011111d824 */ /* 0x000fe200078e0a0a */
[----:B------:R1:W-:Y:S01]  /*ab80*/  STL [R1+0x5dc], R3 ;  /* 0x0005dc0301007387 */ /* 0x0003e20000100800 */
[----:B------:R-:W-:-:S02]  /*ab90*/  IMAD.MOV R11, RZ, RZ, -R11 ;  /* 0x000000ffff0b7224 */ /* 0x000fc400078e0a0b */
[----:B------:R-:W-:Y:S01]  /*aba0*/  IMAD.MOV.U32 R15, RZ, RZ, R18 ;  /* 0x000000ffff0f7224 */ /* 0x000fe200078e0012 */
[----:B------:R-:W-:Y:S01]  /*abb0*/  ISETP.GT.U32.AND P5, PT, R10, R17, PT ;  /* 0x000000110a00720c */ /* 0x000fe20003fa4070 */
[----:B------:R-:W-:-:S04]  /*abc0*/  IMAD.HI.U32 R13, R4, R14, RZ ;  /* 0x0000000e040d7227 */ /* 0x000fc800078e00ff */
[----:B------:R-:W-:Y:S02]  /*abd0*/  IMAD R16, R10, R11, R16 ;  /* 0x0000000b0a107224 */ /* 0x000fe400078e0210 */
[----:B-1----:R-:W-:Y:S02]  /*abe0*/  IMAD.MOV.U32 R3, RZ, RZ, R12 ;  /* 0x000000ffff037224 */ /* 0x002fe400078e000c */
[----:B------:R-:W-:-:S04]  /*abf0*/  IMAD.HI.U32 R11, R4, R15, RZ ;  /* 0x0000000f040b7227 */ /* 0x000fc800078e00ff */
[----:B------:R-:W-:Y:S02]  /*ac00*/  IMAD.MOV R13, RZ, RZ, -R13 ;  /* 0x000000ffff0d7224 */ /* 0x000fe400078e0a0d */
[----:B------:R-:W-:Y:S01]  /*ac10*/  @!P3 IMAD.MOV R3, RZ, RZ, -R3 ;  /* 0x000000ffff03b224 */ /* 0x000fe200078e0a03 */
[C---:B------:R-:W-:Y:S01]  /*ac20*/  ISETP.GT.U32.AND P3, PT, R10.reuse, R6, PT ;  /* 0x000000060a00720c */ /* 0x040fe20003f64070 */
[----:B------:R-:W-:Y:S02]  /*ac30*/  IMAD.MOV R11, RZ, RZ, -R11 ;  /* 0x000000ffff0b7224 */ /* 0x000fe400078e0a0b */
[----:B------:R-:W-:Y:S01]  /*ac40*/  IMAD R14, R10, R13, R14 ;  /* 0x0000000d0a0e7224 */ /* 0x000fe200078e020e */
[----:B------:R1:W-:Y:S01]  /*ac50*/  STL [R1+0x5d4], R3 ;  /* 0x0005d40301007387 */ /* 0x0003e20000100800 */
[--C-:B------:R-:W-:Y:S02]  /*ac60*/  @!P2 IMAD.IADD R8, R8, 0x1, -R10.reuse ;  /* 0x000000010808a824 */ /* 0x100fe400078e0a0a */
[C---:B------:R-:W-:Y:S01]  /*ac70*/  IMAD R15, R10.reuse, R11, R15 ;  /* 0x0000000b0a0f7224 */ /* 0x040fe200078e020f */
[----:B------:R-:W-:Y:S01]  /*ac80*/  ISETP.GT.U32.AND P2, PT, R10, R14, PT ;  /* 0x0000000e0a00720c */ /* 0x000fe20003f44070 */
[----:B------:R-:W-:-:S02]  /*ac90*/  @!P5 IMAD.IADD R17, R17, 0x1, -R10 ;  /* 0x000000011111d824 */ /* 0x000fc400078e0a0a */
[----:B------:R-:W-:Y:S01]  /*aca0*/  @!P0 IMAD.MOV R9, RZ, RZ, -R9 ;  /* 0x000000ffff098224 */ /* 0x000fe200078e0a09 */
[----:B------:R-:W-:Y:S01]  /*acb0*/  ISETP.GT.U32.AND P5, PT, R10, R15, PT ;  /* 0x0000000f0a00720c */ /* 0x000fe20003fa4070 */
[C---:B------:R-:W-:Y:S01]  /*acc0*/  VIADD R11, R28.reuse, 0x131 ;  /* 0x000001311c0b7836 */ /* 0x040fe20000000000 */
[----:B------:R-:W-:Y:S01]  /*acd0*/  ISETP.GE.AND P0, PT, R7, RZ, PT ;  /* 0x000000ff0700720c */ /* 0x000fe20003f06270 */
[----:B-1----:R-:W-:Y:S01]  /*ace0*/  IMAD.MOV.U32 R3, RZ, RZ, R8 ;  /* 0x000000ffff037224 */ /* 0x002fe200078e0008 */
[----:B------:R1:W-:Y:S01]  /*acf0*/  STL [R1+0x5d0], R9 ;  /* 0x0005d00901007387 */ /* 0x0003e20000100800 */
[----:B------:R-:W-:Y:S01]  /*ad00*/  VIADD R7, R28, 0x130 ;  /* 0x000001301c077836 */ /* 0x000fe20000000000 */
[----:B------:R-:W-:Y:S01]  /*ad10*/  IABS R8, R11 ;  /* 0x0000000b00087213 */ /* 0x000fe20000000000 */
[----:B------:R-:W-:Y:S01]  /*ad20*/  @!P6 IMAD.MOV R3, RZ, RZ, -R3 ;  /* 0x000000ffff03e224 */ /* 0x000fe200078e0a03 */
[----:B------:R-:W-:Y:S01]  /*ad30*/  ISETP.GT.U32.AND P6, PT, R10, R16, PT ;  /* 0x000000100a00720c */ /* 0x000fe20003fc4070 */
[--C-:B------:R-:W-:Y:S01]  /*ad40*/  @!P2 IMAD.IADD R14, R14, 0x1, -R10.reuse ;  /* 0x000000010e0ea824 */ /* 0x100fe200078e0a0a */
[----:B------:R-:W-:Y:S01]  /*ad50*/  ISETP.GE.AND P2, PT, R0, RZ, PT ;  /* 0x000000ff0000720c */ /* 0x000fe20003f46270 */
[--C-:B------:R-:W-:Y:S01]  /*ad60*/  @!P3 IMAD.IADD R6, R6, 0x1, -R10.reuse ;  /* 0x000000010606b824 */ /* 0x100fe200078e0a0a */
[----:B------:R-:W-:Y:S01]  /*ad70*/  ISETP.GE.AND P3, PT, R5, RZ, PT ;  /* 0x000000ff0500720c */ /* 0x000fe20003f66270 */
[----:B------:R-:W-:Y:S01]  /*ad80*/  @!P5 IMAD.IADD R15, R15, 0x1, -R10 ;  /* 0x000000010f0fd824 */ /* 0x000fe200078e0a0a */
[----:B------:R-:W-:Y:S01]  /*ad90*/  IABS R5, R7 ;  /* 0x0000000700057213 */ /* 0x000fe20000000000 */
[----:B-1----:R-:W-:Y:S01]  /*ada0*/  IMAD.HI.U32 R9, R4, R8, RZ ;  /* 0x0000000804097227 */ /* 0x002fe200078e00ff */
[----:B------:R1:W-:Y:S02]  /*adb0*/  STL [R1+0x5c8], R3 ;  /* 0x0005c80301007387 */ /* 0x0003e40000100800 */
[----:B------:R-:W-:Y:S01]  /*adc0*/  ISETP.GT.U32.AND P5, PT, R10, R15, PT ;  /* 0x0000000f0a00720c */ /* 0x000fe20003fa4070 */
[----:B------:R-:W-:-:S04]  /*add0*/  IMAD.HI.U32 R12, R4, R5, RZ ;  /* 0x00000005040c7227 */ /* 0x000fc800078e00ff */
[----:B------:R-:W-:Y:S01]  /*ade0*/  @!P6 IMAD.IADD R16, R16, 0x1, -R10 ;  /* 0x000000011010e824 */ /* 0x000fe200078e0a0a */
[C---:B------:R-:W-:Y:S01]  /*adf0*/  ISETP.GT.U32.AND P6, PT, R10.reuse, R14, PT ;  /* 0x0000000e0a00720c */ /* 0x040fe20003fc4070 */
[----:B------:R-:W-:Y:S02]  /*ae00*/  IMAD.MOV R9, RZ, RZ, -R9 ;  /* 0x000000ffff097224 */ /* 0x000fe400078e0a09 */
[----:B------:R-:W-:Y:S02]  /*ae10*/  IMAD.MOV R12, RZ, RZ, -R12 ;  /* 0x000000ffff0c7224 */ /* 0x000fe400078e0a0c */
[C---:B------:R-:W-:Y:S02]  /*ae20*/  IMAD R8, R10.reuse, R9, R8 ;  /* 0x000000090a087224 */ /* 0x040fe400078e0208 */
[----:B-1----:R-:W-:Y:S02]  /*ae30*/  IMAD.MOV.U32 R3, RZ, RZ, R6 ;  /* 0x000000ffff037224 */ /* 0x002fe400078e0006 */
[----:B------:R-:W-:-:S02]  /*ae40*/  IMAD R5, R10, R12, R5 ;  /* 0x0000000c0a057224 */ /* 0x000fc400078e0205 */
[----:B------:R-:W-:Y:S01]  /*ae50*/  @!P4 IMAD.MOV R3, RZ, RZ, -R3 ;  /* 0x000000ffff03c224 */ /* 0x000fe200078e0a03 */
[----:B------:R-:W-:Y:S01]  /*ae60*/  ISETP.GT.U32.AND P4, PT, R10, R16, PT ;  /* 0x000000100a00720c */ /* 0x000fe20003f84070 */
[--C-:B------:R-:W-:Y:S01]  /*ae70*/  @!P6 IMAD.IADD R14, R14, 0x1, -R10.reuse ;  /* 0x000000010e0ee824 */ /* 0x100fe200078e0a0a */
[C---:B------:R-:W-:Y:S01]  /*ae80*/  ISETP.GT.U32.AND P6, PT, R10.reuse, R8, PT ;  /* 0x000000080a00720c */ /* 0x040fe20003fc4070 */
[----:B------:R-:W-:Y:S01]  /*ae90*/  @!P5 IMAD.IADD R15, R15, 0x1, -R10 ;  /* 0x000000010f0fd824 */ /* 0x000fe200078e0a0a */
[----:B------:R-:W-:Y:S01]  /*aea0*/  ISETP.GT.U32.AND P5, PT, R10, R5, PT ;  /* 0x000000050a00720c */ /* 0x000fe20003fa4070 */
[C---:B------:R-:W-:Y:S01]  /*aeb0*/  VIADD R0, R28.reuse, 0x12f ;  /* 0x0000012f1c007836 */ /* 0x040fe20000000000 */
[----:B------:R1:W-:Y:S01]  /*aec0*/  STL [R1+0x5c4], R3 ;  /* 0x0005c40301007387 */ /* 0x0003e20000100800 */
[----:B------:R-:W-:Y:S02]  /*aed0*/  VIADD R6, R28, 0x12e ;  /* 0x0000012e1c067836 */ /* 0x000fe40000000000 */
[----:B------:R-:W-:Y:S01]  /*aee0*/  @!P1 IMAD.MOV R17, RZ, RZ, -R17 ;  /* 0x000000ffff119224 */ /* 0x000fe200078e0a11 */
[----:B------:R-:W-:-:S02]  /*aef0*/  IABS R9, R0 ;  /* 0x0000000000097213 */ /* 0x000fc40000000000 */
[----:B------:R-:W-:Y:S01]  /*af00*/  IABS R20, R6 ;  /* 0x0000000600147213 */ /* 0x000fe20000000000 */
[--C-:B------:R-:W-:Y:S01]  /*af10*/  @!P4 IMAD.IADD R16, R16, 0x1, -R10.reuse ;  /* 0x000000011010c824 */ /* 0x100fe200078e0a0a */
[----:B------:R-:W-:Y:S01]  /*af20*/  ISETP.GE.AND P4, PT, R11, RZ, PT ;  /* 0x000000ff0b00720c */ /* 0x000fe20003f86270 */
[----:B------:R-:W-:Y:S01]  /*af30*/  IMAD.HI.U32 R13, R4, R9, RZ ;  /* 0x00000009040d7227 */ /* 0x000fe200078e00ff */
[----:B------:R-:W-:Y:S03]  /*af40*/  STL [R1+0x5c0], R17 ;  /* 0x0005c01101007387 */ /* 0x000fe60000100800 */
[--C-:B------:R-:W-:Y:S01]  /*af50*/  @!P6 IMAD.IADD R8, R8, 0x1, -R10.reuse ;  /* 0x000000010808e824 */ /* 0x100fe200078e0a0a */
[----:B------:R-:W-:Y:S01]  /*af60*/  ISETP.GE.AND P6, PT, R7, RZ, PT ;  /* 0x000000ff0700720c */ /* 0x000fe20003fc6270 */
[----:B------:R-:W-:Y:S02]  /*af70*/  @!P5 IMAD.IADD R5, R5, 0x1, -R10 ;  /* 0x000000010505d824 */ /* 0x000fe400078e0a0a */
[----:B-1----:R-:W-:Y:S01]  /*af80*/  IMAD.MOV.U32 R3, RZ, RZ, R14 ;  /* 0x000000ffff037224 */ /* 0x002fe200078e000e */
[----:B------:R-:W-:Y:S01]  /*af90*/  ISETP.GT.U32.AND P5, PT, R10, R8, PT ;  /* 0x000000080a00720c */ /* 0x000fe20003fa4070 */
[----:B------:R-:W-:-:S04]  /*afa0*/  IMAD.HI.U32 R12, R4, R20, RZ ;  /* 0x00000014040c7227 */ /* 0x000fc800078e00ff */
[----:B------:R-:W-:Y:S02]  /*afb0*/  VIADD R11, R28, 0x12d ;  /* 0x0000012d1c0b7836 */ /* 0x000fe40000000000 */
[----:B------:R-:W-:Y:S02]  /*afc0*/  IMAD.MOV R13, RZ, RZ, -R13 ;  /* 0x000000ffff0d7224 */ /* 0x000fe400078e0a0d */
[----:B------:R-:W-:Y:S01]  /*afd0*/  @!P0 IMAD.MOV R3, RZ, RZ, -R3 ;  /* 0x000000ffff038224 */ /* 0x000fe200078e0a03 */
[----:B------:R-:W-:Y:S01]  /*afe0*/  ISETP.GT.U32.AND P0, PT, R10, R5, PT ;  /* 0x000000050a00720c */ /* 0x000fe20003f04070 */
[----:B------:R-:W-:Y:S02]  /*aff0*/  IMAD.MOV R12, RZ, RZ, -R12 ;  /* 0x000000ffff0c7224 */ /* 0x000fe400078e0a0c */
[----:B------:R-:W-:Y:S01]  /*b000*/  VIADD R7, R28, 0x12c ;  /* 0x0000012c1c077836 */ /* 0x000fe20000000000 */
[----:B------:R1:W-:Y:S01]  /*b010*/  STL [R1+0x5bc], R3 ;  /* 0x0005bc0301007387 */ /* 0x0003e20000100800 */
[C---:B------:R-:W-:Y:S01]  /*b020*/  IMAD R9, R10.reuse, R13, R9 ;  /* 0x0000000d0a097224 */ /* 0x040fe200078e0209 */
[----:B------:R-:W-:Y:S01]  /*b030*/  IABS R13, R11 ;  /* 0x0000000b000d7213 */ /* 0x000fe20000000000 */
[C---:B------:R-:W-:Y:S01]  /*b040*/  IMAD R20, R10.reuse, R12, R20 ;  /* 0x0000000c0a147224 */ /* 0x040fe200078e0214 */
[----:B------:R-:W-:Y:S01]  /*b050*/  IABS R12, R7 ;  /* 0x00000007000c7213 */ /* 0x000fe20000000000 */
[----:B------:R-:W-:Y:S01]  /*b060*/  @!P3 IMAD.MOV R16, RZ, RZ, -R16 ;  /* 0x000000ffff10b224 */ /* 0x000fe200078e0a10 */
[----:B------:R-:W-:Y:S01]  /*b070*/  ISETP.GT.U32.AND P1, PT, R10, R9, PT ;  /* 0x000000090a00720c */ /* 0x000fe20003f24070 */
[----:B------:R-:W-:Y:S01]  /*b080*/  IMAD.HI.U32 R14, R4, R13, RZ ;  /* 0x0000000d040e7227 */ /* 0x000fe200078e00ff */
[----:B------:R-:W-:-:S02]  /*b090*/  ISETP.GT.U32.AND P3, PT, R10, R20, PT ;  /* 0x000000140a00720c */ /* 0x000fc40003f64070 */
[----:B------:R2:W-:Y:S01]  /*b0a0*/  STL [R1+0x5b8], R16 ;  /* 0x0005b81001007387 */ /* 0x0005e20000100800 */
[----:B-1----:R-:W-:Y:S02]  /*b0b0*/  IMAD.MOV.U32 R3, RZ, RZ, R15 ;  /* 0x000000ffff037224 */ /* 0x002fe400078e000f */
[----:B------:R-:W-:-:S04]  /*b0c0*/  IMAD.HI.U32 R15, R4, R12, RZ ;  /* 0x0000000c040f7227 */ /* 0x000fc800078e00ff */
[----:B------:R-:W-:Y:S01]  /*b0d0*/  @!P5 IMAD.IADD R8, R8, 0x1, -R10 ;  /* 0x000000010808d824 */ /* 0x000fe200078e0a0a */
[----:B------:R-:W-:Y:S01]  /*b0e0*/  ISETP.GE.AND P5, PT, R6, RZ, PT ;  /* 0x000000ff0600720c */ /* 0x000fe20003fa6270 */
[----:B------:R-:W-:Y:S02]  /*b0f0*/  IMAD.MOV R14, RZ, RZ, -R14 ;  /* 0x000000ffff0e7224 */ /* 0x000fe400078e0a0e */
[----:B------:R-:W-:Y:S01]  /*b100*/  @!P2 IMAD.MOV R3, RZ, RZ, -R3 ;  /* 0x000000ffff03a224 */ /* 0x000fe200078e0a03 */
[----:B------:R-:W-:Y:S01]  /*b110*/  ISETP.GE.AND P2, PT, R0, RZ, PT ;  /* 0x000000ff0000720c */ /* 0x000fe20003f46270 */
[----:B------:R-:W-:Y:S01]  /*b120*/  @!P0 IMAD.IADD R5, R5, 0x1, -R10 ;  /* 0x0000000105058824 */ /* 0x000fe200078e0a0a */
[----:B------:R-:W-:Y:S01]  /*b130*/  ISETP.GE.AND P0, PT, R11, RZ, PT ;  /* 0x000000ff0b00720c */ /* 0x000fe20003f06270 */
[----:B------:R-:W-:Y:S01]  /*b140*/  IMAD.MOV R15, RZ, RZ, -R15 ;  /* 0x000000ffff0f7224 */ /* 0x000fe200078e0a0f */
[----:B------:R1:W-:Y:S01]  /*b150*/  STL [R1+0x5b4], R3 ;  /* 0x0005b40301007387 */ /* 0x0003e20000100800 */
[----:B------:R-:W-:-:S02]  /*b160*/  IMAD R11, R10, R14, R13 ;  /* 0x0000000e0a0b7224 */ /* 0x000fc400078e020d */
[----:B--2---:R-:W-:Y:S02]  /*b170*/  IMAD.MOV.U32 R16, RZ, RZ, R8 ;  /* 0x000000ffff107224 */ /* 0x004fe400078e0008 */
[C---:B------:R-:W-:Y:S02]  /*b180*/  IMAD R12, R10.reuse, R15, R12 ;  /* 0x0000000f0a0c7224 */ /* 0x040fe400078e020c */
[----:B------:R-:W-:Y:S01]  /*b190*/  @!P4 IMAD.MOV R16, RZ, RZ, -R16 ;  /* 0x000000ffff10c224 */ /* 0x000fe200078e0a10 */
[----:B------:R-:W-:Y:S01]  /*b1a0*/  ISETP.GT.U32.AND P4, PT, R10, R11, PT ;  /* 0x0000000b0a00720c */ /* 0x000fe20003f84070 */
[--C-:B------:R-:W-:Y:S02]  /*b1b0*/  @!P3 IMAD.IADD R20, R20, 0x1, -R10.reuse ;  /* 0x000000011414b824 */ /* 0x100fe400078e0a0a */
[----:B-1----:R-:W-:Y:S01]  /*b1c0*/  IMAD.MOV.U32 R3, RZ, RZ, R5 ;  /* 0x000000ffff037224 */ /* 0x002fe200078e0005 */
[----:B------:R-:W-:Y:S01]  /*b1d0*/  STL [R1+0x5b0], R16 ;  /* 0x0005b01001007387 */ /* 0x000fe20000100800 */
[----:B------:R-:W-:Y:S01]  /*b1e0*/  VIADD R0, R28, 0x12b ;  /* 0x0000012b1c007836 */ /* 0x000fe20000000000 */
[C---:B------:R-:W-:Y:S01]  /*b1f0*/  ISETP.GT.U32.AND P3, PT, R10.reuse, R20, PT ;  /* 0x000000140a00720c */ /* 0x040fe20003f64070 */
[----:B------:R-:W-:Y:S01]  /*b200*/  @!P6 IMAD.MOV R3, RZ, RZ, -R3 ;  /* 0x000000ffff03e224 */ /* 0x000fe200078e0a03 */
[----:B------:R-:W-:Y:S01]  /*b210*/  ISETP.GT.U32.AND P6, PT, R10, R12, PT ;  /* 0x0000000c0a00720c */ /* 0x000fe20003fc4070 */
[----:B------:R-:W-:Y:S01]  /*b220*/  VIADD R6, R28, 0x12a ;  /* 0x0000012a1c067836 */ /* 0x000fe20000000000 */
[----:B------:R-:W-:Y:S01]  /*b230*/  IABS R13, R0 ;  /* 0x00000000000d7213 */ /* 0x000fe20000000000 */
[--C-:B------:R-:W-:Y:S01]  /*b240*/  @!P1 IMAD.IADD R9, R9, 0x1, -R10.reuse ;  /* 0x0000000109099824 */ /* 0x100fe200078e0a0a */
[----:B------:R1:W-:Y:S01]  /*b250*/  STL [R1+0x5a8], R3 ;  /* 0x0005a80301007387 */ /* 0x0003e20000100800 */
[----:B------:R-:W-:Y:S01]  /*b260*/  @!P4 IMAD.IADD R11, R11, 0x1, -R10 ;  /* 0x000000010b0bc824 */ /* 0x000fe200078e0a0a */
[----:B------:R-:W-:Y:S01]  /*b270*/  IABS R5, R6 ;  /* 0x0000000600057213 */ /* 0x000fe20000000000 */
[----:B------:R-:W-:Y:S01]  /*b280*/  IMAD.HI.U32 R8, R4, R13, RZ ;  /* 0x0000000d04087227 */ /* 0x000fe200078e00ff */
[----:B------:R-:W-:-:S02]  /*b290*/  ISETP.GT.U32.AND P1, PT, R10, R9, PT ;  /* 0x000000090a00720c */ /* 0x000fc40003f24070 */
[----:B------:R-:W-:Y:S01]  /*b2a0*/  ISETP.GT.U32.AND P4, PT, R10, R11, PT ;  /* 0x0000000b0a00720c */ /* 0x000fe20003f84070 */
[--C-:B------:R-:W-:Y:S01]  /*b2b0*/  @!P3 IMAD.IADD R20, R20, 0x1, -R10.reuse ;  /* 0x000000011414b824 */ /* 0x100fe200078e0a0a */
[----:B------:R-:W-:Y:S01]  /*b2c0*/  ISETP.GE.AND P3, PT, R0, RZ, PT ;  /* 0x000000ff0000720c */ /* 0x000fe20003f66270 */
[----:B------:R-:W-:Y:S02]  /*b2d0*/  @!P6 IMAD.IADD R12, R12, 0x1, -R10 ;  /* 0x000000010c0ce824 */ /* 0x000fe400078e0a0a */
[----:B------:R-:W-:-:S03]  /*b2e0*/  IMAD.HI.U32 R0, R4, R5, RZ ;  /* 0x0000000504007227 */ /* 0x000fc600078e00ff */
[C---:B------:R-:W-:Y:S01]  /*b2f0*/  ISETP.GT.U32.AND P6, PT, R10.reuse, R12, PT ;  /* 0x0000000c0a00720c */ /* 0x040fe20003fc4070 */
[----:B------:R-:W-:Y:S02]  /*b300*/  IMAD.MOV R8, RZ, RZ, -R8 ;  /* 0x000000ffff087224 */ /* 0x000fe400078e0a08 */
[----:B------:R-:W-:Y:S02]  /*b310*/  IMAD.MOV R0, RZ, RZ, -R0 ;  /* 0x000000ffff007224 */ /* 0x000fe400078e0a00 */
[C---:B------:R-:W-:Y:S02]  /*b320*/  IMAD R13, R10.reuse, R8, R13 ;  /* 0x000000080a0d7224 */ /* 0x040fe400078e020d */
[C---:B------:R-:W-:Y:S02]  /*b330*/  IMAD R5, R10.reuse, R0, R5 ;  /* 0x000000000a057224 */ /* 0x040fe400078e0205 */
[--C-:B------:R-:W-:Y:S01]  /*b340*/  @!P4 IMAD.IADD R11, R11, 0x1, -R10.reuse ;  /* 0x000000010b0bc824 */ /* 0x100fe200078e0a0a */
[----:B------:R-:W-:Y:S01]  /*b350*/  ISETP.GT.U32.AND P4, PT, R10, R13, PT ;  /* 0x0000000d0a00720c */ /* 0x000fe20003f84070 */
[--C-:B------:R-:W-:Y:S01]  /*b360*/  @!P1 IMAD.IADD R9, R9, 0x1, -R10.reuse ;  /* 0x0000000109099824 */ /* 0x100fe200078e0a0a */
[----:B------:R-:W-:Y:S01]  /*b370*/  ISETP.GE.AND P1, PT, R7, RZ, PT ;  /* 0x000000ff0700720c */ /* 0x000fe20003f26270 */
[----:B------:R-:W-:Y:S01]  /*b380*/  @!P6 IMAD.IADD R12, R12, 0x1, -R10 ;  /* 0x000000010c0ce824 */ /* 0x000fe200078e0a0a */
[----:B------:R-:W-:Y:S01]  /*b390*/  ISETP.GT.U32.AND P6, PT, R10, R5, PT ;  /* 0x000000050a00720c */ /* 0x000fe20003fc4070 */
[----:B------:R-:W-:-:S02]  /*b3a0*/  VIADD R8, R28, 0x128 ;  /* 0x000001281c087836 */ /* 0x000fc40000000000 */
[----:B-1----:R-:W-:Y:S02]  /*b3b0*/  IMAD.MOV.U32 R3, RZ, RZ, R9 ;  /* 0x000000ffff037224 */ /* 0x002fe400078e0009 */
[----:B------:R-:W-:Y:S01]  /*b3c0*/  VIADD R7, R28, 0x129 ;  /* 0x000001291c077836 */ /* 0x000fe20000000000 */
[----:B------:R-:W-:Y:S01]  /*b3d0*/  IABS R17, R8 ;  /* 0x0000000800117213 */ /* 0x000fe20000000000 */
[----:B------:R-:W-:Y:S01]  /*b3e0*/  @!P2 IMAD.MOV R3, RZ, RZ, -R3 ;  /* 0x000000ffff03a224 */ /* 0x000fe200078e0a03 */
[----:B------:R-:W-:Y:S01]  /*b3f0*/  ISETP.GE.AND P2, PT, R6, RZ, PT ;  /* 0x000000ff0600720c */ /* 0x000fe20003f46270 */
[--C-:B------:R-:W-:Y:S01]  /*b400*/  @!P4 IMAD.IADD R13, R13, 0x1, -R10.reuse ;  /* 0x000000010d0dc824 */ /* 0x100fe200078e0a0a */
[----:B------:R-:W-:Y:S01]  /*b410*/  IABS R14, R7 ;  /* 0x00000007000e7213 */ /* 0x000fe20000000000 */
[----:B------:R-:W-:Y:S01]  /*b420*/  IMAD.HI.U32 R19, R4, R17, RZ ;  /* 0x0000001104137227 */ /* 0x000fe200078e00ff */
[----:B------:R1:W-:Y:S03]  /*b430*/  STL [R1+0x5a4], R3 ;  /* 0x0005a40301007387 */ /* 0x0003e60000100800 */
[----:B------:R-:W-:Y:S01]  /*b440*/  @!P6 IMAD.IADD R5, R5, 0x1, -R10 ;  /* 0x000000010505e824 */ /* 0x000fe200078e0a0a */
[----:B------:R-:W-:Y:S01]  /*b450*/  ISETP.GT.U32.AND P6, PT, R10, R13, PT ;  /* 0x0000000d0a00720c */ /* 0x000fe20003fc4070 */
[----:B------:R-:W-:-:S02]  /*b460*/  VIADD R6, R28, 0x126 ;  /* 0x000001261c067836 */ /* 0x000fc40000000000 */
[----:B------:R-:W-:-:S03]  /*b470*/  IMAD.HI.U32 R0, R4, R14, RZ ;  /* 0x0000000e04007227 */ /* 0x000fc600078e00ff */
[----:B------:R-:W-:Y:S01]  /*b480*/  IABS R15, R6 ;  /* 0x00000006000f7213 */ /* 0x000fe20000000000 */
[----:B-1----:R-:W-:Y:S02]  /*b490*/  IMAD.MOV.U32 R3, RZ, RZ, R20 ;  /* 0x000000ffff037224 */ /* 0x002fe400078e0014 */
[----:B------:R-:W-:Y:S02]  /*b4a0*/  IMAD.MOV R19, RZ, RZ, -R19 ;  /* 0x000000ffff137224 */ /* 0x000fe400078e0a13 */
[----:B------:R-:W-:Y:S02]  /*b4b0*/  VIADD R9, R28, 0x127 ;  /* 0x000001271c097836 */ /* 0x000fe40000000000 */
[----:B------:R-:W-:Y:S01]  /*b4c0*/  @!P5 IMAD.MOV R3, RZ, RZ, -R3 ;  /* 0x000000ffff03d224 */ /* 0x000fe200078e0a03 */
[----:B------:R-:W-:Y:S01]  /*b4d0*/  ISETP.GE.AND P5, PT, R7, RZ, PT ;  /* 0x000000ff0700720c */ /* 0x000fe20003fa6270 */
[----:B------:R-:W-:Y:S01]  /*b4e0*/  IMAD.MOV R0, RZ, RZ, -R0 ;  /* 0x000000ffff007224 */ /* 0x000fe200078e0a00 */
[----:B------:R-:W-:Y:S01]  /*b4f0*/  IABS R18, R9 ;  /* 0x0000000900127213 */ /* 0x000fe20000000000 */
[C---:B------:R-:W-:Y:S01]  /*b500*/  IMAD R17, R10.reuse, R19, R17 ;  /* 0x000000130a117224 */ /* 0x040fe200078e0211 */
[----:B------:R1:W-:Y:S01]  /*b510*/  STL [R1+0x5a0], R3 ;  /* 0x0005a00301007387 */ /* 0x0003e20000100800 */
[----:B------:R-:W-:-:S02]  /*b520*/  IMAD R14, R10, R0, R14 ;  /* 0x000000000a0e7224 */ /* 0x000fc400078e020e */
[----:B------:R-:W-:Y:S01]  /*b530*/  @!P6 IMAD.IADD R13, R13, 0x1, -R10 ;  /* 0x000000010d0de824 */ /* 0x000fe200078e0a0a */
[----:B------:R-:W-:Y:S01]  /*b540*/  ISETP.GT.U32.AND P6, PT, R10, R17, PT ;  /* 0x000000110a00720c */ /* 0x000fe20003fc4070 */
[----:B------:R-:W-:Y:S01]  /*b550*/  IMAD.HI.U32 R16, R4, R18, RZ ;  /* 0x0000001204107227 */ /* 0x000fe200078e00ff */
[----:B------:R-:W-:-:S03]  /*b560*/  ISETP.GT.U32.AND P4, PT, R10, R14, PT ;  /* 0x0000000e0a00720c */ /* 0x000fc60003f84070 */
[----:B------:R-:W-:Y:S02]  /*b570*/  IMAD.MOV R16, RZ, RZ, -R16 ;  /* 0x000000ffff107224 */ /* 0x000fe400078e0a10 */
[----:B-1----:R-:W-:Y:S02]  /*b580*/  IMAD.MOV.U32 R3, RZ, RZ, R11 ;  /* 0x000000ffff037224 */ /* 0x002fe400078e000b */
[----:B------:R-:W-:-:S04]  /*b590*/  IMAD.HI.U32 R11, R4, R15, RZ ;  /* 0x0000000f040b7227 */ /* 0x000fc800078e00ff */
[----:B------:R-:W-:Y:S01]  /*b5a0*/  @!P0 IMAD.MOV R3, RZ, RZ, -R3 ;  /* 0x000000ffff038224 */ /* 0x000fe200078e0a03 */
[C---:B------:R-:W-:Y:S01]  /*b5b0*/  ISETP.GT.U32.AND P0, PT, R10.reuse, R5, PT ;  /* 0x000000050a00720c */ /* 0x040fe20003f04070 */
[----:B------:R-:W-:Y:S02]  /*b5c0*/  IMAD.MOV R11, RZ, RZ, -R11 ;  /* 0x000000ffff0b7224 */ /* 0x000fe400078e0a0b */
[C---:B------:R-:W-:Y:S01]  /*b5d0*/  IMAD R18, R10.reuse, R16, R18 ;  /* 0x000000100a127224 */ /* 0x040fe200078e0212 */
[----:B------:R1:W-:Y:S01]  /*b5e0*/  STL [R1+0x59c], R3 ;  /* 0x00059c0301007387 */ /* 0x0003e20000100800 */
[C---:B------:R-:W-:Y:S02]  /*b5f0*/  IMAD R15, R10.reuse, R11, R15 ;  /* 0x0000000b0a0f7224 */ /* 0x040fe400078e020f */
[----:B------:R-:W-:Y:S02]  /*b600*/  IMAD.MOV.U32 R16, RZ, RZ, R12 ;  /* 0x000000ffff107224 */ /* 0x000fe400078e000c */
[----:B------:R-:W-:Y:S01]  /*b610*/  @!P6 IMAD.IADD R17, R17, 0x1, -R10 ;  /* 0x000000011111e824 */ /* 0x000fe200078e0a0a */
[----:B------:R-:W-:Y:S01]  /*b620*/  ISETP.GT.U32.AND P6, PT, R10, R15, PT ;  /* 0x0000000f0a00720c */ /* 0x000fe20003fc4070 */
[----:B------:R-:W-:Y:S01]  /*b630*/  @!P1 IMAD.MOV R16, RZ, RZ, -R16 ;  /* 0x000000ffff109224 */ /* 0x000fe200078e0a10 */
[----:B------:R-:W-:Y:S01]  /*b640*/  ISETP.GE.AND P1, PT, R8, RZ, PT ;  /* 0x000000ff0800720c */ /* 0x000fe20003f26270 */
[----:B------:R-:W-:-:S02]  /*b650*/  @!P4 IMAD.IADD R14, R14, 0x1, -R10 ;  /* 0x000000010e0ec824 */ /* 0x000fc400078e0a0a */
[----:B-1----:R-:W-:Y:S01]  /*b660*/  IMAD.MOV.U32 R3, RZ, RZ, R13 ;  /* 0x000000ffff037224 */ /* 0x002fe200078e000d */
[----:B------:R1:W-:Y:S01]  /*b670*/  STL [R1+0x598], R16 ;  /* 0x0005981001007387 */ /* 0x0003e20000100800 */
[----:B------:R-:W-:Y:S01]  /*b680*/  VIADD R0, R28, 0x125 ;  /* 0x000001251c007836 */ /* 0x000fe20000000000 */
[C---:B------:R-:W-:Y:S01]  /*b690*/  ISETP.GT.U32.AND P4, PT, R10.reuse, R14, PT ;  /* 0x0000000e0a00720c */ /* 0x040fe20003f84070 */
[----:B------:R-:W-:Y:S01]  /*b6a0*/  @!P3 IMAD.MOV R3, RZ, RZ, -R3 ;  /* 0x000000ffff03b224 */ /* 0x000fe200078e0a03 */
[----:B------:R-:W-:Y:S01]  /*b6b0*/  ISETP.GT.U32.AND P3, PT, R10, R18, PT ;  /* 0x000000120a00720c */ /* 0x000fe20003f64070 */
[--C-:B------:R-:W-:Y:S01]  /*b6c0*/  @!P0 IMAD.IADD R5, R5, 0x1, -R10.reuse ;  /* 0x0000000105058824 */ /* 0x100fe200078e0a0a */
[----:B------:R-:W-:Y:S01]  /*b6d0*/  IABS R7, R0 ;  /* 0x0000000000077213 */ /* 0x000fe20000000000 */
[----:B------:R-:W-:Y:S01]  /*b6e0*/  @!P6 IMAD.IADD R15, R15, 0x1, -R10 ;  /* 0x000000010f0fe824 */ /* 0x000fe200078e0a0a */
[----:B------:R2:W-:Y:S01]  /*b6f0*/  STL [R1+0x590], R3 ;  /* 0x0005900301007387 */ /* 0x0005e20000100800 */
[C---:B------:R-:W-:Y:S01]  /*b700*/  VIADD R11, R28.reuse, 0x122 ;  /* 0x000001221c0b7836 */ /* 0x040fe20000000000 */
[----:B------:R-:W-:Y:S01]  /*b710*/  ISETP.GE.AND P0, PT, R9, RZ, PT ;  /* 0x000000ff0900720c */ /* 0x000fe20003f06270 */
[----:B-1----:R-:W-:Y:S01]  /*b720*/  VIADD R16, R28, 0x124 ;  /* 0x000001241c107836 */ /* 0x002fe20000000000 */
[----:B------:R-:W-:Y:S01]  /*b730*/  ISETP.GT.U32.AND P6, PT, R10, R15, PT ;  /* 0x0000000f0a00720c */ /* 0x000fe20003fc4070 */
[----:B------:R-:W-:Y:S01]  /*b740*/  IMAD.HI.U32 R12, R4, R7, RZ ;  /* 0x00000007040c7227 */ /* 0x000fe200078e00ff */
[----:B------:R-:W-:-:S03]  /*b750*/  IABS R13, R11 ;  /* 0x0000000b000d7213 */ /* 0x000fc60000000000 */
[----:B------:R-:W-:Y:S02]  /*b760*/  IMAD.MOV R12, RZ, RZ, -R12 ;  /* 0x000000ffff0c7224 */ /* 0x000fe400078e0a0c */
[----:B--2---:R-:W-:Y:S01]  /*b770*/  IMAD.MOV.U32 R3, RZ, RZ, R5 ;  /* 0x000000ffff037224 */ /* 0x004fe200078e0005 */
[----:B------:R-:W-:Y:S01]  /*b780*/  IABS R5, R16 ;  /* 0x0000001000057213 */ /* 0x000fe20000000000 */
[----:B------:R-:W-:Y:S01]  /*b790*/  @!P4 IMAD.IADD R14, R14, 0x1, -R10 ;  /* 0x000000010e0ec824 */ /* 0x000fe200078e0a0a */
[----:B------:R-:W-:Y:S01]  /*b7a0*/  ISETP.GE.AND P4, PT, R6, RZ, PT ;  /* 0x000000ff0600720c */ /* 0x000fe20003f86270 */
[----:B------:R-:W-:Y:S01]  /*b7b0*/  @!P2 IMAD.MOV R3, RZ, RZ, -R3 ;  /* 0x000000ffff03a224 */ /* 0x000fe200078e0a03 */
[----:B------:R-:W-:Y:S01]  /*b7c0*/  ISETP.GT.U32.AND P2, PT, R10, R17, PT ;  /* 0x000000110a00720c */ /* 0x000fe20003f44070 */
[----:B------:R-:W-:-:S03]  /*b7d0*/  IMAD.HI.U32 R8, R4, R5, RZ ;  /* 0x0000000504087227 */ /* 0x000fc600078e00ff */
[----:B------:R1:W-:Y:S01]  /*b7e0*/  STL [R1+0x588], R3 ;  /* 0x0005880301007387 */ /* 0x0003e20000100800 */
[----:B------:R-:W-:Y:S02]  /*b7f0*/  IMAD R6, R10, R12, R7 ;  /* 0x0000000c0a067224 */ /* 0x000fe400078e0207 */
[----:B------:R-:W-:Y:S02]  /*b800*/  IMAD.MOV R8, RZ, RZ, -R8 ;  /* 0x000000ffff087224 */ /* 0x000fe400078e0a08 */
[--C-:B------:R-:W-:Y:S02]  /*b810*/  @!P3 IMAD.IADD R18, R18, 0x1, -R10.reuse ;  /* 0x000000011212b824 */ /* 0x100fe400078e0a0a */
[C---:B------:R-:W-:Y:S02]  /*b820*/  IMAD R5, R10.reuse, R8, R5 ;  /* 0x000000080a057224 */ /* 0x040fe400078e0205 */
[--C-:B------:R-:W-:Y:S01]  /*b830*/  @!P2 IMAD.IADD R17, R17, 0x1, -R10.reuse ;  /* 0x000000011111a824 */ /* 0x100fe200078e0a0a */
[C---:B------:R-:W-:Y:S01]  /*b840*/  ISETP.GT.U32.AND P2, PT, R10.reuse, R6, PT ;  /* 0x000000060a00720c */ /* 0x040fe20003f44070 */
[----:B------:R-:W-:Y:S01]  /*b850*/  @!P6 IMAD.IADD R15, R15, 0x1, -R10 ;  /* 0x000000010f0fe824 */ /* 0x000fe200078e0a0a */
[----:B------:R-:W-:Y:S01]  /*b860*/  ISETP.GT.U32.AND P3, PT, R10, R18, PT ;  /* 0x000000120a00720c */ /* 0x000fe20003f64070 */
[----:B------:R-:W-:Y:S01]  /*b870*/  VIADD R7, R28, 0x123 ;  /* 0x000001231c077836 */ /* 0x000fe20000000000 */
[----:B------:R-:W-:Y:S01]  /*b880*/  ISETP.GT.U32.AND P6, PT, R10, R5, PT ;  /* 0x000000050a00720c */ /* 0x000fe20003fc4070 */
[----:B------:R-:W-:-:S02]  /*b890*/  VIADD R12, R28, 0x121 ;  /* 0x000001211c0c7836 */ /* 0x000fc40000000000 */
[----:B------:R-:W-:Y:S01]  /*b8a0*/  IMAD.MOV.U32 R21, RZ, RZ, R14 ;  /* 0x000000ffff157224 */ /* 0x000fe200078e000e */
[----:B------:R-:W-:Y:S01]  /*b8b0*/  IABS R19, R7 ;  /* 0x0000000700137213 */ /* 0x000fe20000000000 */
[----:B-1----:R-:W-:Y:S01]  /*b8c0*/  IMAD.MOV.U32 R3, RZ, RZ, R17 ;  /* 0x000000ffff037224 */ /* 0x002fe200078e0011 */
[----:B------:R-:W-:Y:S01]  /*b8d0*/  IABS R9, R12 ;  /* 0x0000000c00097213 */ /* 0x000fe20000000000 */
[----:B------:R-:W-:Y:S02]  /*b8e0*/  @!P5 IMAD.MOV R21, RZ, RZ, -R21 ;  /* 0x000000ffff15d224 */ /* 0x000fe400078e0a15 */
[--C-:B------:R-:W-:Y:S01]  /*b8f0*/  @!P2 IMAD.IADD R6, R6, 0x1, -R10.reuse ;  /* 0x000000010606a824 */ /* 0x100fe200078e0a0a */
[----:B------:R-:W-:Y:S01]  /*b900*/  ISETP.GE.AND P2, PT, R16, RZ, PT ;  /* 0x000000ff1000720c */ /* 0x000fe20003f46270 */
[----:B------:R-:W-:Y:S01]  /*b910*/  IMAD.HI.U32 R20, R4, R19, RZ ;  /* 0x0000001304147227 */ /* 0x000fe200078e00ff */
[----:B------:R-:W-:Y:S03]  /*b920*/  STL [R1+0x580], R21 ;  /* 0x0005801501007387 */ /* 0x000fe60000100800 */
[--C-:B------:R-:W-:Y:S01]  /*b930*/  @!P3 IMAD.IADD R18, R18, 0x1, -R10.reuse ;  /* 0x000000011212b824 */ /* 0x100fe200078e0a0a */
[----:B------:R-:W-:Y:S01]  /*b940*/  ISETP.GE.AND P3, PT, R0, RZ, PT ;  /* 0x000000ff0000720c */ /* 0x000fe20003f66270 */
[----:B------:R-:W-:Y:S01]  /*b950*/  @!P6 IMAD.IADD R5, R5, 0x1, -R10 ;  /* 0x000000010505e824 */ /* 0x000fe200078e0a0a */
[----:B------:R-:W-:Y:S01]  /*b960*/  ISETP.GT.U32.AND P6, PT, R10, R6, PT ;  /* 0x000000060a00720c */ /* 0x000fe20003fc4070 */
[----:B------:R-:W-:-:S04]  /*b970*/  IMAD.HI.U32 R0, R4, R13, RZ ;  /* 0x0000000d04007227 */ /* 0x000fc800078e00ff */
[----:B------:R-:W-:Y:S02]  /*b980*/  IMAD.MOV R20, RZ, RZ, -R20 ;  /* 0x000000ffff147224 */ /* 0x000fe400078e0a14 */
[----:B------:R-:W-:Y:S01]  /*b990*/  @!P1 IMAD.MOV R3, RZ, RZ, -R3 ;  /* 0x000000ffff039224 */ /* 0x000fe200078e0a03 */
[----:B------:R-:W-:Y:S01]  /*b9a0*/  ISETP.GT.U32.AND P1, PT, R10, R5, PT ;  /* 0x000000050a00720c */ /* 0x000fe20003f24070 */
[----:B------:R-:W-:-:S03]  /*b9b0*/  IMAD.HI.U32 R8, R4, R9, RZ ;  /* 0x0000000904087227 */ /* 0x000fc600078e00ff */
[----:B------:R1:W-:Y:S01]  /*b9c0*/  STL [R1+0x57c], R3 ;  /* 0x00057c0301007387 */ /* 0x0003e20000100800 */
[----:B------:R-:W-:Y:S02]  /*b9d0*/  IMAD.MOV R0, RZ, RZ, -R0 ;  /* 0x000000ffff007224 */ /* 0x000fe400078e0a00 */
[C---:B------:R-:W-:Y:S02]  /*b9e0*/  IMAD R16, R10.reuse, R20, R19 ;  /* 0x000000140a107224 */ /* 0x040fe400078e0213 */
[----:B------:R-:W-:Y:S02]  /*b9f0*/  IMAD.MOV R8, RZ, RZ, -R8 ;  /* 0x000000ffff087224 */ /* 0x000fe400078e0a08 */
[C---:B------:R-:W-:Y:S01]  /*ba00*/  IMAD R13, R10.reuse, R0, R13 ;  /* 0x000000000a0d7224 */ /* 0x040fe200078e020d */
[----:B------:R-:W-:Y:S01]  /*ba10*/  ISETP.GT.U32.AND P5, PT, R10, R16, PT ;  /* 0x000000100a00720c */ /* 0x000fe20003fa4070 */
[----:B------:R-:W-:Y:S02]  /*ba20*/  VIADD R0, R28, 0x120 ;  /* 0x000001201c007836 */ /* 0x000fe40000000000 */
[----:B-1----:R-:W-:-:S02]  /*ba30*/  IMAD.MOV.U32 R3, RZ, RZ, R15 ;  /* 0x000000ffff037224 */ /* 0x002fc400078e000f */
[----:B------:R-:W-:Y:S01]  /*ba40*/  @!P0 IMAD.MOV R18, RZ, RZ, -R18 ;  /* 0x000000ffff128224 */ /* 0x000fe200078e0a12 */
[----:B------:R-:W-:Y:S01]  /*ba50*/  IABS R14, R0 ;  /* 0x00000000000e7213 */ /* 0x000fe20000000000 */
[C---:B------:R-:W-:Y:S01]  /*ba60*/  IMAD R9, R10.reuse, R8, R9 ;  /* 0x000000080a097224 */ /* 0x040fe200078e0209 */
[----:B------:R-:W-:Y:S01]  /*ba70*/  ISETP.GT.U32.AND P0, PT, R10, R13, PT ;  /* 0x0000000d0a00720c */ /* 0x000fe20003f04070 */
[----:B------:R-:W-:Y:S01]  /*ba80*/  @!P4 IMAD.MOV R3, RZ, RZ, -R3 ;  /* 0x000000ffff03c224 */ /* 0x000fe200078e0a03 */
[----:B------:R-:W-:Y:S01]  /*ba90*/  STL [R1+0x578], R18 ;  /* 0x0005781201007387 */ /* 0x000fe20000100800 */
[----:B------:R-:W-:Y:S01]  /*baa0*/  @!P6 IMAD.IADD R6, R6, 0x1, -R10 ;  /* 0x000000010606e824 */ /* 0x000fe200078e0a0a */
[----:B------:R-:W-:Y:S01]  /*bab0*/  ISETP.GT.U32.AND P6, PT, R10, R9, PT ;  /* 0x000000090a00720c */ /* 0x000fe20003fc4070 */
[----:B------:R-:W-:Y:S01]  /*bac0*/  IMAD.HI.U32 R15, R4, R14, RZ ;  /* 0x0000000e040f7227 */ /* 0x000fe200078e00ff */
[----:B------:R1:W-:Y:S01]  /*bad0*/  STL [R1+0x574], R3 ;  /* 0x0005740301007387 */ /* 0x0003e20000100800 */
[----:B------:R-:W-:-:S02]  /*bae0*/  ISETP.GE.AND P4, PT, R7, RZ, PT ;  /* 0x000000ff0700720c */ /* 0x000fc40003f86270 */
[----:B------:R-:W-:Y:S02]  /*baf0*/  IMAD.MOV R15, RZ, RZ, -R15 ;  /* 0x000000ffff0f7224 */ /* 0x000fe400078e0a0f */
[--C-:B------:R-:W-:Y:S01]  /*bb00*/  @!P1 IMAD.IADD R5, R5, 0x1, -R10.reuse ;  /* 0x0000000105059824 */ /* 0x100fe200078e0a0a */
[----:B------:R-:W-:Y:S01]  /*bb10*/  ISETP.GE.AND P1, PT, R11, RZ, PT ;  /* 0x000000ff0b00720c */ /* 0x000fe20003f26270 */
[----:B------:R-:W-:Y:S01]  /*bb20*/  @!P5 IMAD.IADD R16, R16, 0x1, -R10 ;  /* 0x000000011010d824 */ /* 0x000fe200078e0a0a */
[----:B------:R-:W-:Y:S01]  /*bb30*/  ISETP.GE.AND P5, PT, R12, RZ, PT ;  /* 0x000000ff0c00720c */ /* 0x000fe20003fa6270 */
[----:B------:R-:W-:Y:S02]  /*bb40*/  VIADD R8, R28, 0x11f ;  /* 0x0000011f1c087836 */ /* 0x000fe40000000000 */
[----:B-1----:R-:W-:Y:S02]  /*bb50*/  IMAD.MOV.U32 R3, RZ, RZ, R6 ;  /* 0x000000ffff037224 */ /* 0x002fe400078e0006 */
[----:B------:R-:W-:Y:S01]  /*bb60*/  IMAD R11, R10, R15, R14 ;  /* 0x0000000f0a0b7224 */ /* 0x000fe200078e020e */
[----:B------:R-:W-:Y:S01]  /*bb70*/  IABS R17, R8 ;  /* 0x0000000800117213 */ /* 0x000fe20000000000 */
[----:B------:R-:W-:-:S02]  /*bb80*/  @!P3 IMAD.MOV R3, RZ, RZ, -R3 ;  /* 0x000000ffff03b224 */ /* 0x000fc400078e0a03 */
[--C-:B------:R-:W-:Y:S01]  /*bb90*/  @!P0 IMAD.IADD R13, R13, 0x1, -R10.reuse ;  /* 0x000000010d0d8824 */ /* 0x100fe200078e0a0a */
[C---:B------:R-:W-:Y:S01]  /*bba0*/  ISETP.GT.U32.AND P0, PT, R10.reuse, R16, PT ;  /* 0x000000100a00720c */ /* 0x040fe20003f04070 */
[----:B------:R-:W-:Y:S01]  /*bbb0*/  @!P6 IMAD.IADD R9, R9, 0x1, -R10 ;  /* 0x000000010909e824 */ /* 0x000fe200078e0a0a */
[----:B------:R1:W-:Y:S01]  /*bbc0*/  STL [R1+0x56c], R3 ;  /* 0x00056c0301007387 */ /* 0x0003e20000100800 */
[----:B------:R-:W-:Y:S01]  /*bbd0*/  IMAD.MOV.U32 R7, RZ, RZ, R17 ;  /* 0x000000ffff077224 */ /* 0x000fe200078e0011 */
[----:B------:R-:W-:Y:S01]  /*bbe0*/  ISETP.GT.U32.AND P6, PT, R10, R13, PT ;  /* 0x0000000d0a00720c */ /* 0x000fe20003fc4070 */
[----:B------:R-:W-:Y:S01]  /*bbf0*/  VIADD R6, R28, 0x11d ;  /* 0x0000011d1c067836 */ /* 0x000fe20000000000 */
[----:B------:R-:W-:Y:S01]  /*bc00*/  ISETP.GT.U32.AND P3, PT, R10, R9, PT ;  /* 0x000000090a00720c */ /* 0x000fe20003f64070 */
[----:B------:R-:W-:-:S04]  /*bc10*/  IMAD.HI.U32 R12, R4, R7, RZ ;  /* 0x00000007040c7227 */ /* 0x000fc800078e00ff */
[----:B------:R-:W-:Y:S02]  /*bc20*/  IMAD.MOV R12, RZ, RZ, -R12 ;  /* 0x000000ffff0c7224 */ /* 0x000fe400078e0a0c */
[----:B-1----:R-:W-:Y:S02]  /*bc30*/  IMAD.MOV.U32 R3, RZ, RZ, R5 ;  /* 0x000000ffff037224 */ /* 0x002fe400078e0005 */
[--C-:B------:R-:W-:Y:S01]  /*bc40*/  @!P0 IMAD.IADD R16, R16, 0x1, -R10.reuse ;  /* 0x0000000110108824 */ /* 0x100fe200078e0a0a */
[----:B------:R-:W-:Y:S01]  /*bc50*/  ISETP.GE.AND P0, PT, R0, RZ, PT ;  /* 0x000000ff0000720c */ /* 0x000fe20003f06270 */
[----:B------:R-:W-:Y:S01]  /*bc60*/  @!P2 IMAD.MOV R3, RZ, RZ, -R3 ;  /* 0x000000ffff03a224 */ /* 0x000fe200078e0a03 */
[----:B------:R-:W-:Y:S01]  /*bc70*/  ISETP.GT.U32.AND P2, PT, R10, R11, PT ;  /* 0x0000000b0a00720c */ /* 0x000fe20003f44070 */
[----:B------:R-:W-:Y:S01]  /*bc80*/  @!P3 IMAD.IADD R9, R9, 0x1, -R10 ;  /* 0x000000010909b824 */ /* 0x000fe200078e0a0a */
[----:B------:R-:W-:Y:S01]  /*bc90*/  IABS R0, R6 ;  /* 0x0000000600007213 */ /* 0x000fe20000000000 */
[----:B------:R-:W-:Y:S01]  /*bca0*/  VIADD R14, R28, 0x11e ;  /* 0x0000011e1c0e7836 */ /* 0x000fe20000000000 */
[----:B------:R1:W-:Y:S01]  /*bcb0*/  STL [R1+0x568], R3 ;  /* 0x0005680301007387 */ /* 0x0003e20000100800 */
[----:B------:R-:W-:Y:S01]  /*bcc0*/  ISETP.GE.AND P3, PT, R8, RZ, PT ;  /* 0x000000ff0800720c */ /* 0x000fe20003f66270 */
[----:B------:R-:W-:-:S02]  /*bcd0*/  IMAD R7, R10, R12, R7 ;  /* 0x0000000c0a077224 */ /* 0x000fc400078e0207 */
[----:B------:R-:W-:Y:S01]  /*bce0*/  VIADD R8, R28, 0x11c ;  /* 0x0000011c1c087836 */ /* 0x000fe20000000000 */
[----:B------:R-:W-:Y:S01]  /*bcf0*/  IABS R5, R14 ;  /* 0x0000000e00057213 */ /* 0x000fe20000000000 */
[----:B------:R-:W-:-:S04]  /*bd00*/  IMAD.HI.U32 R12, R4, R0, RZ ;  /* 0x00000000040c7227 */ /* 0x000fc800078e00ff */
[----:B------:R-:W-:Y:S01]  /*bd10*/  @!P2 IMAD.IADD R11, R11, 0x1, -R10 ;  /* 0x000000010b0ba824 */ /* 0x000fe200078e0a0a */
[----:B------:R-:W-:Y:S01]  /*bd20*/  ISETP.GE.AND P2, PT, R14, RZ, PT ;  /* 0x000000ff0e00720c */ /* 0x000fe20003f46270 */
[----:B-1----:R-:W-:Y:S01]  /*bd30*/  IMAD.MOV.U32 R3, RZ, RZ, R16 ;  /* 0x000000ffff037224 */ /* 0x002fe200078e0010 */
[----:B------:R-:W-:Y:S01]  /*bd40*/  IABS R14, R8 ;  /* 0x00000008000e7213 */ /* 0x000fe20000000000 */
[----:B------:R-:W-:Y:S01]  /*bd50*/  @!P6 IMAD.IADD R13, R13, 0x1, -R10 ;  /* 0x000000010d0de824 */ /* 0x000fe200078e0a0a */
[C---:B------:R-:W-:Y:S01]  /*bd60*/  ISETP.GT.U32.AND P6, PT, R10.reuse, R7, PT ;  /* 0x000000070a00720c */ /* 0x040fe20003fc4070 */
[----:B------:R-:W-:Y:S01]  /*bd70*/  @!P4 IMAD.MOV R3, RZ, RZ, -R3 ;  /* 0x000000ffff03c224 */ /* 0x000fe200078e0a03 */
[----:B------:R-:W-:Y:S01]  /*bd80*/  ISETP.GT.U32.AND P4, PT, R10, R11, PT ;  /* 0x0000000b0a00720c */ /* 0x000fe20003f84070 */
[----:B------:R-:W-:Y:S02]  /*bd90*/  IMAD.MOV R12, RZ, RZ, -R12 ;  /* 0x000000ffff0c7224 */ /* 0x000fe400078e0a0c */
[----:B------:R-:W-:Y:S01]  /*bda0*/  IMAD.HI.U32 R15, R4, R5, RZ ;  /* 0x00000005040f7227 */ /* 0x000fe200078e00ff */
[----:B------:R1:W-:Y:S03]  /*bdb0*/  STL [R1+0x564], R3 ;  /* 0x0005640301007387 */ /* 0x0003e60000100800 */
[----:B------:R-:W-:-:S02]  /*bdc0*/  IMAD R0, R10, R12, R0 ;  /* 0x0000000c0a007224 */ /* 0x000fc400078e0200 */
[----:B------:R-:W-:-:S04]  /*bdd0*/  IMAD.HI.U32 R12, R4, R14, RZ ;  /* 0x0000000e040c7227 */ /* 0x000fc800078e00ff */
[----:B------:R-:W-:Y:S02]  /*bde0*/  @!P1 IMAD.MOV R13, RZ, RZ, -R13 ;  /* 0x000000ffff0d9224 */ /* 0x000fe400078e0a0d */
[----:B------:R-:W-:Y:S02]  /*bdf0*/  IMAD.MOV R12, RZ, RZ, -R12 ;  /* 0x000000ffff0c7224 */ /* 0x000fe400078e0a0c */
[----:B------:R-:W-:Y:S01]  /*be00*/  @!P4 IMAD.IADD R11, R11, 0x1, -R10 ;  /* 0x000000010b0bc824 */ /* 0x000fe200078e0a0a */
[----:B------:R2:W-:Y:S01]  /*be10*/  STL [R1+0x560], R13 ;  /* 0x0005600d01007387 */ /* 0x0005e20000100800 */
[----:B------:R-:W-:Y:S01]  /*be20*/  IMAD.MOV R15, RZ, RZ, -R15 ;  /* 0x000000ffff0f7224 */ /* 0x000fe200078e0a0f */
[C---:B------:R-:W-:Y:S01]  /*be30*/  ISETP.GT.U32.AND P4, PT, R10.reuse, R0, PT ;  /* 0x000000000a00720c */ /* 0x040fe20003f84070 */
[----:B------:R-:W-:Y:S02]  /*be40*/  IMAD R14, R10, R12, R14 ;  /* 0x0000000c0a0e7224 */ /* 0x000fe400078e020e */
[----:B------:R-:W-:-:S02]  /*be50*/  @!P6 IMAD.IADD R7, R7, 0x1, -R10 ;  /* 0x000000010707e824 */ /* 0x000fc400078e0a0a */
[C---:B------:R-:W-:Y:S02]  /*be60*/  IMAD R5, R10.reuse, R15, R5 ;  /* 0x0000000f0a057224 */ /* 0x040fe400078e0205 */
[----:B-1----:R-:W-:Y:S01]  /*be70*/  IMAD.MOV.U32 R3, RZ, RZ, R9 ;  /* 0x000000ffff037224 */ /* 0x002fe200078e0009 */
[C---:B------:R-:W-:Y:S01]  /*be80*/  ISETP.GT.U32.AND P6, PT, R10.reuse, R7, PT ;  /* 0x000000070a00720c */ /* 0x040fe20003fc4070 */
[----:B--2---:R-:W-:Y:S01]  /*be90*/  IMAD.MOV.U32 R13, RZ, RZ, R11 ;  /* 0x000000ffff0d7224 */ /* 0x004fe200078e000b */
[----:B------:R-:W-:Y:S01]  /*bea0*/  ISETP.GT.U32.AND P1, PT, R10, R5, PT ;  /* 0x000000050a00720c */ /* 0x000fe20003f24070 */
[----:B------:R-:W-:Y:S02]  /*beb0*/  VIADD R9, R28, 0x11a ;  /* 0x0000011a1c097836 */ /* 0x000fe40000000000 */
[----:B------:R-:W-:Y:S01]  /*bec0*/  @!P0 IMAD.MOV R13, RZ, RZ, -R13 ;  /* 0x000000ffff0d8224 */ /* 0x000fe200078e0a0d */
[----:B------:R-:W-:Y:S01]  /*bed0*/  ISETP.GT.U32.AND P0, PT, R10, R14, PT ;  /* 0x0000000e0a00720c */ /* 0x000fe20003f04070 */
[----:B------:R-:W-:Y:S01]  /*bee0*/  @!P5 IMAD.MOV R3, RZ, RZ, -R3 ;  /* 0x000000ffff03d224 */ /* 0x000fe200078e0a03 */
[----:B------:R-:W-:Y:S01]  /*bef0*/  IABS R21, R9 ;  /* 0x0000000900157213 */ /* 0x000fe20000000000 */
[--C-:B------:R-:W-:Y:S01]  /*bf00*/  @!P4 IMAD.IADD R0, R0, 0x1, -R10.reuse ;  /* 0x000000010000c824 */ /* 0x100fe200078e0a0a */
[----:B------:R-:W-:Y:S01]  /*bf10*/  ISETP.GE.AND P5, PT, R6, RZ, PT ;  /* 0x000000ff0600720c */ /* 0x000fe20003fa6270 */
[----:B------:R-:W-:Y:S01]  /*bf20*/  VIADD R6, R28, 0x11b ;  /* 0x0000011b1c067836 */ /* 0x000fe20000000000 */
[----:B------:R1:W-:Y:S01]  /*bf30*/  STL [R1+0x55c], R3 ;  /* 0x00055c0301007387 */ /* 0x0003e20000100800 */
[--C-:B------:R-:W-:Y:S01]  /*bf40*/  @!P6 IMAD.IADD R7, R7, 0x1, -R10.reuse ;  /* 0x000000010707e824 */ /* 0x100fe200078e0a0a */
[----:B------:R-:W-:Y:S01]  /*bf50*/  ISETP.GT.U32.AND P4, PT, R10, R0, PT ;  /* 0x000000000a00720c */ /* 0x000fe20003f84070 */
[--C-:B------:R-:W-:Y:S01]  /*bf60*/  @!P1 IMAD.IADD R5, R5, 0x1, -R10.reuse ;  /* 0x0000000105059824 */ /* 0x100fe200078e0a0a */
[----:B------:R-:W-:Y:S01]  /*bf70*/  IABS R20, R6 ;  /* 0x0000000600147213 */ /* 0x000fe20000000000 */
[----:B------:R-:W-:Y:S01]  /*bf80*/  STL [R1+0x558], R13 ;  /* 0x0005580d01007387 */ /* 0x000fe20000100800 */
[----:B------:R-:W-:Y:S01]  /*bf90*/  ISETP.GE.AND P6, PT, R8, RZ, PT ;  /* 0x000000ff0800720c */ /* 0x000fe20003fc6270 */
[----:B------:R-:W-:Y:S01]  /*bfa0*/  @!P0 IMAD.IADD R14, R14, 0x1, -R10 ;  /* 0x000000010e0e8824 */ /* 0x000fe200078e0a0a */
[----:B------:R-:W-:Y:S01]  /*bfb0*/  ISETP.GT.U32.AND P1, PT, R10, R5, PT ;  /* 0x000000050a00720c */ /* 0x000fe20003f24070 */
[----:B------:R-:W-:-:S03]  /*bfc0*/  IMAD.HI.U32 R11, R4, R20, RZ ;  /* 0x00000014040b7227 */ /* 0x000fc600078e00ff */
[----:B------:R-:W-:Y:S01]  /*bfd0*/  ISETP.GT.U32.AND P0, PT, R10, R14, PT ;  /* 0x0000000e0a00720c */ /* 0x000fe20003f04070 */
[----:B-1----:R-:W-:Y:S02]  /*bfe0*/  IMAD.MOV.U32 R3, RZ, RZ, R7 ;  /* 0x000000ffff037224 */ /* 0x002fe400078e0007 */
[----:B------:R-:W-:-:S04]  /*bff0*/  IMAD.HI.U32 R7, R4, R21, RZ ;  /* 0x0000001504077227 */ /* 0x000fc800078e00ff */
[----:B------:R-:W-:Y:S02]  /*c000*/  IMAD.MOV R7, RZ, RZ, -R7 ;  /* 0x000000ffff077224 */ /* 0x000fe400078e0a07 */
[----:B------:R-:W-:Y:S02]  /*c010*/  VIADD R8, R28, 0x119 ;  /* 0x000001191c087836 */ /* 0x000fe40000000000 */
[----:B------:R-:W-:Y:S02]  /*c020*/  IMAD R21, R10, R7, R21 ;  /* 0x000000070a157224 */ /* 0x000fe400078e0215 */
[--C-:B------:R-:W-:Y:S01]  /*c030*/  @!P0 IMAD.IADD R14, R14, 0x1, -R10.reuse ;  /* 0x000000010e0e8824 */ /* 0x100fe200078e0a0a */
[----:B------:R-:W-:Y:S01]  /*c040*/  IABS R19, R8 ;  /* 0x0000000800137213 */ /* 0x000fe20000000000 */
[--C-:B------:R-:W-:Y:S01]  /*c050*/  @!P1 IMAD.IADD R5, R5, 0x1, -R10.reuse ;  /* 0x0000000105059824 */ /* 0x100fe200078e0a0a */
[----:B------:R-:W-:Y:S01]  /*c060*/  ISETP.GT.U32.AND P0, PT, R10, R21, PT ;  /* 0x000000150a00720c */ /* 0x000fe20003f04070 */
[----:B------:R-:W-:Y:S01]  /*c070*/  @!P3 IMAD.MOV R3, RZ, RZ, -R3 ;  /* 0x000000ffff03b224 */ /* 0x000fe200078e0a03 */
[----:B------:R-:W-:Y:S01]  /*c080*/  ISETP.GE.AND P1, PT, R9, RZ, PT ;  /* 0x000000ff0900720c */ /* 0x000fe20003f26270 */
[----:B------:R-:W-:Y:S01]  /*c090*/  IMAD.MOV R9, RZ, RZ, -R11 ;  /* 0x000000ffff097224 */ /* 0x000fe200078e0a0b */
[----:B------:R-:W-:Y:S01]  /*c0a0*/  ISETP.GE.AND P3, PT, R6, RZ, PT ;  /* 0x000000ff0600720c */ /* 0x000fe20003f66270 */
[----:B------:R-:W-:Y:S01]  /*c0b0*/  @!P4 IMAD.IADD R0, R0, 0x1, -R10 ;  /* 0x000000010000c824 */ /* 0x000fe200078e0a0a */
[----:B------:R1:W-:Y:S01]  /*c0c0*/  STL [R1+0x554], R3 ;  /* 0x0005540301007387 */ /* 0x0003e20000100800 */
[----:B------:R-:W-:Y:S01]  /*c0d0*/  IMAD R20, R10, R9, R20 ;  /* 0x000000090a147224 */ /* 0x000fe200078e0214 */
[----:B------:R-:W-:Y:S01]  /*c0e0*/  ISETP.GE.AND P4, PT, R8, RZ, PT ;  /* 0x000000ff0800720c */ /* 0x000fe20003f86270 */
[----:B------:R-:W-:-:S02]  /*c0f0*/  IMAD.MOV.U32 R12, RZ, RZ, R5 ;  /* 0x000000ffff0c7224 */ /* 0x000fc400078e0005 */
[----:B------:R-:W-:Y:S02]  /*c100*/  VIADD R18, R28, 0x118 ;  /* 0x000001181c127836 */ /* 0x000fe40000000000 */
[----:B------:R-:W-:-:S04]  /*c110*/  IMAD.HI.U32 R6, R4, R19, RZ ;  /* 0x0000001304067227 */ /* 0x000fc800078e00ff */
[----:B-1----:R-:W-:Y:S02]  /*c120*/  IMAD.MOV.U32 R3, RZ, RZ, R0 ;  /* 0x000000ffff037224 */ /* 0x002fe400078e0000 */
[----:B------:R-:W-:Y:S01]  /*c130*/  @!P2 IMAD.MOV R12, RZ, RZ, -R12 ;  /* 0x000000ffff0ca224 */ /* 0x000fe200078e0a0c */
[----:B------:R-:W-:Y:S01]  /*c140*/  ISETP.GT.U32.AND P2, PT, R10, R20, PT ;  /* 0x000000140a00720c */ /* 0x000fe20003f44070 */
[----:B------:R-:W-:Y:S01]  /*c150*/  @!P5 IMAD.MOV R3, RZ, RZ, -R3 ;  /* 0x000000ffff03d224 */ /* 0x000fe200078e0a03 */
[----:B------:R-:W-:Y:S01]  /*c160*/  ISETP.GE.AND P5, PT, R18, RZ, PT ;  /* 0x000000ff1200720c */ /* 0x000fe20003fa6270 */
[----:B------:R-:W-:Y:S01]  /*c170*/  @!P0 IMAD.IADD R21, R21, 0x1, -R10 ;  /* 0x0000000115158824 */ /* 0x000fe200078e0a0a */
[----:B------:R-:W-:Y:S01]  /*c180*/  IABS R18, R18 ;  /* 0x0000001200127213 */ /* 0x000fe20000000000 */
[----:B------:R-:W-:Y:S01]  /*c190*/  IMAD.MOV R6, RZ, RZ, -R6 ;  /* 0x000000ffff067224 */ /* 0x000fe200078e0a06 */
[----:B------:R-:W-:Y:S01]  /*c1a0*/  STL [R1+0x550], R12 ;  /* 0x0005500c01007387 */ /* 0x000fe20000100800 */
[----:B------:R-:W-:Y:S01]  /*c1b0*/  VIADD R9, R28, 0x117 ;  /* 0x000001171c097836 */ /* 0x000fe20000000000 */
[C---:B------:R-:W-:Y:S01]  /*c1c0*/  ISETP.GT.U32.AND P0, PT, R10.reuse, R21, PT ;  /* 0x000000150a00720c */ /* 0x040fe20003f04070 */
[----:B------:R-:W-:Y:S01]  /*c1d0*/  IMAD R19, R10, R6, R19 ;  /* 0x000000060a137224 */ /* 0x000fe200078e0213 */
[----:B------:R1:W-:Y:S01]  /*c1e0*/  STL [R1+0x54c], R3 ;  /* 0x00054c0301007387 */ /* 0x0003e20000100800 */
[----:B------:R-:W-:Y:S01]  /*c1f0*/  IMAD.HI.U32 R11, R4, R18, RZ ;  /* 0x00000012040b7227 */ /* 0x000fe200078e00ff */
[----:B------:R-:W-:-:S03]  /*c200*/  IABS R17, R9 ;  /* 0x0000000900117213 */ /* 0x000fc60000000000 */
[----:B------:R-:W-:Y:S02]  /*c210*/  IMAD.MOV R11, RZ, RZ, -R11 ;  /* 0x000000ffff0b7224 */ /* 0x000fe400078e0a0b */
[----:B------:R-:W-:Y:S02]  /*c220*/  VIADD R6, R28, 0x115 ;  /* 0x000001151c067836 */ /* 0x000fe40000000000 */
[----:B------:R-:W-:Y:S02]  /*c230*/  @!P2 IMAD.IADD R20, R20, 0x1, -R10 ;  /* 0x000000011414a824 */ /* 0x000fe400078e0a0a */
[----:B-1----:R-:W-:Y:S01]  /*c240*/  IMAD.MOV.U32 R3, RZ, RZ, R14 ;  /* 0x000000ffff037224 */ /* 0x002fe200078e000e */
[----:B------:R-:W-:Y:S01]  /*c250*/  IABS R12, R6 ;  /* 0x00000006000c7213 */ /* 0x000fe20000000000 */
[----:B------:R-:W-:Y:S01]  /*c260*/  IMAD.HI.U32 R8, R4, R17, RZ ;  /* 0x0000001104087227 */ /* 0x000fe200078e00ff */
[----:B------:R-:W-:-:S03]  /*c270*/  ISETP.GT.U32.AND P2, PT, R10, R20, PT ;  /* 0x000000140a00720c */ /* 0x000fc60003f44070 */
[----:B------:R-:W-:Y:S01]  /*c280*/  @!P6 IMAD.MOV R3, RZ, RZ, -R3 ;  /* 0x000000ffff03e224 */ /* 0x000fe200078e0a03 */
[C---:B------:R-:W-:Y:S01]  /*c290*/  ISETP.GT.U32.AND P6, PT, R10.reuse, R19, PT ;  /* 0x000000130a00720c */ /* 0x040fe20003fc4070 */
[C---:B------:R-:W-:Y:S02]  /*c2a0*/  IMAD R18, R10.reuse, R11, R18 ;  /* 0x0000000b0a127224 */ /* 0x040fe400078e0212 */
[----:B------:R-:W-:Y:S01]  /*c2b0*/  IMAD.MOV R8, RZ, RZ, -R8 ;  /* 0x000000ffff087224 */ /* 0x000fe200078e0a08 */
[----:B------:R1:W-:Y:S01]  /*c2c0*/  STL [R1+0x548], R3 ;  /* 0x0005480301007387 */ /* 0x0003e20000100800 */
[----:B------:R-:W-:Y:S01]  /*c2d0*/  @!P0 IMAD.IADD R21, R21, 0x1, -R10 ;  /* 0x0000000115158824 */ /* 0x000fe200078e0a0a */
[C---:B------:R-:W-:Y:S01]  /*c2e0*/  ISETP.GT.U32.AND P0, PT, R10.reuse, R18, PT ;  /* 0x000000120a00720c */ /* 0x040fe20003f04070 */
[----:B------:R-:W-:Y:S02]  /*c2f0*/  IMAD R17, R10, R8, R17 ;  /* 0x000000080a117224 */ /* 0x000fe400078e0211 */
[----:B------:R-:W-:-:S04]  /*c300*/  IMAD.HI.U32 R0, R4, R12, RZ ;  /* 0x0000000c04007227 */ /* 0x000fc800078e00ff */
[----:B------:R-:W-:Y:S01]  /*c310*/  @!P6 IMAD.IADD R19, R19, 0x1, -R10 ;  /* 0x000000011313e824 */ /* 0x000fe200078e0a0a */
[----:B------:R-:W-:Y:S01]  /*c320*/  ISETP.GT.U32.AND P6, PT, R10, R17, PT ;  /* 0x000000110a00720c */ /* 0x000fe20003fc4070 */
[----:B------:R-:W-:Y:S02]  /*c330*/  IMAD.MOV R0, RZ, RZ, -R0 ;  /* 0x000000ffff007224 */ /* 0x000fe400078e0a00 */
[----:B------:R-:W-:Y:S02]  /*c340*/  VIADD R7, R28, 0x116 ;  /* 0x000001161c077836 */ /* 0x000fe40000000000 */
[----:B------:R-:W-:Y:S02]  /*c350*/  IMAD R12, R10, R0, R12 ;  /* 0x000000000a0c7224 */ /* 0x000fe400078e020c */
[--C-:B------:R-:W-:Y:S01]  /*c360*/  @!P2 IMAD.IADD R20, R20, 0x1, -R10.reuse ;  /* 0x000000011414a824 */ /* 0x100fe200078e0a0a */
[----:B------:R-:W-:Y:S01]  /*c370*/  IABS R13, R7 ;  /* 0x00000007000d7213 */ /* 0x000fe20000000000 */
[----:B------:R-:W-:Y:S01]  /*c380*/  VIADD R0, R28, 0x114 ;  /* 0x000001141c007836 */ /* 0x000fe20000000000 */
[----:B------:R-:W-:Y:S01]  /*c390*/  ISETP.GE.AND P2, PT, R9, RZ, PT ;  /* 0x000000ff0900720c */ /* 0x000fe20003f46270 */
[----:B------:R-:W-:Y:S01]  /*c3a0*/  @!P0 IMAD.IADD R18, R18, 0x1, -R10 ;  /* 0x0000000112128824 */ /* 0x000fe200078e0a0a */
[----:B------:R-:W-:Y:S01]  /*c3b0*/  ISETP.GT.U32.AND P0, PT, R10, R19, PT ;  /* 0x000000130a00720c */ /* 0x000fe20003f04070 */
[----:B------:R-:W-:Y:S01]  /*c3c0*/  VIADD R14, R28, 0x113 ;  /* 0x000001131c0e7836 */ /* 0x000fe20000000000 */
[----:B------:R-:W-:Y:S01]  /*c3d0*/  IABS R11, R0 ;  /* 0x00000000000b7213 */ /* 0x000fe20000000000 */
[----:B-1----:R-:W-:-:S02]  /*c3e0*/  IMAD.MOV.U32 R3, RZ, RZ, R20 ;  /* 0x000000ffff037224 */ /* 0x002fc400078e0014 */
[----:B------:R-:W-:Y:S01]  /*c3f0*/  @!P6 IMAD.IADD R17, R17, 0x1, -R10 ;  /* 0x000000011111e824 */ /* 0x000fe200078e0a0a */
[----:B------:R-:W-:Y:S01]  /*c400*/  IABS R9, R14 ;  /* 0x0000000e00097213 */ /* 0x000fe20000000000 */
[----:B------:R-:W-:Y:S01]  /*c410*/  @!P3 IMAD.MOV R3, RZ, RZ, -R3 ;  /* 0x000000ffff03b224 */ /* 0x000fe200078e0a03 */
[----:B------:R-:W-:Y:S01]  /*c420*/  ISETP.GT.U32.AND P3, PT, R10, R18, PT ;  /* 0x000000120a00720c */ /* 0x000fe20003f64070 */
[----:B------:R-:W-:Y:S01]  /*c430*/  IMAD.HI.U32 R5, R4, R13, RZ ;  /* 0x0000000d04057227 */ /* 0x000fe200078e00ff */
[----:B------:R-:W-:Y:S02]  /*c440*/  ISETP.GT.U32.AND P6, PT, R10, R17, PT ;  /* 0x000000110a00720c */ /* 0x000fe40003fc4070 */
[----:B------:R1:W-:Y:S01]  /*c450*/  STL [R1+0x544], R3 ;  /* 0x0005440301007387 */ /* 0x0003e20000100800 */
[----:B------:R-:W-:-:S04]  /*c460*/  IMAD.HI.U32 R20, R4, R11, RZ ;  /* 0x0000000b04147227 */ /* 0x000fc800078e00ff */
[----:B------:R-:W-:Y:S02]  /*c470*/  IMAD.MOV R5, RZ, RZ, -R5 ;  /* 0x000000ffff057224 */ /* 0x000fe400078e0a05 */
[----:B------:R-:W-:-:S04]  /*c480*/  IMAD.HI.U32 R22, R4, R9, RZ ;  /* 0x0000000904167227 */ /* 0x000fc800078e00ff */
[----:B------:R-:W-:Y:S02]  /*c490*/  IMAD.MOV R20, RZ, RZ, -R20 ;  /* 0x000000ffff147224 */ /* 0x000fe400078e0a14 */
[----:B------:R-:W-:Y:S01]  /*c4a0*/  @!P0 IMAD.IADD R19, R19, 0x1, -R10 ;  /* 0x0000000113138824 */ /* 0x000fe200078e0a0a */
[C---:B------:R-:W-:Y:S01]  /*c4b0*/  ISETP.GT.U32.AND P0, PT, R10.reuse, R12, PT ;  /* 0x0000000c0a00720c */ /* 0x040fe20003f04070 */
[C---:B------:R-:W-:Y:S02]  /*c4c0*/  IMAD R13, R10.reuse, R5, R13 ;  /* 0x000000050a0d7224 */ /* 0x040fe400078e020d */
[----:B-1----:R-:W-:Y:S02]  /*c4d0*/  IMAD.MOV.U32 R3, RZ, RZ, R21 ;  /* 0x000000ffff037224 */ /* 0x002fe400078e0015 */
[----:B------:R-:W-:Y:S02]  /*c4e0*/  IMAD.MOV R22, RZ, RZ, -R22 ;  /* 0x000000ffff167224 */ /* 0x000fe400078e0a16 */
[----:B------:R-:W-:-:S02]  /*c4f0*/  IMAD R11, R10, R20, R11 ;  /* 0x000000140a0b7224 */ /* 0x000fc400078e020b */
[----:B------:R-:W-:Y:S01]  /*c500*/  @!P1 IMAD.MOV R3, RZ, RZ, -R3 ;  /* 0x000000ffff039224 */ /* 0x000fe200078e0a03 */
[C---:B------:R-:W-:Y:S01]  /*c510*/  ISETP.GT.U32.AND P1, PT, R10.reuse, R13, PT ;  /* 0x0000000d0a00720c */ /* 0x040fe20003f24070 */
[----:B------:R-:W-:Y:S02]  /*c520*/  IMAD R9, R10, R22, R9 ;  /* 0x000000160a097224 */ /* 0x000fe400078e0209 */
[--C-:B------:R-:W-:Y:S01]  /*c530*/  @!P3 IMAD.IADD R18, R18, 0x1, -R10.reuse ;  /* 0x000000011212b824 */ /* 0x100fe200078e0a0a */
[----:B------:R-:W-:Y:S01]  /*c540*/  ISETP.GT.U32.AND P3, PT, R10, R11, PT ;  /* 0x0000000b0a00720c */ /* 0x000fe20003f64070 */
[C---:B------:R-:W-:Y:S01]  /*c550*/  VIADD R15, R28.reuse, 0x112 ;  /* 0x000001121c0f7836 */ /* 0x040fe20000000000 */
[----:B------:R1:W-:Y:S01]  /*c560*/  STL [R1+0x538], R3 ;  /* 0x0005380301007387 */ /* 0x0003e20000100800 */
[----:B------:R-:W-:Y:S02]  /*c570*/  VIADD R16, R28, 0x111 ;  /* 0x000001111c107836 */ /* 0x000fe40000000000 */
[--C-:B------:R-:W-:Y:S01]  /*c580*/  @!P6 IMAD.IADD R17, R17, 0x1, -R10.reuse ;  /* 0x000000011111e824 */ /* 0x100fe200078e0a0a */
[----:B------:R-:W-:Y:S01]  /*c590*/  ISETP.GT.U32.AND P6, PT, R10, R9, PT ;  /* 0x000000090a00720c */ /* 0x000fe20003fc4070 */
[--C-:B------:R-:W-:Y:S01]  /*c5a0*/  @!P0 IMAD.IADD R12, R12, 0x1, -R10.reuse ;  /* 0x000000010c0c8824 */ /* 0x100fe200078e0a0a */
[----:B------:R-:W-:Y:S01]  /*c5b0*/  IABS R8, R15 ;  /* 0x0000000f00087213 */ /* 0x000fe20000000000 */
[----:B------:R-:W-:Y:S01]  /*c5c0*/  IMAD.MOV.U32 R23, RZ, RZ, R19 ;  /* 0x000000ffff177224 */ /* 0x000fe200078e0013 */
[----:B------:R-:W-:Y:S01]  /*c5d0*/  IABS R5, R16 ;  /* 0x0000001000057213 */ /* 0x000fe20000000000 */
[----:B------:R-:W-:Y:S01]  /*c5e0*/  @!P1 IMAD.IADD R13, R13, 0x1, -R10 ;  /* 0x000000010d0d9824 */ /* 0x000fe200078e0a0a */
[----:B------:R-:W-:Y:S01]  /*c5f0*/  ISETP.GE.AND P0, PT, R6, RZ, PT ;  /* 0x000000ff0600720c */ /* 0x000fe20003f06270 */
[----:B-1----:R-:W-:Y:S01]  /*c600*/  IMAD.MOV.U32 R3, RZ, RZ, R18 ;  /* 0x000000ffff037224 */ /* 0x002fe200078e0012 */
[----:B------:R-:W-:Y:S01]  /*c610*/  ISETP.GE.AND P1, PT, R7, RZ, PT ;  /* 0x000000ff0700720c */ /* 0x000fe20003f26270 */
[----:B------:R-:W-:-:S04]  /*c620*/  IMAD.HI.U32 R20, R4, R8, RZ ;  /* 0x0000000804147227 */ /* 0x000fc800078e00ff */
[----:B------:R-:W-:Y:S01]  /*c630*/  @!P4 IMAD.MOV R23, RZ, RZ, -R23 ;  /* 0x000000ffff17c224 */ /* 0x000fe200078e0a17 */
[----:B------:R-:W-:Y:S01]  /*c640*/  ISETP.GT.U32.AND P4, PT, R10, R12, PT ;  /* 0x0000000c0a00720c */ /* 0x000fe20003f84070 */
[----:B------:R-:W-:Y:S02]  /*c650*/  @!P5 IMAD.MOV R3, RZ, RZ, -R3 ;  /* 0x000000ffff03d224 */ /* 0x000fe400078e0a03 */
[----:B------:R-:W-:Y:S01]  /*c660*/  IMAD.HI.U32 R21, R4, R5, RZ ;  /* 0x0000000504157227 */ /* 0x000fe200078e00ff */
[----:B------:R-:W-:Y:S03]  /*c670*/  STL [R1+0x530], R23 ;  /* 0x0005301701007387 */ /* 0x000fe60000100800 */
[----:B------:R-:W-:Y:S01]  /*c680*/  @!P3 IMAD.IADD R11, R11, 0x1, -R10 ;  /* 0x000000010b0bb824 */ /* 0x000fe200078e0a0a */
[----:B------:R-:W-:Y:S01]  /*c690*/  ISETP.GT.U32.AND P3, PT, R10, R13, PT ;  /* 0x0000000d0a00720c */ /* 0x000fe20003f64070 */
[----:B------:R-:W-:Y:S01]  /*c6a0*/  IMAD.MOV R20, RZ, RZ, -R20 ;  /* 0x000000ffff147224 */ /* 0x000fe200078e0a14 */
[----:B------:R1:W-:Y:S01]  /*c6b0*/  STL [R1+0x52c], R3 ;  /* 0x00052c0301007387 */ /* 0x0003e20000100800 */
[----:B------:R-:W-:-:S02]  /*c6c0*/  IMAD.MOV R21, RZ, RZ, -R21 ;  /* 0x000000ffff157224 */ /* 0x000fc400078e0a15 */
[----:B------:R-:W-:Y:S01]  /*c6d0*/  @!P6 IMAD.IADD R9, R9, 0x1, -R10 ;  /* 0x000000010909e824 */ /* 0x000fe200078e0a0a */
[C---:B------:R-:W-:Y:S01]  /*c6e0*/  ISETP.GT.U32.AND P6, PT, R10.reuse, R11, PT ;  /* 0x0000000b0a00720c */ /* 0x040fe20003fc4070 */
[C---:B------:R-:W-:Y:S02]  /*c6f0*/  IMAD R6, R10.reuse, R20, R8 ;  /* 0x000000140a067224 */ /* 0x040fe400078e0208 */
[C---:B------:R-:W-:Y:S01]  /*c700*/  IMAD R5, R10.reuse, R21, R5 ;  /* 0x000000150a057224 */ /* 0x040fe200078e0205 */
[----:B------:R-:W-:Y:S01]  /*c710*/  ISETP.GT.U32.AND P5, PT, R10, R9, PT ;  /* 0x000000090a00720c */ /* 0x000fe20003fa4070 */
[C---:B------:R-:W-:Y:S02]  /*c720*/  VIADD R8, R28.reuse, 0x110 ;  /* 0x000001101c087836 */ /* 0x040fe40000000000 */
[----:B-1----:R-:W-:Y:S02]  /*c730*/  IMAD.MOV.U32 R3, RZ, RZ, R17 ;  /* 0x000000ffff037224 */ /* 0x002fe400078e0011 */
[----:B------:R-:W-:Y:S01]  /*c740*/  VIADD R7, R28, 0x10f ;  /* 0x0000010f1c077836 */ /* 0x000fe20000000000 */
[----:B------:R-:W-:Y:S01]  /*c750*/  IABS R17, R8 ;  /* 0x0000000800117213 */ /* 0x000fe20000000000 */
[----:B------:R-:W-:Y:S01]  /*c760*/  @!P2 IMAD.MOV R3, RZ, RZ, -R3 ;  /* 0x000000ffff03a224 */ /* 0x000fe200078e0a03 */
[----:B------:R-:W-:Y:S01]  /*c770*/  ISETP.GT.U32.AND P2, PT, R10, R6, PT ;  /* 0x000000060a00720c */ /* 0x000fe20003f44070 */
[--C-:B------:R-:W-:Y:S01]  /*c780*/  @!P4 IMAD.IADD R12, R12, 0x1, -R10.reuse ;  /* 0x000000010c0cc824 */ /* 0x100fe200078e0a0a */
[----:B------:R-:W-:Y:S01]  /*c790*/  ISETP.GT.U32.AND P4, PT, R10, R5, PT ;  /* 0x000000050a00720c */ /* 0x000fe20003f84070 */
[--C-:B------:R-:W-:Y:S01]  /*c7a0*/  @!P3 IMAD.IADD R13, R13, 0x1, -R10.reuse ;  /* 0x000000010d0db824 */ /* 0x100fe200078e0a0a */
[----:B------:R-:W-:Y:S01]  /*c7b0*/  IABS R18, R7 ;  /* 0x0000000700127213 */ /* 0x000fe20000000000 */
[----:B------:R-:W-:Y:S01]  /*c7c0*/  @!P6 IMAD.IADD R11, R11, 0x1, -R10 ;  /* 0x000000010b0be824 */ /* 0x000fe200078e0a0a */
[----:B------:R-:W-:Y:S01]  /*c7d0*/  ISETP.GE.AND P3, PT, R0, RZ, PT ;  /* 0x000000ff0000720c */ /* 0x000fe20003f66270 */
[----:B------:R1:W-:Y:S01]  /*c7e0*/  STL [R1+0x524], R3 ;  /* 0x0005240301007387 */ /* 0x0003e20000100800 */
[----:B------:R-:W-:Y:S01]  /*c7f0*/  ISETP.GE.AND P6, PT, R14, RZ, PT ;  /* 0x000000ff0e00720c */ /* 0x000fe20003fc6270 */
[----:B------:R-:W-:-:S02]  /*c800*/  IMAD.MOV.U32 R0, RZ, RZ, R18 ;  /* 0x000000ffff007224 */ /* 0x000fc400078e0012 */
[----:B------:R-:W-:-:S04]  /*c810*/  IMAD.HI.U32 R14, R4, R17, RZ ;  /* 0x00000011040e7227 */ /* 0x000fc800078e00ff */
[----:B------:R-:W-:Y:S02]  /*c820*/  IMAD.MOV.U32 R19, RZ, RZ, R13 ;  /* 0x000000ffff137224 */ /* 0x000fe400078e000d */
        /* <DEDUP_REMOVED lines=31> */
[C---:B--2---:R-:W-:Y:S01]  /*ca20*/  VIADD R11, R28.reuse, 0x10e ;  /* 0x0000010e1c0b7836 */ /* 0x044fe20000000000 */
        /* <DEDUP_REMOVED lines=9> */
[----:B-1----:R-:W-:Y:S02]  /*cac0*/  IMAD.MOV.U32 R3, RZ, RZ, R6 ;  /* 0x000000ffff037224 */ /* 0x002fe400078e0006 */
        /* <DEDUP_REMOVED lines=47> */
[C---:B------:R-:W-:Y:S01]  /*cdc0*/  IMAD R9, R10.reuse, R0, R9 ;  /* 0x000000000a097224 */ /* 0x040fe200078e0209 */
[----:B------:R-:W-:Y:S01]  /*cdd0*/  IABS R0, R19 ;  /* 0x0000001300007213 */ /* 0x000fe20000000000 */
[----:B-1----:R-:W-:Y:S01]  /*cde0*/  IMAD.MOV.U32 R3, RZ, RZ, R14 ;  /* 0x000000ffff037224 */ /* 0x002fe200078e000e */
[----:B------:R-:W-:Y:S01]  /*cdf0*/  IABS R14, R15 ;  /* 0x0000000f000e7213 */ /* 0x000fe20000000000 */
[----:B------:R-:W-:-:S02]  /*ce00*/  IMAD R11, R10, R8, R11 ;  /* 0x000000080a0b7224 */ /* 0x000fc400078e020b */
        /* <DEDUP_REMOVED lines=43> */
[----:B------:R-:W-:Y:S01]  /*d0c0*/  @!P2 IMAD.MOV R20, RZ, RZ, -R20 ;  /* 0x000000ffff14a224 */ /* 0x000fe200078e0a14 */
[C---:B------:R-:W-:Y:S01]  /*d0d0*/  ISETP.GT.U32.AND P2, PT, R10.reuse, R0, PT ;  /* 0x000000000a00720c */ /* 0x040fe20003f44070 */
[----:B------:R-:W-:Y:S01]  /*d0e0*/  IMAD.MOV.U32 R15, RZ, RZ, R19 ;  /* 0x000000ffff0f7224 */ /* 0x000fe200078e0013 */
[----:B------:R-:W-:Y:S01]  /*d0f0*/  ISETP.GT.U32.AND P6, PT, R10, R14, PT ;  /* 0x0000000e0a00720c */ /* 0x000fe20003fc4070 */
[----:B------:R-:W-:Y:S01]  /*d100*/  @!P5 IMAD.MOV R3, RZ, RZ, -R3 ;  /* 0x000000ffff03d224 */ /* 0x000fe200078e0a03 */
[----:B------:R-:W-:Y:S01]  /*d110*/  STL [R1+0x4f0], R20 ;  /* 0x0004f01401007387 */ /* 0x000fe20000100800 */
[----:B------:R-:W-:-:S02]  /*d120*/  IMAD.MOV R6, RZ, RZ, -R6 ;  /* 0x000000ffff067224 */ /* 0x000fc400078e0a06 */
[----:B------:R-:W-:Y:S01]  /*d130*/  IMAD.HI.U32 R13, R4, R15, RZ ;  /* 0x0000000f040d7227 */ /* 0x000fe200078e00ff */
[----:B------:R1:W-:Y:S03]  /*d140*/  STL [R1+0x4ec], R3 ;  /* 0x0004ec0301007387 */ /* 0x0003e60000100800 */
[----:B------:R-:W-:Y:S02]  /*d150*/  IMAD R17, R10, R6, R17 ;  /* 0x000000060a117224 */ /* 0x000fe400078e0211 */
        /* <DEDUP_REMOVED lines=10> */
[----:B------:R-:W-:Y:S01]  /*d200*/  @!P2 IMAD.IADD R0, R0, 0x1, -R10 ;  /* 0x000000010000a824 */ /* 0x000fe200078e0a0a */
[----:B------:R-:W-:Y:S01]  /*d210*/  ISETP.GE.AND P2, PT, R7, RZ, PT ;  /* 0x000000ff0700720c */ /* 0x000fe20003f46270 */
[----:B------:R-:W-:Y:S01]  /*d220*/  VIADD R7, R28, 0x102 ;  /* 0x000001021c077836 */ /* 0x000fe20000000000 */
[----:B------:R-:W-:Y:S01]  /*d230*/  ISETP.GT.U32.AND P5, PT, R10, R18, PT ;  /* 0x000000120a00720c */ /* 0x000fe20003fa4070 */
[----:B------:R-:W-:Y:S01]  /*d240*/  @!P1 IMAD.MOV R12, RZ, RZ, -R12 ;  /* 0x000000ffff0c9224 */ /* 0x000fe200078e0a0c */
[----:B------:R-:W-:Y:S01]  /*d250*/  ISETP.GE.AND P1, PT, R8, RZ, PT ;  /* 0x000000ff0800720c */ /* 0x000fe20003f26270 */
[--C-:B------:R-:W-:Y:S01]  /*d260*/  @!P4 IMAD.IADD R17, R17, 0x1, -R10.reuse ;  /* 0x000000011111c824 */ /* 0x100fe200078e0a0a */
[----:B------:R-:W-:Y:S01]  /*d270*/  IABS R9, R7 ;  /* 0x0000000700097213 */ /* 0x000fe20000000000 */
[----:B------:R-:W-:Y:S01]  /*d280*/  VIADD R6, R28, 0x103 ;  /* 0x000001031c067836 */ /* 0x000fe20000000000 */
[----:B------:R-:W-:Y:S01]  /*d290*/  STL [R1+0x4e4], R12 ;  /* 0x0004e40c01007387 */ /* 0x000fe20000100800 */
[----:B------:R-:W-:Y:S01]  /*d2a0*/  @!P6 IMAD.IADD R15, R15, 0x1, -R10 ;  /* 0x000000010f0fe824 */ /* 0x000fe200078e0a0a */
[----:B------:R-:W-:Y:S01]  /*d2b0*/  ISETP.GT.U32.AND P4, PT, R10, R17, PT ;  /* 0x000000110a00720c */ /* 0x000fe20003f84070 */
[----:B------:R-:W-:Y:S01]  /*d2c0*/  IMAD.HI.U32 R11, R4, R9, RZ ;  /* 0x00000009040b7227 */ /* 0x000fe200078e00ff */
[----:B------:R1:W-:Y:S01]  /*d2d0*/  STL [R1+0x4e0], R3 ;  /* 0x0004e00301007387 */ /* 0x0003e20000100800 */
[----:B------:R-:W-:-:S02]  /*d2e0*/  IABS R13, R6 ;  /* 0x00000006000d7213 */ /* 0x000fc40000000000 */
[----:B------:R-:W-:Y:S01]  /*d2f0*/  @!P5 IMAD.IADD R18, R18, 0x1, -R10 ;  /* 0x000000011212d824 */ /* 0x000fe200078e0a0a */
[----:B------:R-:W-:Y:S01]  /*d300*/  ISETP.GT.U32.AND P6, PT, R10, R15, PT ;  /* 0x0000000f0a00720c */ /* 0x000fe20003fc4070 */
[----:B------:R-:W-:Y:S01]  /*d310*/  IMAD.MOV R11, RZ, RZ, -R11 ;  /* 0x000000ffff0b7224 */ /* 0x000fe200078e0a0b */
[----:B------:R-:W-:Y:S01]  /*d320*/  ISETP.GE.AND P5, PT, R5, RZ, PT ;  /* 0x000000ff0500720c */ /* 0x000fe20003fa6270 */
[----:B------:R-:W-:-:S04]  /*d330*/  IMAD.HI.U32 R5, R4, R13, RZ ;  /* 0x0000000d04057227 */ /* 0x000fc800078e00ff */
[----:B-1----:R-:W-:Y:S02]  /*d340*/  IMAD.MOV.U32 R3, RZ, RZ, R0 ;  /* 0x000000ffff037224 */ /* 0x002fe400078e0000 */
[--C-:B------:R-:W-:Y:S01]  /*d350*/  @!P4 IMAD.IADD R17, R17, 0x1, -R10.reuse ;  /* 0x000000011111c824 */ /* 0x100fe200078e0a0a */
[----:B------:R-:W-:Y:S01]  /*d360*/  ISETP.GE.AND P4, PT, R6, RZ, PT ;  /* 0x000000ff0600720c */ /* 0x000fe20003f86270 */
[----:B------:R-:W-:Y:S01]  /*d370*/  @!P3 IMAD.MOV R3, RZ, RZ, -R3 ;  /* 0x000000ffff03b224 */ /* 0x000fe200078e0a03 */
[C---:B------:R-:W-:Y:S01]  /*d380*/  ISETP.GT.U32.AND P3, PT, R10.reuse, R18, PT ;  /* 0x000000120a00720c */ /* 0x040fe20003f64070 */
[C---:B------:R-:W-:Y:S02]  /*d390*/  IMAD R6, R10.reuse, R11, R9 ;  /* 0x0000000b0a067224 */ /* 0x040fe400078e0209 */
[----:B------:R-:W-:Y:S01]  /*d3a0*/  IMAD.MOV R5, RZ, RZ, -R5 ;  /* 0x000000ffff057224 */ /* 0x000fe200078e0a05 */
[----:B------:R1:W-:Y:S01]  /*d3b0*/  STL [R1+0x4dc], R3 ;  /* 0x0004dc0301007387 */ /* 0x0003e20000100800 */
[----:B------:R-:W-:Y:S01]  /*d3c0*/  @!P6 IMAD.IADD R15, R15, 0x1, -R10 ;  /* 0x000000010f0fe824 */ /* 0x000fe200078e0a0a */
[C---:B------:R-:W-:Y:S01]  /*d3d0*/  ISETP.GT.U32.AND P6, PT, R10.reuse, R6, PT ;  /* 0x000000060a00720c */ /* 0x040fe20003fc4070 */
[----:B------:R-:W-:-:S02]  /*d3e0*/  IMAD R13, R10, R5, R13 ;  /* 0x000000050a0d7224 */ /* 0x000fc400078e020d */
[C---:B------:R-:W-:Y:S02]  /*d3f0*/  VIADD R11, R28.reuse, 0xff ;  /* 0x000000ff1c0b7836 */ /* 0x040fe40000000000 */
[----:B------:R-:W-:Y:S02]  /*d400*/  VIADD R8, R28, 0x101 ;  /* 0x000001011c087836 */ /* 0x000fe40000000000 */
[----:B------:R-:W-:Y:S01]  /*d410*/  @!P3 IMAD.IADD R18, R18, 0x1, -R10 ;  /* 0x000000011212b824 */ /* 0x000fe200078e0a0a */
[----:B------:R-:W-:Y:S01]  /*d420*/  ISETP.GT.U32.AND P3, PT, R10, R13, PT ;  /* 0x0000000d0a00720c */ /* 0x000fe20003f64070 */
[----:B------:R-:W-:Y:S01]  /*d430*/  IMAD.MOV.U32 R20, RZ, RZ, R14 ;  /* 0x000000ffff147224 */ /* 0x000fe200078e000e */
[----:B------:R-:W-:Y:S01]  /*d440*/  IABS R12, R11 ;  /* 0x0000000b000c7213 */ /* 0x000fe20000000000 */
[----:B-1----:R-:W-:Y:S01]  /*d450*/  IMAD.MOV.U32 R3, RZ, RZ, R18 ;  /* 0x000000ffff037224 */ /* 0x002fe200078e0012 */
[----:B------:R-:W-:Y:S01]  /*d460*/  IABS R16, R8 ;  /* 0x0000000800107213 */ /* 0x000fe20000000000 */
[----:B------:R-:W-:-:S02]  /*d470*/  @!P6 IMAD.IADD R6, R6, 0x1, -R10 ;  /* 0x000000010606e824 */ /* 0x000fc400078e0a0a */
[----:B------:R-:W-:-:S03]  /*d480*/  IMAD.HI.U32 R14, R4, R12, RZ ;  /* 0x0000000c040e7227 */ /* 0x000fc600078e00ff */
[----:B------:R-:W-:Y:S01]  /*d490*/  ISETP.GT.U32.AND P6, PT, R10, R6, PT ;  /* 0x000000060a00720c */ /* 0x000fe20003fc4070 */
[----:B------:R-:W-:Y:S02]  /*d4a0*/  VIADD R0, R28, 0x100 ;  /* 0x000001001c007836 */ /* 0x000fe40000000000 */
[----:B------:R-:W-:Y:S01]  /*d4b0*/  @!P3 IMAD.IADD R13, R13, 0x1, -R10 ;  /* 0x000000010d0db824 */ /* 0x000fe200078e0a0a */
[----:B------:R-:W-:Y:S01]  /*d4c0*/  ISETP.GE.AND P3, PT, R7, RZ, PT ;  /* 0x000000ff0700720c */ /* 0x000fe20003f66270 */
[----:B------:R-:W-:Y:S01]  /*d4d0*/  @!P0 IMAD.MOV R20, RZ, RZ, -R20 ;  /* 0x000000ffff148224 */ /* 0x000fe200078e0a14 */
[----:B------:R-:W-:Y:S01]  /*d4e0*/  IABS R5, R0 ;  /* 0x0000000000057213 */ /* 0x000fe20000000000 */
[----:B------:R-:W-:Y:S01]  /*d4f0*/  IMAD.HI.U32 R19, R4, R16, RZ ;  /* 0x0000001004137227 */ /* 0x000fe200078e00ff */
[----:B------:R-:W-:Y:S02]  /*d500*/  ISETP.GT.U32.AND P0, PT, R10, R13, PT ;  /* 0x0000000d0a00720c */ /* 0x000fe40003f04070 */
[----:B------:R-:W-:Y:S01]  /*d510*/  STL [R1+0x4d4], R20 ;  /* 0x0004d41401007387 */ /* 0x000fe20000100800 */
[----:B------:R-:W-:-:S02]  /*d520*/  IMAD.MOV R14, RZ, RZ, -R14 ;  /* 0x000000ffff0e7224 */ /* 0x000fc400078e0a0e */
[----:B------:R-:W-:Y:S02]  /*d530*/  @!P1 IMAD.MOV R3, RZ, RZ, -R3 ;  /* 0x000000ffff039224 */ /* 0x000fe400078e0a03 */
[----:B------:R-:W-:Y:S02]  /*d540*/  IMAD.MOV R19, RZ, RZ, -R19 ;  /* 0x000000ffff137224 */ /* 0x000fe400078e0a13 */
[C---:B------:R-:W-:Y:S01]  /*d550*/  IMAD R12, R10.reuse, R14, R12 ;  /* 0x0000000e0a0c7224 */ /* 0x040fe200078e020c */
[----:B------:R1:W-:Y:S01]  /*d560*/  STL [R1+0x4d0], R3 ;  /* 0x0004d00301007387 */ /* 0x0003e20000100800 */
[----:B------:R-:W-:Y:S02]  /*d570*/  IMAD R16, R10, R19, R16 ;  /* 0x000000130a107224 */ /* 0x000fe400078e0210 */
[----:B------:R-:W-:Y:S01]  /*d580*/  @!P6 IMAD.IADD R6, R6, 0x1, -R10 ;  /* 0x000000010606e824 */ /* 0x000fe200078e0a0a */
[----:B------:R-:W-:Y:S01]  /*d590*/  ISETP.GT.U32.AND P6, PT, R10, R12, PT ;  /* 0x0000000c0a00720c */ /* 0x000fe20003fc4070 */
[----:B------:R-:W-:Y:S01]  /*d5a0*/  IMAD.HI.U32 R9, R4, R5, RZ ;  /* 0x0000000504097227 */ /* 0x000fe200078e00ff */
[----:B------:R-:W-:-:S03]  /*d5b0*/  ISETP.GT.U32.AND P1, PT, R10, R16, PT ;  /* 0x000000100a00720c */ /* 0x000fc60003f24070 */
        /* <DEDUP_REMOVED lines=21> */
[----:B------:R-:W-:-:S04]  /*d710*/  IMAD.HI.U32 R8, R4, R9, RZ ;  /* 0x0000000904087227 */ /* 0x000fc800078e00ff */
[----:B------:R-:W-:Y:S01]  /*d720*/  @!P4 IMAD.MOV R3, RZ, RZ, -R3 ;  /* 0x000000ffff03c224 */ /* 0x000fe200078e0a03 */
[----:B------:R-:W-:Y:S01]  /*d730*/  ISETP.GT.U32.AND P4, PT, R10, R16, PT ;  /* 0x000000100a00720c */ /* 0x000fe20003f84070 */
[----:B------:R-:W-:Y:S02]  /*d740*/  @!P5 IMAD.IADD R5, R5, 0x1, -R10 ;  /* 0x000000010505d824 */ /* 0x000fe400078e0a0a */
[----:B------:R-:W-:Y:S01]  /*d750*/  IMAD.MOV R8, RZ, RZ, -R8 ;  /* 0x000000ffff087224 */ /* 0x000fe200078e0a08 */
[----:B------:R1:W-:Y:S01]  /*d760*/  STL [R1+0x4c4], R3 ;  /* 0x0004c40301007387 */ /* 0x0003e20000100800 */
[----:B------:R-:W-:Y:S01]  /*d770*/  VIADD R11, R28, 0xfc ;  /* 0x000000fc1c0b7836 */ /* 0x000fe20000000000 */
[C---:B------:R-:W-:Y:S01]  /*d780*/  ISETP.GT.U32.AND P5, PT, R10.reuse, R5, PT ;  /* 0x000000050a00720c */ /* 0x040fe20003fa4070 */
[----:B------:R-:W-:Y:S02]  /*d790*/  IMAD R9, R10, R8, R9 ;  /* 0x000000080a097224 */ /* 0x000fe400078e0209 */
[----:B------:R-:W-:Y:S01]  /*d7a0*/  @!P6 IMAD.IADD R12, R12, 0x1, -R10 ;  /* 0x000000010c0ce824 */ /* 0x000fe200078e0a0a */
[----:B------:R-:W-:Y:S01]  /*d7b0*/  IABS R13, R11 ;  /* 0x0000000b000d7213 */ /* 0x000fe20000000000 */
[----:B------:R-:W-:-:S02]  /*d7c0*/  VIADD R20, R28, 0xea ;  /* 0x000000ea1c147836 */ /* 0x000fc40000000000 */
[----:B------:R-:W-:Y:S01]  /*d7d0*/  @!P4 IMAD.IADD R16, R16, 0x1, -R10 ;  /* 0x000000011010c824 */ /* 0x000fe200078e0a0a */
[----:B------:R-:W-:Y:S01]  /*d7e0*/  ISETP.GT.U32.AND P4, PT, R10, R9, PT ;  /* 0x000000090a00720c */ /* 0x000fe20003f84070 */
[----:B-1----:R-:W-:Y:S02]  /*d7f0*/  IMAD.MOV.U32 R3, RZ, RZ, R6 ;  /* 0x000000ffff037224 */ /* 0x002fe400078e0006 */
[----:B------:R-:W-:-:S04]  /*d800*/  IMAD.HI.U32 R6, R4, R14, RZ ;  /* 0x0000000e04067227 */ /* 0x000fc800078e00ff */
[----:B------:R-:W-:Y:S02]  /*d810*/  IMAD.MOV R6, RZ, RZ, -R6 ;  /* 0x000000ffff067224 */ /* 0x000fe400078e0a06 */
[----:B------:R-:W-:Y:S01]  /*d820*/  @!P3 IMAD.MOV R3, RZ, RZ, -R3 ;  /* 0x000000ffff03b224 */ /* 0x000fe200078e0a03 */
[----:B------:R-:W-:Y:S01]  /*d830*/  ISETP.GE.AND P3, PT, R7, RZ, PT ;  /* 0x000000ff0700720c */ /* 0x000fe20003f66270 */
[----:B------:R-:W-:Y:S02]  /*d840*/  IMAD R14, R10, R6, R14 ;  /* 0x000000060a0e7224 */ /* 0x000fe400078e020e */
[----:B------:R-:W-:Y:S01]  /*d850*/  VIADD R6, R28, 0xfb ;  /* 0x000000fb1c067836 */ /* 0x000fe20000000000 */
[----:B------:R1:W-:Y:S01]  /*d860*/  STL [R1+0x4c0], R3 ;  /* 0x0004c00301007387 */ /* 0x0003e20000100800 */
[----:B------:R-:W-:Y:S01]  /*d870*/  IMAD.HI.U32 R15, R4, R13, RZ ;  /* 0x0000000d040f7227 */ /* 0x000fe200078e00ff */
[----:B------:R-:W-:-:S03]  /*d880*/  ISETP.GT.U32.AND P6, PT, R10, R14, PT ;  /* 0x0000000e0a00720c */ /* 0x000fc60003fc4070 */
[--C-:B------:R-:W-:Y:S01]  /*d890*/  @!P5 IMAD.IADD R5, R5, 0x1, -R10.reuse ;  /* 0x000000010505d824 */ /* 0x100fe200078e0a0a */
[----:B------:R-:W-:Y:S01]  /*d8a0*/  ISETP.GE.AND P5, PT, R0, RZ, PT ;  /* 0x000000ff0000720c */ /* 0x000fe20003fa6270 */
[----:B------:R-:W-:Y:S01]  /*d8b0*/  IMAD.MOV R15, RZ, RZ, -R15 ;  /* 0x000000ffff0f7224 */ /* 0x000fe200078e0a0f */
[----:B------:R-:W-:Y:S01]  /*d8c0*/  IABS R0, R6 ;  /* 0x0000000600007213 */ /* 0x000fe20000000000 */
[----:B------:R-:W-:Y:S02]  /*d8d0*/  @!P4 IMAD.IADD R9, R9, 0x1, -R10 ;  /* 0x000000010909c824 */ /* 0x000fe400078e0a0a */
[----:B-1----:R-:W-:Y:S02]  /*d8e0*/  IMAD.MOV.U32 R3, RZ, RZ, R16 ;  /* 0x000000ffff037224 */ /* 0x002fe400078e0010 */
[C---:B------:R-:W-:Y:S01]  /*d8f0*/  IMAD R13, R10.reuse, R15, R13 ;  /* 0x0000000f0a0d7224 */ /* 0x040fe200078e020d */
[----:B------:R-:W-:Y:S01]  /*d900*/  ISETP.GT.U32.AND P4, PT, R10, R9, PT ;  /* 0x000000090a00720c */ /* 0x000fe20003f84070 */
[----:B------:R-:W-:Y:S01]  /*d910*/  @!P2 IMAD.MOV R3, RZ, RZ, -R3 ;  /* 0x000000ffff03a224 */ /* 0x000fe200078e0a03 */
[----:B------:R-:W-:Y:S01]  /*d920*/  ISETP.GE.AND P2, PT, R11, RZ, PT ;  /* 0x000000ff0b00720c */ /* 0x000fe20003f46270 */
[----:B------:R-:W-:-:S02]  /*d930*/  @!P6 IMAD.IADD R14, R14, 0x1, -R10 ;  /* 0x000000010e0ee824 */ /* 0x000fc400078e0a0a */
[----:B------:R-:W-:Y:S01]  /*d940*/  IMAD.MOV.U32 R16, RZ, RZ, R5 ;  /* 0x000000ffff107224 */ /* 0x000fe200078e0005 */
[----:B------:R1:W-:Y:S01]  /*d950*/  STL [R1+0x4b8], R3 ;  /* 0x0004b80301007387 */ /* 0x0003e20000100800 */
[----:B------:R-:W-:Y:S01]  /*d960*/  IMAD.HI.U32 R11, R4, R0, RZ ;  /* 0x00000000040b7227 */ /* 0x000fe200078e00ff */
[----:B------:R-:W-:-:S03]  /*d970*/  ISETP.GT.U32.AND P6, PT, R10, R14, PT ;  /* 0x0000000e0a00720c */ /* 0x000fc60003fc4070 */
[----:B------:R-:W-:Y:S02]  /*d980*/  VIADD R7, R28, 0xfa ;  /* 0x000000fa1c077836 */ /* 0x000fe40000000000 */
[----:B------:R-:W-:Y:S01]  /*d990*/  @!P0 IMAD.MOV R16, RZ, RZ, -R16 ;  /* 0x000000ffff108224 */ /* 0x000fe200078e0a10 */
[----:B------:R-:W-:Y:S01]  /*d9a0*/  ISETP.GT.U32.AND P0, PT, R10, R13, PT ;  /* 0x0000000d0a00720c */ /* 0x000fe20003f04070 */
[----:B------:R-:W-:Y:S01]  /*d9b0*/  @!P4 IMAD.IADD R9, R9, 0x1, -R10 ;  /* 0x000000010909c824 */ /* 0x000fe200078e0a0a */
[----:B------:R-:W-:Y:S01]  /*d9c0*/  IABS R8, R7 ;  /* 0x0000000700087213 */ /* 0x000fe20000000000 */
[----:B-1----:R-:W-:Y:S01]  /*d9d0*/  IMAD.MOV.U32 R3, RZ, RZ, R12 ;  /* 0x000000ffff037224 */ /* 0x002fe200078e000c */
[----:B------:R-:W-:Y:S01]  /*d9e0*/  STL [R1+0x4b4], R16 ;  /* 0x0004b41001007387 */ /* 0x000fe20000100800 */
[----:B------:R-:W-:Y:S01]  /*d9f0*/  IMAD.MOV.U32 R15, RZ, RZ, R9 ;  /* 0x000000ffff0f7224 */ /* 0x000fe200078e0009 */
[----:B------:R-:W-:Y:S01]  /*da00*/  ISETP.GE.AND P4, PT, R7, RZ, PT ;  /* 0x000000ff0700720c */ /* 0x000fe20003f86270 */
[----:B------:R-:W-:Y:S01]  /*da10*/  @!P1 IMAD.MOV R3, RZ, RZ, -R3 ;  /* 0x000000ffff039224 */ /* 0x000fe200078e0a03 */
[----:B------:R-:W-:Y:S01]  /*da20*/  ISETP.GE.AND P1, PT, R6, RZ, PT ;  /* 0x000000ff0600720c */ /* 0x000fe20003f26270 */
[----:B------:R-:W-:-:S02]  /*da30*/  IMAD.MOV R6, RZ, RZ, -R11 ;  /* 0x000000ffff067224 */ /* 0x000fc400078e0a0b */
[----:B------:R-:W-:Y:S01]  /*da40*/  IMAD.HI.U32 R5, R4, R8, RZ ;  /* 0x0000000804057227 */ /* 0x000fe200078e00ff */
[----:B------:R1:W-:Y:S03]  /*da50*/  STL [R1+0x4b0], R3 ;  /* 0x0004b00301007387 */ /* 0x0003e60000100800 */
[----:B------:R-:W-:Y:S02]  /*da60*/  IMAD R0, R10, R6, R0 ;  /* 0x000000060a007224 */ /* 0x000fe400078e0200 */
[--C-:B------:R-:W-:Y:S02]  /*da70*/  @!P6 IMAD.IADD R14, R14, 0x1, -R10.reuse ;  /* 0x000000010e0ee824 */ /* 0x100fe400078e0a0a */
[----:B------:R-:W-:Y:S01]  /*da80*/  IMAD.MOV R5, RZ, RZ, -R5 ;  /* 0x000000ffff057224 */ /* 0x000fe200078e0a05 */
[----:B------:R-:W-:Y:S01]  /*da90*/  ISETP.GT.U32.AND P6, PT, R10, R0, PT ;  /* 0x000000000a00720c */ /* 0x000fe20003fc4070 */
[----:B------:R-:W-:-:S02]  /*daa0*/  @!P0 IMAD.IADD R13, R13, 0x1, -R10 ;  /* 0x000000010d0d8824 */ /* 0x000fc400078e0a0a */
[C---:B------:R-:W-:Y:S02]  /*dab0*/  IMAD R8, R10.reuse, R5, R8 ;  /* 0x000000050a087224 */ /* 0x040fe400078e0208 */
[----:B------:R-:W-:Y:S01]  /*dac0*/  @!P3 IMAD.MOV R15, RZ, RZ, -R15 ;  /* 0x000000ffff0fb224 */ /* 0x000fe200078e0a0f */
[----:B------:R-:W-:Y:S01]  /*dad0*/  ISETP.GT.U32.AND P0, PT, R10, R13, PT ;  /* 0x0000000d0a00720c */ /* 0x000fe20003f04070 */
[----:B------:R-:W-:Y:S01]  /*dae0*/  VIADD R6, R28, 0xf8 ;  /* 0x000000f81c067836 */ /* 0x000fe20000000000 */
[----:B------:R-:W-:Y:S01]  /*daf0*/  ISETP.GT.U32.AND P3, PT, R10, R8, PT ;  /* 0x000000080a00720c */ /* 0x000fe20003f64070 */
[----:B-1----:R-:W-:Y:S01]  /*db00*/  IMAD.MOV.U32 R3, RZ, RZ, R14 ;  /* 0x000000ffff037224 */ /* 0x002fe200078e000e */
[----:B------:R-:W-:Y:S01]  /*db10*/  STL [R1+0x4a8], R15 ;  /* 0x0004a80f01007387 */ /* 0x000fe20000100800 */
[----:B------:R-:W-:Y:S01]  /*db20*/  VIADD R11, R28, 0xf9 ;  /* 0x000000f91c0b7836 */ /* 0x000fe20000000000 */
[----:B------:R-:W-:Y:S01]  /*db30*/  IABS R12, R6 ;  /* 0x00000006000c7213 */ /* 0x000fe20000000000 */
[----:B------:R-:W-:-:S02]  /*db40*/  @!P6 IMAD.IADD R0, R0, 0x1, -R10 ;  /* 0x000000010000e824 */ /* 0x000fc400078e0a0a */
[----:B------:R-:W-:Y:S01]  /*db50*/  @!P5 IMAD.MOV R3, RZ, RZ, -R3 ;  /* 0x000000ffff03d224 */ /* 0x000fe200078e0a03 */
[----:B------:R-:W-:Y:S01]  /*db60*/  IABS R7, R11 ;  /* 0x0000000b00077213 */ /* 0x000fe20000000000 */
[----:B------:R-:W-:Y:S01]  /*db70*/  VIADD R5, R28, 0xf7 ;  /* 0x000000f71c057836 */ /* 0x000fe20000000000 */
[----:B------:R-:W-:Y:S01]  /*db80*/  ISETP.GT.U32.AND P6, PT, R10, R0, PT ;  /* 0x000000000a00720c */ /* 0x000fe20003fc4070 */
[----:B------:R-:W-:Y:S01]  /*db90*/  @!P0 IMAD.IADD R13, R13, 0x1, -R10 ;  /* 0x000000010d0d8824 */ /* 0x000fe200078e0a0a */
[----:B------:R-:W-:Y:S01]  /*dba0*/  ISETP.GE.AND P5, PT, R11, RZ, PT ;  /* 0x000000ff0b00720c */ /* 0x000fe20003fa6270 */
[----:B------:R-:W-:Y:S01]  /*dbb0*/  IMAD.MOV.U32 R11, RZ, RZ, R12 ;  /* 0x000000ffff0b7224 */ /* 0x000fe200078e000c */
[----:B------:R1:W-:Y:S01]  /*dbc0*/  STL [R1+0x4a4], R3 ;  /* 0x0004a40301007387 */ /* 0x0003e20000100800 */
[----:B------:R-:W-:Y:S01]  /*dbd0*/  @!P3 IMAD.IADD R8, R8, 0x1, -R10 ;  /* 0x000000010808b824 */ /* 0x000fe200078e0a0a */
[----:B------:R-:W-:Y:S01]  /*dbe0*/  ISETP.GE.AND P0, PT, R6, RZ, PT ;  /* 0x000000ff0600720c */ /* 0x000fe20003f06270 */
[----:B------:R-:W-:Y:S01]  /*dbf0*/  IMAD.HI.U32 R14, R4, R7, RZ ;  /* 0x00000007040e7227 */ /* 0x000fe200078e00ff */
[----:B------:R-:W-:-:S02]  /*dc00*/  IABS R9, R5 ;  /* 0x0000000500097213 */ /* 0x000fc40000000000 */
        /* <DEDUP_REMOVED lines=40> */
[--C-:B------:R-:W-:Y:S01]  /*de90*/  @!P6 IMAD.IADD R7, R7, 0x1, -R10.reuse ;  /* 0x000000010707e824 */ /* 0x100fe200078e0a0a */
[----:B------:R-:W-:Y:S01]  /*dea0*/  ISETP.GE.AND P6, PT, R14, RZ, PT ;  /* 0x000000ff0e00720c */ /* 0x000fe20003fc6270 */
[----:B------:R-:W-:-:S02]  /*deb0*/  @!P1 IMAD.IADD R11, R11, 0x1, -R10 ;  /* 0x000000010b0b9824 */ /* 0x000fc400078e0a0a */
[----:B------:R-:W-:-:S04]  /*dec0*/  IMAD.HI.U32 R8, R4, R6, RZ ;  /* 0x0000000604087227 */ /* 0x000fc800078e00ff */
[----:B------:R-:W-:Y:S02]  /*ded0*/  @!P4 IMAD.IADD R9, R9, 0x1, -R10 ;  /* 0x000000010909c824 */ /* 0x000fe400078e0a0a */
[C---:B------:R-:W-:Y:S02]  /*dee0*/  IMAD R14, R10.reuse, R17, R16 ;  /* 0x000000110a0e7224 */ /* 0x040fe400078e0210 */
[----:B------:R-:W-:Y:S01]  /*def0*/  IMAD.MOV R13, RZ, RZ, -R13 ;  /* 0x000000ffff0d7224 */ /* 0x000fe200078e0a0d */
[C---:B------:R-:W-:Y:S01]  /*df00*/  ISETP.GT.U32.AND P4, PT, R10.reuse, R9, PT ;  /* 0x000000090a00720c */ /* 0x040fe20003f84070 */
[----:B-1----:R-:W-:Y:S01]  /*df10*/  IMAD.MOV.U32 R3, RZ, RZ, R11 ;  /* 0x000000ffff037224 */ /* 0x002fe200078e000b */
[----:B------:R-:W-:Y:S01]  /*df20*/  ISETP.GT.U32.AND P1, PT, R10, R14, PT ;  /* 0x0000000e0a00720c */ /* 0x000fe20003f24070 */
[----:B------:R-:W-:Y:S02]  /*df30*/  IMAD.MOV.U32 R18, RZ, RZ, R7 ;  /* 0x000000ffff127224 */ /* 0x000fe400078e0007 */
[----:B------:R-:W-:-:S02]  /*df40*/  IMAD.MOV R8, RZ, RZ, -R8 ;  /* 0x000000ffff087224 */ /* 0x000fc400078e0a08 */
[----:B------:R-:W-:Y:S02]  /*df50*/  IMAD R15, R10, R13, R15 ;  /* 0x0000000d0a0f7224 */ /* 0x000fe400078e020f */
[----:B------:R-:W-:-:S04]  /*df60*/  IMAD.HI.U32 R13, R4, R0, RZ ;  /* 0x00000000040d7227 */ /* 0x000fc800078e00ff */
[----:B------:R-:W-:Y:S01]  /*df70*/  @!P0 IMAD.MOV R3, RZ, RZ, -R3 ;  /* 0x000000ffff038224 */ /* 0x000fe200078e0a03 */
[----:B------:R-:W-:Y:S01]  /*df80*/  ISETP.GE.AND P0, PT, R5, RZ, PT ;  /* 0x000000ff0500720c */ /* 0x000fe20003f06270 */
[----:B------:R-:W-:Y:S01]  /*df90*/  @!P5 IMAD.MOV R18, RZ, RZ, -R18 ;  /* 0x000000ffff12d224 */ /* 0x000fe200078e0a12 */
[C---:B------:R-:W-:Y:S01]  /*dfa0*/  ISETP.GT.U32.AND P5, PT, R10.reuse, R15, PT ;  /* 0x0000000f0a00720c */ /* 0x040fe20003fa4070 */
[C---:B------:R-:W-:Y:S02]  /*dfb0*/  IMAD R5, R10.reuse, R8, R6 ;  /* 0x000000080a057224 */ /* 0x040fe400078e0206 */
[----:B------:R-:W-:Y:S01]  /*dfc0*/  IMAD.MOV R7, RZ, RZ, -R13 ;  /* 0x000000ffff077224 */ /* 0x000fe200078e0a0d */
[----:B------:R-:W-:Y:S01]  /*dfd0*/  STL [R1+0x48c], R18 ;  /* 0x00048c1201007387 */ /* 0x000fe20000100800 */
[----:B------:R-:W-:Y:S01]  /*dfe0*/  @!P4 IMAD.IADD R9, R9, 0x1, -R10 ;  /* 0x000000010909c824 */ /* 0x000fe200078e0a0a */
[C---:B------:R-:W-:Y:S01]  /*dff0*/  ISETP.GT.U32.AND P4, PT, R10.reuse, R5, PT ;  /* 0x000000050a00720c */ /* 0x040fe20003f84070 */
[----:B------:R-:W-:Y:S01]  /*e000*/  IMAD R0, R10, R7, R0 ;  /* 0x000000070a007224 */ /* 0x000fe200078e0200 */
[----:B------:R1:W-:Y:S01]  /*e010*/  STL [R1+0x488], R3 ;  /* 0x0004880301007387 */ /* 0x0003e20000100800 */
[----:B------:R-:W-:-:S02]  /*e020*/  @!P1 IMAD.IADD R14, R14, 0x1, -R10 ;  /* 0x000000010e0e9824 */ /* 0x000fc400078e0a0a */
[----:B------:R-:W-:Y:S02]  /*e030*/  VIADD R6, R28, 0xf2 ;  /* 0x000000f21c067836 */ /* 0x000fe40000000000 */
[--C-:B------:R-:W-:Y:S01]  /*e040*/  @!P5 IMAD.IADD R15, R15, 0x1, -R10.reuse ;  /* 0x000000010f0fd824 */ /* 0x100fe200078e0a0a */
[----:B------:R-:W-:Y:S01]  /*e050*/  ISETP.GT.U32.AND P1, PT, R10, R14, PT ;  /* 0x0000000e0a00720c */ /* 0x000fe20003f24070 */
[C---:B------:R-:W-:Y:S01]  /*e060*/  VIADD R7, R28.reuse, 0xf1 ;  /* 0x000000f11c077836 */ /* 0x040fe20000000000 */
[----:B------:R-:W-:Y:S01]  /*e070*/  IABS R13, R6 ;  /* 0x00000006000d7213 */ /* 0x000fe20000000000 */
[----:B------:R-:W-:Y:S01]  /*e080*/  VIADD R8, R28, 0xf0 ;  /* 0x000000f01c087836 */ /* 0x000fe20000000000 */
[C---:B------:R-:W-:Y:S01]  /*e090*/  ISETP.GT.U32.AND P5, PT, R10.reuse, R15, PT ;  /* 0x0000000f0a00720c */ /* 0x040fe20003fa4070 */
[----:B-1----:R-:W-:Y:S01]  /*e0a0*/  IMAD.MOV.U32 R3, RZ, RZ, R9 ;  /* 0x000000ffff037224 */ /* 0x002fe200078e0009 */
[----:B------:R-:W-:Y:S01]  /*e0b0*/  IABS R9, R7 ;  /* 0x0000000700097213 */ /* 0x000fe20000000000 */
[----:B------:R-:W-:Y:S01]  /*e0c0*/  @!P4 IMAD.IADD R5, R5, 0x1, -R10 ;  /* 0x000000010505c824 */ /* 0x000fe200078e0a0a */
[----:B------:R-:W-:Y:S01]  /*e0d0*/  IABS R11, R8 ;  /* 0x00000008000b7213 */ /* 0x000fe20000000000 */
[----:B------:R-:W-:Y:S01]  /*e0e0*/  @!P2 IMAD.MOV R3, RZ, RZ, -R3 ;  /* 0x000000ffff03a224 */ /* 0x000fe200078e0a03 */
[----:B------:R-:W-:Y:S01]  /*e0f0*/  ISETP.GT.U32.AND P2, PT, R10, R0, PT ;  /* 0x000000000a00720c */ /* 0x000fe20003f44070 */
[----:B------:R-:W-:Y:S01]  /*e100*/  IMAD.HI.U32 R16, R4, R13, RZ ;  /* 0x0000000d04107227 */ /* 0x000fe200078e00ff */
[----:B------:R-:W-:-:S02]  /*e110*/  ISETP.GT.U32.AND P4, PT, R10, R5, PT ;  /* 0x000000050a00720c */ /* 0x000fc40003f84070 */
[----:B------:R1:W-:Y:S01]  /*e120*/  STL [R1+0x484], R3 ;  /* 0x0004840301007387 */ /* 0x0003e20000100800 */
[----:B------:R-:W-:Y:S01]  /*e130*/  @!P1 IMAD.IADD R14, R14, 0x1, -R10 ;  /* 0x000000010e0e9824 */ /* 0x000fe200078e0a0a */
[----:B------:R-:W-:Y:S01]  /*e140*/  ISETP.GE.AND P1, PT, R12, RZ, PT ;  /* 0x000000ff0c00720c */ /* 0x000fe20003f26270 */
[----:B------:R-:W-:Y:S02]  /*e150*/  IMAD.MOV R16, RZ, RZ, -R16 ;  /* 0x000000ffff107224 */ /* 0x000fe400078e0a10 */
[----:B------:R-:W-:-:S04]  /*e160*/  IMAD.HI.U32 R12, R4, R9, RZ ;  /* 0x00000009040c7227 */ /* 0x000fc800078e00ff */
[----:B------:R-:W-:Y:S02]  /*e170*/  @!P2 IMAD.IADD R0, R0, 0x1, -R10 ;  /* 0x000000010000a824 */ /* 0x000fe400078e0a0a */
[C---:B------:R-:W-:Y:S02]  /*e180*/  IMAD R13, R10.reuse, R16, R13 ;  /* 0x000000100a0d7224 */ /* 0x040fe400078e020d */
[----:B------:R-:W-:Y:S01]  /*e190*/  IMAD.MOV R12, RZ, RZ, -R12 ;  /* 0x000000ffff0c7224 */ /* 0x000fe200078e0a0c */
[----:B------:R-:W-:Y:S01]  /*e1a0*/  ISETP.GT.U32.AND P2, PT, R10, R0, PT ;  /* 0x000000000a00720c */ /* 0x000fe20003f44070 */
[--C-:B------:R-:W-:Y:S01]  /*e1b0*/  @!P4 IMAD.IADD R5, R5, 0x1, -R10.reuse ;  /* 0x000000010505c824 */ /* 0x100fe200078e0a0a */
[----:B------:R-:W-:Y:S01]  /*e1c0*/  ISETP.GE.AND P4, PT, R8, RZ, PT ;  /* 0x000000ff0800720c */ /* 0x000fe20003f86270 */
[----:B------:R-:W-:Y:S01]  /*e1d0*/  @!P5 IMAD.IADD R15, R15, 0x1, -R10 ;  /* 0x000000010f0fd824 */ /* 0x000fe200078e0a0a */
[C---:B------:R-:W-:Y:S01]  /*e1e0*/  ISETP.GT.U32.AND P5, PT, R10.reuse, R13, PT ;  /* 0x0000000d0a00720c */ /* 0x040fe20003fa4070 */
[----:B------:R-:W-:-:S02]  /*e1f0*/  IMAD R8, R10, R12, R9 ;  /* 0x0000000c0a087224 */ /* 0x000fc400078e0209 */
[----:B------:R-:W-:Y:S02]  /*e200*/  IMAD.MOV.U32 R17, RZ, RZ, R14 ;  /* 0x000000ffff117224 */ /* 0x000fe400078e000e */
[----:B-1----:R-:W-:Y:S02]  /*e210*/  IMAD.MOV.U32 R3, RZ, RZ, R15 ;  /* 0x000000ffff037224 */ /* 0x002fe400078e000f */
[----:B------:R-:W-:Y:S01]  /*e220*/  @!P3 IMAD.MOV R17, RZ, RZ, -R17 ;  /* 0x000000ffff11b224 */ /* 0x000fe200078e0a11 */
[----:B------:R-:W-:Y:S01]  /*e230*/  ISETP.GE.AND P3, PT, R6, RZ, PT ;  /* 0x000000ff0600720c */ /* 0x000fe20003f66270 */
[--C-:B------:R-:W-:Y:S01]  /*e240*/  @!P2 IMAD.IADD R0, R0, 0x1, -R10.reuse ;  /* 0x000000010000a824 */ /* 0x100fe200078e0a0a */
[----:B------:R-:W-:Y:S01]  /*e250*/  ISETP.GT.U32.AND P2, PT, R10, R8, PT ;  /* 0x000000080a00720c */ /* 0x000fe20003f44070 */
[----:B------:R-:W-:Y:S01]  /*e260*/  VIADD R6, R28, 0xef ;  /* 0x000000ef1c067836 */ /* 0x000fe20000000000 */
[----:B------:R-:W-:Y:S01]  /*e270*/  STL [R1+0x480], R17 ;  /* 0x0004801101007387 */ /* 0x000fe20000100800 */
[----:B------:R-:W-:-:S02]  /*e280*/  @!P5 IMAD.IADD R13, R13, 0x1, -R10 ;  /* 0x000000010d0dd824 */ /* 0x000fc400078e0a0a */
[----:B------:R-:W-:Y:S01]  /*e290*/  IMAD.HI.U32 R14, R4, R11, RZ ;  /* 0x0000000b040e7227 */ /* 0x000fe200078e00ff */
[----:B------:R-:W-:Y:S02]  /*e2a0*/  IABS R9, R6 ;  /* 0x0000000600097213 */ /* 0x000fe40000000000 */
[----:B------:R-:W-:Y:S01]  /*e2b0*/  ISETP.GT.U32.AND P5, PT, R10, R13, PT ;  /* 0x0000000d0a00720c */ /* 0x000fe20003fa4070 */
[----:B------:R-:W-:Y:S01]  /*e2c0*/  @!P6 IMAD.MOV R3, RZ, RZ, -R3 ;  /* 0x000000ffff03e224 */ /* 0x000fe200078e0a03 */
[----:B------:R-:W-:Y:S01]  /*e2d0*/  ISETP.GE.AND P6, PT, R7, RZ, PT ;  /* 0x000000ff0700720c */ /* 0x000fe20003fc6270 */
[----:B------:R-:W-:Y:S02]  /*e2e0*/  IMAD.MOV R14, RZ, RZ, -R14 ;  /* 0x000000ffff0e7224 */ /* 0x000fe400078e0a0e */
[----:B------:R-:W-:Y:S01]  /*e2f0*/  @!P2 IMAD.IADD R8, R8, 0x1, -R10 ;  /* 0x000000010808a824 */ /* 0x000fe200078e0a0a */
[----:B------:R1:W-:Y:S01]  /*e300*/  STL [R1+0x47c], R3 ;  /* 0x00047c0301007387 */ /* 0x0003e20000100800 */
[----:B------:R-:W-:-:S03]  /*e310*/  IMAD.HI.U32 R7, R4, R9, RZ ;  /* 0x0000000904077227 */ /* 0x000fc600078e00ff */
[C---:B------:R-:W-:Y:S01]  /*e320*/  ISETP.GT.U32.AND P2, PT, R10.reuse, R8, PT ;  /* 0x000000080a00720c */ /* 0x040fe20003f44070 */
[----:B------:R-:W-:Y:S02]  /*e330*/  IMAD.MOV.U32 R15, RZ, RZ, R5 ;  /* 0x000000ffff0f7224 */ /* 0x000fe400078e0005 */
[----:B------:R-:W-:Y:S02]  /*e340*/  IMAD R11, R10, R14, R11 ;  /* 0x0000000e0a0b7224 */ /* 0x000fe400078e020b */
[----:B------:R-:W-:Y:S02]  /*e350*/  VIADD R5, R28, 0xee ;  /* 0x000000ee1c057836 */ /* 0x000fe40000000000 */
[----:B------:R-:W-:Y:S02]  /*e360*/  IMAD.MOV R7, RZ, RZ, -R7 ;  /* 0x000000ffff077224 */ /* 0x000fe400078e0a07 */
[----:B------:R-:W-:Y:S01]  /*e370*/  @!P5 IMAD.IADD R13, R13, 0x1, -R10 ;  /* 0x000000010d0dd824 */ /* 0x000fe200078e0a0a */
[----:B------:R-:W-:Y:S01]  /*e380*/  IABS R21, R5 ;  /* 0x0000000500157213 */ /* 0x000fe20000000000 */
[C---:B------:R-:W-:Y:S01]  /*e390*/  IMAD R9, R10.reuse, R7, R9 ;  /* 0x000000070a097224 */ /* 0x040fe200078e0209 */
[----:B------:R-:W-:Y:S01]  /*e3a0*/  ISETP.GT.U32.AND P5, PT, R10, R11, PT ;  /* 0x0000000b0a00720c */ /* 0x000fe20003fa4070 */
[----:B-1----:R-:W-:-:S02]  /*e3b0*/  IMAD.MOV.U32 R3, RZ, RZ, R0 ;  /* 0x000000ffff037224 */ /* 0x002fc400078e0000 */
[----:B------:R-:W-:Y:S01]  /*e3c0*/  @!P2 IMAD.IADD R8, R8, 0x1, -R10 ;  /* 0x000000010808a824 */ /* 0x000fe200078e0a0a */
[----:B------:R-:W-:Y:S01]  /*e3d0*/  ISETP.GT.U32.AND P2, PT, R10, R9, PT ;  /* 0x000000090a00720c */ /* 0x000fe20003f44070 */
[----:B------:R-:W-:-:S04]  /*e3e0*/  IMAD.HI.U32 R0, R4, R21, RZ ;  /* 0x0000001504007227 */ /* 0x000fc800078e00ff */
[----:B------:R-:W-:Y:S02]  /*e3f0*/  IMAD.MOV R0, RZ, RZ, -R0 ;  /* 0x000000ffff007224 */ /* 0x000fe400078e0a00 */
[----:B------:R-:W-:Y:S01]  /*e400*/  @!P1 IMAD.MOV R3, RZ, RZ, -R3 ;  /* 0x000000ffff039224 */ /* 0x000fe200078e0a03 */
[----:B------:R-:W-:Y:S01]  /*e410*/  ISETP.GE.AND P1, PT, R5, RZ, PT ;  /* 0x000000ff0500720c */ /* 0x000fe20003f26270 */
[----:B------:R-:W-:Y:S02]  /*e420*/  @!P5 IMAD.IADD R11, R11, 0x1, -R10 ;  /* 0x000000010b0bd824 */ /* 0x000fe400078e0a0a */
[C---:B------:R-:W-:Y:S02]  /*e430*/  IMAD R21, R10.reuse, R0, R21 ;  /* 0x000000000a157224 */ /* 0x040fe400078e0215 */
[----:B------:R-:W-:Y:S01]  /*e440*/  IMAD.MOV.U32 R14, RZ, RZ, R13 ;  /* 0x000000ffff0e7224 */ /* 0x000fe200078e000d */
[----:B------:R-:W-:Y:S01]  /*e450*/  ISETP.GT.U32.AND P5, PT, R10, R11, PT ;  /* 0x0000000b0a00720c */ /* 0x000fe20003fa4070 */
[----:B------:R-:W-:-:S02]  /*e460*/  VIADD R5, R28, 0xed ;  /* 0x000000ed1c057836 */ /* 0x000fc40000000000 */
[----:B------:R-:W-:Y:S01]  /*e470*/  @!P3 IMAD.MOV R14, RZ, RZ, -R14 ;  /* 0x000000ffff0eb224 */ /* 0x000fe200078e0a0e */
[----:B------:R-:W-:Y:S01]  /*e480*/  ISETP.GT.U32.AND P3, PT, R10, R21, PT ;  /* 0x000000150a00720c */ /* 0x000fe20003f64070 */
[--C-:B------:R-:W-:Y:S01]  /*e490*/  @!P2 IMAD.IADD R9, R9, 0x1, -R10.reuse ;  /* 0x000000010909a824 */ /* 0x100fe200078e0a0a */
[----:B------:R-:W-:Y:S01]  /*e4a0*/  IABS R12, R5 ;  /* 0x00000005000c7213 */ /* 0x000fe20000000000 */
[----:B------:R-:W-:Y:S01]  /*e4b0*/  @!P0 IMAD.MOV R15, RZ, RZ, -R15 ;  /* 0x000000ffff0f8224 */ /* 0x000fe200078e0a0f */
[----:B------:R-:W-:Y:S01]  /*e4c0*/  ISETP.GE.AND P0, PT, R6, RZ, PT ;  /* 0x000000ff0600720c */ /* 0x000fe20003f06270 */
[----:B------:R-:W-:Y:S01]  /*e4d0*/  VIADD R6, R28, 0xec ;  /* 0x000000ec1c067836 */ /* 0x000fe20000000000 */
[----:B------:R-:W-:Y:S01]  /*e4e0*/  ISETP.GT.U32.AND P2, PT, R10, R9, PT ;  /* 0x000000090a00720c */ /* 0x000fe20003f44070 */
[----:B------:R-:W-:Y:S01]  /*e4f0*/  IMAD.HI.U32 R7, R4, R12, RZ ;  /* 0x0000000c04077227 */ /* 0x000fe200078e00ff */
[----:B------:R1:W-:Y:S02]  /*e500*/  STL [R1+0x478], R15 ;  /* 0x0004780f01007387 */ /* 0x0003e40000100800 */
[----:B------:R-:W-:Y:S01]  /*e510*/  IABS R16, R6 ;  /* 0x0000000600107213 */ /* 0x000fe20000000000 */
[----:B------:R-:W-:Y:S01]  /*e520*/  IMAD.MOV R7, RZ, RZ, -R7 ;  /* 0x000000ffff077224 */ /* 0x000fe200078e0a07 */
[----:B------:R2:W-:Y:S01]  /*e530*/  STL [R1+0x474], R3 ;  /* 0x0004740301007387 */ /* 0x0005e20000100800 */
[--C-:B------:R-:W-:Y:S01]  /*e540*/  @!P5 IMAD.IADD R11, R11, 0x1, -R10.reuse ;  /* 0x000000010b0bd824 */ /* 0x100fe200078e0a0a */
[----:B------:R-:W-:Y:S01]  /*e550*/  ISETP.GE.AND P5, PT, R6, RZ, PT ;  /* 0x000000ff0600720c */ /* 0x000fe20003fa6270 */
[----:B------:R-:W-:Y:S01]  /*e560*/  @!P3 IMAD.IADD R21, R21, 0x1, -R10 ;  /* 0x000000011515b824 */ /* 0x000fe200078e0a0a */
[----:B------:R-:W-:Y:S01]  /*e570*/  IABS R6, R19 ;  /* 0x0000001300067213 */ /* 0x000fe20000000000 */
[C---:B------:R-:W-:Y:S01]  /*e580*/  IMAD R12, R10.reuse, R7, R12 ;  /* 0x000000070a0c7224 */ /* 0x040fe200078e020c */
[----:B-1----:R-:W-:Y:S01]  /*e590*/  IABS R15, R20 ;  /* 0x00000014000f7213 */ /* 0x002fe20000000000 */
[----:B------:R-:W-:Y:S01]  /*e5a0*/  @!P2 IMAD.IADD R9, R9, 0x1, -R10 ;  /* 0x000000010909a824 */ /* 0x000fe200078e0a0a */
[----:B------:R-:W-:Y:S01]  /*e5b0*/  ISETP.GT.U32.AND P3, PT, R10, R21, PT ;  /* 0x000000150a00720c */ /* 0x000fe20003f64070 */
[----:B------:R-:W-:Y:S01]  /*e5c0*/  IMAD.HI.U32 R0, R4, R16, RZ ;  /* 0x0000001004007227 */ /* 0x000fe200078e00ff */
[----:B------:R-:W-:Y:S01]  /*e5d0*/  ISETP.GT.U32.AND P2, PT, R10, R12, PT ;  /* 0x0000000c0a00720c */ /* 0x000fe20003f44070 */
[----:B------:R-:W-:Y:S02]  /*e5e0*/  STL [R1+0x470], R14 ;  /* 0x0004700e01007387 */ /* 0x000fe40000100800 */
[----:B--2---:R-:W-:-:S02]  /*e5f0*/  IMAD.MOV.U32 R3, RZ, RZ, R8 ;  /* 0x000000ffff037224 */ /* 0x004fc400078e0008 */
[----:B------:R-:W-:-:S04]  /*e600*/  IMAD.HI.U32 R8, R4, R6, RZ ;  /* 0x0000000604087227 */ /* 0x000fc800078e00ff */
[----:B------:R-:W-:Y:S02]  /*e610*/  IMAD.MOV R0, RZ, RZ, -R0 ;  /* 0x000000ffff007224 */ /* 0x000fe400078e0a00 */
[----:B------:R-:W-:Y:S02]  /*e620*/  IMAD.MOV R8, RZ, RZ, -R8 ;  /* 0x000000ffff087224 */ /* 0x000fe400078e0a08 */
[C---:B------:R-:W-:Y:S02]  /*e630*/  IMAD R16, R10.reuse, R0, R16 ;  /* 0x000000000a107224 */ /* 0x040fe400078e0210 */
[C---:B------:R-:W-:Y:S02]  /*e640*/  IMAD R6, R10.reuse, R8, R6 ;  /* 0x000000080a067224 */ /* 0x040fe400078e0206 */
[----:B------:R-:W-:Y:S01]  /*e650*/  @!P6 IMAD.MOV R3, RZ, RZ, -R3 ;  /* 0x000000ffff03e224 */ /* 0x000fe200078e0a03 */
[----:B------:R-:W-:Y:S01]  /*e660*/  ISETP.GE.AND P6, PT, R5, RZ, PT ;  /* 0x000000ff0500720c */ /* 0x000fe20003fc6270 */
[--C-:B------:R-:W-:Y:S01]  /*e670*/  @!P3 IMAD.IADD R21, R21, 0x1, -R10.reuse ;  /* 0x000000011515b824 */ /* 0x100fe200078e0a0a */
[----:B------:R-:W-:Y:S01]  /*e680*/  ISETP.GT.U32.AND P3, PT, R10, R16, PT ;  /* 0x000000100a00720c */ /* 0x000fe20003f64070 */
[----:B------:R-:W-:Y:S01]  /*e690*/  @!P2 IMAD.IADD R12, R12, 0x1, -R10 ;  /* 0x000000010c0ca824 */ /* 0x000fe200078e0a0a */
[----:B------:R-:W-:Y:S01]  /*e6a0*/  ISETP.GT.U32.AND P2, PT, R10, R6, PT ;  /* 0x000000060a00720c */ /* 0x000fe20003f44070 */
[----:B------:R-:W-:Y:S01]  /*e6b0*/  IMAD.HI.U32 R23, R4, R15, RZ ;  /* 0x0000000f04177227 */ /* 0x000fe200078e00ff */
[----:B------:R1:W-:Y:S03]  /*e6c0*/  STL [R1+0x46c], R3 ;  /* 0x00046c0301007387 */ /* 0x0003e60000100800 */
[----:B------:R-:W-:-:S02]  /*e6d0*/  VIADD R5, R28, 0xe9 ;  /* 0x000000e91c057836 */ /* 0x000fc40000000000 */
[----:B------:R-:W-:Y:S02]  /*e6e0*/  IMAD.MOV R23, RZ, RZ, -R23 ;  /* 0x000000ffff177224 */ /* 0x000fe400078e0a17 */
[----:B------:R-:W-:Y:S01]  /*e6f0*/  VIADD R18, R28, 0xe8 ;  /* 0x000000e81c127836 */ /* 0x000fe20000000000 */
[----:B------:R-:W-:Y:S01]  /*e700*/  IABS R17, R5 ;  /* 0x0000000500117213 */ /* 0x000fe20000000000 */
[----:B------:R-:W-:Y:S02]  /*e710*/  IMAD R15, R10, R23, R15 ;  /* 0x000000170a0f7224 */ /* 0x000fe400078e020f */
[----:B-1----:R-:W-:Y:S01]  /*e720*/  IMAD.MOV.U32 R3, RZ, RZ, R11 ;  /* 0x000000ffff037224 */ /* 0x002fe200078e000b */
[----:B------:R-:W-:Y:S01]  /*e730*/  IABS R7, R18 ;  /* 0x0000001200077213 */ /* 0x000fe20000000000 */
[----:B------:R-:W-:Y:S02]  /*e740*/  VIADD R13, R28, 0xe7 ;  /* 0x000000e71c0d7836 */ /* 0x000fe40000000000 */
[----:B------:R-:W-:-:S02]  /*e750*/  @!P4 IMAD.MOV R3, RZ, RZ, -R3 ;  /* 0x000000ffff03c224 */ /* 0x000fc400078e0a03 */
[--C-:B------:R-:W-:Y:S01]  /*e760*/  @!P3 IMAD.IADD R16, R16, 0x1, -R10.reuse ;  /* 0x000000011010b824 */ /* 0x100fe200078e0a0a */
[----:B------:R-:W-:Y:S01]  /*e770*/  ISETP.GT.U32.AND P3, PT, R10, R15, PT ;  /* 0x0000000f0a00720c */ /* 0x000fe20003f64070 */
[----:B------:R-:W-:Y:S01]  /*e780*/  @!P2 IMAD.IADD R6, R6, 0x1, -R10 ;  /* 0x000000010606a824 */ /* 0x000fe200078e0a0a */
[----:B------:R1:W-:Y:S01]  /*e790*/  STL [R1+0x464], R3 ;  /* 0x0004640301007387 */ /* 0x0003e20000100800 */
[----:B------:R-:W-:Y:S01]  /*e7a0*/  IABS R0, R13 ;  /* 0x0000000d00007213 */ /* 0x000fe20000000000 */
[----:B------:R-:W-:Y:S01]  /*e7b0*/  IMAD.HI.U32 R22, R4, R17, RZ ;  /* 0x0000001104167227 */ /* 0x000fe200078e00ff */
[C---:B------:R-:W-:Y:S02]  /*e7c0*/  ISETP.GT.U32.AND P2, PT, R10.reuse, R12, PT ;  /* 0x0000000c0a00720c */ /* 0x040fe40003f44070 */
[----:B------:R-:W-:Y:S01]  /*e7d0*/  ISETP.GT.U32.AND P4, PT, R10, R16, PT ;  /* 0x000000100a00720c */ /* 0x000fe20003f84070 */
[----:B------:R-:W-:-:S04]  /*e7e0*/  IMAD.HI.U32 R8, R4, R7, RZ ;  /* 0x0000000704087227 */ /* 0x000fc800078e00ff */
[----:B-1----:R-:W-:Y:S02]  /*e7f0*/  IMAD.MOV.U32 R3, RZ, RZ, R9 ;  /* 0x000000ffff037224 */ /* 0x002fe400078e0009 */
        /* <DEDUP_REMOVED lines=8> */
[----:B------:R-:W-:Y:S02]  /*e880*/  IMAD R7, R10, R23, R7 ;  /* 0x000000170a077224 */ /* 0x000fe400078e0207 */
[----:B------:R-:W-:Y:S02]  /*e890*/  @!P3 IMAD.IADD R15, R15, 0x1, -R10 ;  /* 0x000000010f0fb824 */ /* 0x000fe400078e0a0a */
[----:B-1----:R-:W-:-:S02]  /*e8a0*/  IMAD.MOV.U32 R3, RZ, RZ, R21 ;  /* 0x000000ffff037224 */ /* 0x002fc400078e0015 */
[C---:B------:R-:W-:Y:S01]  /*e8b0*/  IMAD R0, R10.reuse, R17, R0 ;  /* 0x000000110a007224 */ /* 0x040fe200078e0200 */
[C---:B------:R-:W-:Y:S01]  /*e8c0*/  ISETP.GT.U32.AND P3, PT, R10.reuse, R15, PT ;  /* 0x0000000f0a00720c */ /* 0x040fe20003f64070 */
[----:B------:R-:W-:Y:S01]  /*e8d0*/  @!P1 IMAD.MOV R3, RZ, RZ, -R3 ;  /* 0x000000ffff039224 */ /* 0x000fe200078e0a03 */
[----:B------:R-:W-:Y:S01]  /*e8e0*/  ISETP.GT.U32.AND P1, PT, R10, R8, PT ;  /* 0x000000080a00720c */ /* 0x000fe20003f24070 */
[--C-:B------:R-:W-:Y:S01]  /*e8f0*/  @!P2 IMAD.IADD R12, R12, 0x1, -R10.reuse ;  /* 0x000000010c0ca824 */ /* 0x100fe200078e0a0a */
[----:B------:R-:W-:Y:S01]  /*e900*/  ISETP.GT.U32.AND P2, PT, R10, R7, PT ;  /* 0x000000070a00720c */ /* 0x000fe20003f44070 */
[----:B------:R-:W-:Y:S01]  /*e910*/  @!P0 IMAD.IADD R6, R6, 0x1, -R10 ;  /* 0x0000000106068824 */ /* 0x000fe200078e0a0a */
[----:B------:R-:W-:Y:S01]  /*e920*/  ISETP.GT.U32.AND P0, PT, R10, R0, PT ;  /* 0x000000000a00720c */ /* 0x000fe20003f04070 */
[C---:B------:R-:W-:Y:S01]  /*e930*/  VIADD R14, R28.reuse, 0xe6 ;  /* 0x000000e61c0e7836 */ /* 0x040fe20000000000 */
[----:B------:R1:W-:Y:S01]  /*e940*/  STL [R1+0x454], R3 ;  /* 0x0004540301007387 */ /* 0x0003e20000100800 */
[----:B------:R-:W-:-:S02]  /*e950*/  VIADD R11, R28, 0xe5 ;  /* 0x000000e51c0b7836 */ /* 0x000fc40000000000 */
[----:B------:R-:W-:Y:S01]  /*e960*/  @!P4 IMAD.IADD R16, R16, 0x1, -R10 ;  /* 0x000000011010c824 */ /* 0x000fe200078e0a0a */
[----:B------:R-:W-:Y:S01]  /*e970*/  IABS R17, R14 ;  /* 0x0000000e00117213 */ /* 0x000fe20000000000 */
[----:B------:R-:W-:Y:S01]  /*e980*/  IMAD.MOV.U32 R22, RZ, RZ, R12 ;  /* 0x000000ffff167224 */ /* 0x000fe200078e000c */
[----:B------:R-:W-:Y:S01]  /*e990*/  IABS R9, R11 ;  /* 0x0000000b00097213 */ /* 0x000fe20000000000 */
[--C-:B------:R-:W-:Y:S01]  /*e9a0*/  @!P1 IMAD.IADD R8, R8, 0x1, -R10.reuse ;  /* 0x0000000108089824 */ /* 0x100fe200078e0a0a */
[----:B------:R-:W-:Y:S01]  /*e9b0*/  ISETP.GE.AND P4, PT, R19, RZ, PT ;  /* 0x000000ff1300720c */ /* 0x000fe20003f86270 */
[----:B------:R-:W-:Y:S01]  /*e9c0*/  @!P2 IMAD.IADD R7, R7, 0x1, -R10 ;  /* 0x000000010707a824 */ /* 0x000fe200078e0a0a */
[----:B------:R-:W-:Y:S01]  /*e9d0*/  ISETP.GE.AND P1, PT, R5, RZ, PT ;  /* 0x000000ff0500720c */ /* 0x000fe20003f26270 */
[----:B------:R-:W-:Y:S01]  /*e9e0*/  IMAD.HI.U32 R21, R4, R17, RZ ;  /* 0x0000001104157227 */ /* 0x000fe200078e00ff */
[----:B------:R-:W-:-:S03]  /*e9f0*/  ISETP.GE.AND P2, PT, R18, RZ, PT ;  /* 0x000000ff1200720c */ /* 0x000fc60003f46270 */
[----:B------:R-:W-:Y:S01]  /*ea00*/  @!P3 IMAD.IADD R15, R15, 0x1, -R10 ;  /* 0x000000010f0fb824 */ /* 0x000fe200078e0a0a */
[----:B------:R-:W-:Y:S01]  /*ea10*/  ISETP.GE.AND P3, PT, R20, RZ, PT ;  /* 0x000000ff1400720c */ /* 0x000fe20003f66270 */
[----:B-1----:R-:W-:Y:S02]  /*ea20*/  IMAD.MOV.U32 R3, RZ, RZ, R16 ;  /* 0x000000ffff037224 */ /* 0x002fe400078e0010 */
[----:B------:R-:W-:Y:S01]  /*ea30*/  @!P0 IMAD.IADD R0, R0, 0x1, -R10 ;  /* 0x0000000100008824 */ /* 0x000fe200078e0a0a */
[C---:B------:R-:W-:Y:S01]  /*ea40*/  ISETP.GT.U32.AND P0, PT, R10.reuse, R8, PT ;  /* 0x000000080a00720c */ /* 0x040fe20003f04070 */
[----:B------:R-:W-:Y:S01]  /*ea50*/  @!P6 IMAD.MOV R22, RZ, RZ, -R22 ;  /* 0x000000ffff16e224 */ /* 0x000fe200078e0a16 */
[----:B------:R-:W-:Y:S01]  /*ea60*/  ISETP.GT.U32.AND P6, PT, R10, R7, PT ;  /* 0x000000070a00720c */ /* 0x000fe20003fc4070 */
[----:B------:R-:W-:-:S03]  /*ea70*/  IMAD.HI.U32 R19, R4, R9, RZ ;  /* 0x0000000904137227 */ /* 0x000fc600078e00ff */
[----:B------:R-:W-:Y:S01]  /*ea80*/  STL [R1+0x450], R22 ;  /* 0x0004501601007387 */ /* 0x000fe20000100800 */
[----:B------:R-:W-:Y:S02]  /*ea90*/  IMAD.MOV R21, RZ, RZ, -R21 ;  /* 0x000000ffff157224 */ /* 0x000fe400078e0a15 */
[----:B------:R-:W-:Y:S01]  /*eaa0*/  @!P5 IMAD.MOV R3, RZ, RZ, -R3 ;  /* 0x000000ffff03d224 */ /* 0x000fe200078e0a03 */
[C---:B------:R-:W-:Y:S01]  /*eab0*/  ISETP.GT.U32.AND P5, PT, R10.reuse, R0, PT ;  /* 0x000000000a00720c */ /* 0x040fe20003fa4070 */
[----:B------:R-:W-:Y:S02]  /*eac0*/  IMAD.MOV R19, RZ, RZ, -R19 ;  /* 0x000000ffff137224 */ /* 0x000fe400078e0a13 */
[C---:B------:R-:W-:Y:S01]  /*ead0*/  IMAD R5, R10.reuse, R21, R17 ;  /* 0x000000150a057224 */ /* 0x040fe200078e0211 */
[----:B------:R1:W-:Y:S01]  /*eae0*/  STL [R1+0x44c], R3 ;  /* 0x00044c0301007387 */ /* 0x0003e20000100800 */
[----:B------:R-:W-:Y:S02]  /*eaf0*/  IMAD.MOV.U32 R16, RZ, RZ, R6 ;  /* 0x000000ffff107224 */ /* 0x000fe400078e0006 */
[----:B------:R-:W-:-:S02]  /*eb00*/  IMAD R9, R10, R19, R9 ;  /* 0x000000130a097224 */ /* 0x000fc400078e0209 */
[----:B------:R-:W-:Y:S02]  /*eb10*/  VIADD R12, R28, 0xe4 ;  /* 0x000000e41c0c7836 */ /* 0x000fe40000000000 */
[----:B------:R-:W-:Y:S01]  /*eb20*/  @!P4 IMAD.MOV R16, RZ, RZ, -R16 ;  /* 0x000000ffff10c224 */ /* 0x000fe200078e0a10 */
[----:B------:R-:W-:Y:S01]  /*eb30*/  ISETP.GT.U32.AND P4, PT, R10, R5, PT ;  /* 0x000000050a00720c */ /* 0x000fe20003f84070 */
[--C-:B------:R-:W-:Y:S01]  /*eb40*/  @!P0 IMAD.IADD R8, R8, 0x1, -R10.reuse ;  /* 0x0000000108088824 */ /* 0x100fe200078e0a0a */
[----:B------:R-:W-:Y:S01]  /*eb50*/  ISETP.GT.U32.AND P0, PT, R10, R9, PT ;  /* 0x000000090a00720c */ /* 0x000fe20003f04070 */
[----:B-1----:R-:W-:Y:S01]  /*eb60*/  IMAD.MOV.U32 R3, RZ, RZ, R15 ;  /* 0x000000ffff037224 */ /* 0x002fe200078e000f */
[----:B------:R-:W-:Y:S01]  /*eb70*/  STL [R1+0x448], R16 ;  /* 0x0004481001007387 */ /* 0x000fe20000100800 */
[----:B------:R-:W-:Y:S01]  /*eb80*/  @!P6 IMAD.IADD R7, R7, 0x1, -R10 ;  /* 0x000000010707e824 */ /* 0x000fe200078e0a0a */
[----:B------:R-:W-:Y:S01]  /*eb90*/  ISETP.GE.AND P6, PT, R14, RZ, PT ;  /* 0x000000ff0e00720c */ /* 0x000fe20003fc6270 */
[----:B------:R-:W-:Y:S01]  /*eba0*/  @!P3 IMAD.MOV R3, RZ, RZ, -R3 ;  /* 0x000000ffff03b224 */ /* 0x000fe200078e0a03 */
[----:B------:R-:W-:Y:S01]  /*ebb0*/  ISETP.GE.AND P3, PT, R13, RZ, PT ;  /* 0x000000ff0d00720c */ /* 0x000fe20003f66270 */
[----:B------:R-:W-:Y:S01]  /*ebc0*/  IMAD.MOV.U32 R15, RZ, RZ, R8 ;  /* 0x000000ffff0f7224 */ /* 0x000fe200078e0008 */
[----:B------:R-:W-:Y:S01]  /*ebd0*/  IABS R13, R12 ;  /* 0x0000000c000d7213 */ /* 0x000fe20000000000 */
[----:B------:R-:W-:Y:S01]  /*ebe0*/  @!P5 IMAD.IADD R0, R0, 0x1, -R10 ;  /* 0x000000010000d824 */ /* 0x000fe200078e0a0a */
[----:B------:R1:W-:Y:S01]  /*ebf0*/  STL [R1+0x444], R3 ;  /* 0x0004440301007387 */ /* 0x0003e20000100800 */
[----:B------:R-:W-:Y:S01]  /*ec00*/  @!P1 IMAD.MOV R15, RZ, RZ, -R15 ;  /* 0x000000ffff0f9224 */ /* 0x000fe200078e0a0f */
[----:B------:R-:W-:Y:S01]  /*ec10*/  ISETP.GE.AND P5, PT, R11, RZ, PT ;  /* 0x000000ff0b00720c */ /* 0x000fe20003fa6270 */
[----:B------:R-:W-:-:S03]  /*ec20*/  IMAD.HI.U32 R14, R4, R13, RZ ;  /* 0x0000000d040e7227 */ /* 0x000fc600078e00ff */
[----:B------:R-:W-:Y:S01]  /*ec30*/  STL [R1+0x440], R15 ;  /* 0x0004400f01007387 */ /* 0x000fe20000100800 */
[----:B------:R-:W-:Y:S01]  /*ec40*/  @!P4 IMAD.IADD R5, R5, 0x1, -R10 ;  /* 0x000000010505c824 */ /* 0x000fe200078e0a0a */
[----:B------:R-:W-:Y:S01]  /*ec50*/  ISETP.GE.AND P4, PT, R12, RZ, PT ;  /* 0x000000ff0c00720c */ /* 0x000fe20003f86270 */
[----:B------:R-:W-:Y:S02]  /*ec60*/  IMAD.MOV R14, RZ, RZ, -R14 ;  /* 0x000000ffff0e7224 */ /* 0x000fe400078e0a0e */
[----:B-1----:R-:W-:Y:S02]  /*ec70*/  IMAD.MOV.U32 R3, RZ, RZ, R7 ;  /* 0x000000ffff037224 */ /* 0x002fe400078e0007 */
[----:B------:R-:W-:Y:S02]  /*ec80*/  VIADD R6, R28, 0xe3 ;  /* 0x000000e31c067836 */ /* 0x000fe40000000000 */
[----:B------:R-:W-:Y:S02]  /*ec90*/  @!P2 IMAD.MOV R3, RZ, RZ, -R3 ;  /* 0x000000ffff03a224 */ /* 0x000fe400078e0a03 */
[----:B------:R-:W-:Y:S01]  /*eca0*/  @!P0 IMAD.IADD R9, R9, 0x1, -R10 ;  /* 0x0000000109098824 */ /* 0x000fe200078e0a0a */
[C---:B------:R-:W-:Y:S01]  /*ecb0*/  ISETP.GT.U32.AND P0, PT, R10.reuse, R5, PT ;  /* 0x000000050a00720c */ /* 0x040fe20003f04070 */
[----:B------:R-:W-:Y:S01]  /*ecc0*/  IMAD R13, R10, R14, R13 ;  /* 0x0000000e0a0d7224 */ /* 0x000fe200078e020d */
[----:B------:R1:W-:Y:S01]  /*ecd0*/  STL [R1+0x438], R3 ;  /* 0x0004380301007387 */ /* 0x0003e20000100800 */
[----:B------:R-:W-:Y:S01]  /*ece0*/  IABS R16, R6 ;  /* 0x0000000600107213 */ /* 0x000fe20000000000 */
[----:B------:R-:W-:Y:S01]  /*ecf0*/  VIADD R14, R28, 0xe2 ;  /* 0x000000e21c0e7836 */ /* 0x000fe20000000000 */
[----:B------:R-:W-:Y:S01]  /*ed00*/  ISETP.GT.U32.AND P1, PT, R10, R9, PT ;  /* 0x000000090a00720c */ /* 0x000fe20003f24070 */
[----:B------:R-:W-:Y:S01]  /*ed10*/  VIADD R7, R28, 0xe0 ;  /* 0x000000e01c077836 */ /* 0x000fe20000000000 */
[----:B------:R-:W-:Y:S01]  /*ed20*/  ISETP.GE.AND P2, PT, R6, RZ, PT ;  /* 0x000000ff0600720c */ /* 0x000fe20003f46270 */
[----:B------:R-:W-:-:S03]  /*ed30*/  IMAD.HI.U32 R11, R4, R16, RZ ;  /* 0x00000010040b7227 */ /* 0x000fc600078e00ff */
[----:B------:R-:W-:Y:S01]  /*ed40*/  IABS R12, R7 ;  /* 0x00000007000c7213 */ /* 0x000fe20000000000 */
[----:B-1----:R-:W-:Y:S02]  /*ed50*/  IMAD.MOV.U32 R3, RZ, RZ, R0 ;  /* 0x000000ffff037224 */ /* 0x002fe400078e0000 */
[----:B------:R-:W-:Y:S02]  /*ed60*/  IMAD.MOV R11, RZ, RZ, -R11 ;  /* 0x000000ffff0b7224 */ /* 0x000fe400078e0a0b */
[----:B------:R-:W-:Y:S01]  /*ed70*/  @!P3 IMAD.MOV R3, RZ, RZ, -R3 ;  /* 0x000000ffff03b224 */ /* 0x000fe200078e0a03 */
[----:B------:R-:W-:Y:S01]  /*ed80*/  ISETP.GT.U32.AND P3, PT, R10, R13, PT ;  /* 0x0000000d0a00720c */ /* 0x000fe20003f64070 */
[----:B------:R-:W-:Y:S01]  /*ed90*/  @!P0 IMAD.IADD R5, R5, 0x1, -R10 ;  /* 0x0000000105058824 */ /* 0x000fe200078e0a0a */
[----:B------:R-:W-:Y:S01]  /*eda0*/  ISETP.GE.AND P0, PT, R14, RZ, PT ;  /* 0x000000ff0e00720c */ /* 0x000fe20003f06270 */
[----:B------:R-:W-:Y:S01]  /*edb0*/  IMAD R16, R10, R11, R16 ;  /* 0x0000000b0a107224 */ /* 0x000fe200078e0210 */
[----:B------:R1:W-:Y:S01]  /*edc0*/  STL [R1+0x434], R3 ;  /* 0x0004340301007387 */ /* 0x0003e20000100800 */
[----:B------:R-:W-:Y:S01]  /*edd0*/  IABS R14, R14 ;  /* 0x0000000e000e7213 */ /* 0x000fe20000000000 */
[----:B------:R-:W-:-:S02]  /*ede0*/  @!P1 IMAD.IADD R9, R9, 0x1, -R10 ;  /* 0x0000000109099824 */ /* 0x000fc400078e0a0a */
[----:B------:R-:W-:Y:S01]  /*edf0*/  ISETP.GT.U32.AND P1, PT, R10, R16, PT ;  /* 0x000000100a00720c */ /* 0x000fe20003f24070 */
[----:B------:R-:W-:Y:S02]  /*ee00*/  VIADD R0, R28, 0xe1 ;  /* 0x000000e11c007836 */ /* 0x000fe40000000000 */
[----:B------:R-:W-:-:S03]  /*ee10*/  IMAD.HI.U32 R8, R4, R14, RZ ;  /* 0x0000000e04087227 */ /* 0x000fc600078e00ff */
[----:B------:R-:W-:Y:S01]  /*ee20*/  IABS R6, R0 ;  /* 0x0000000000067213 */ /* 0x000fe20000000000 */
[----:B-1----:R-:W-:Y:S02]  /*ee30*/  IMAD.MOV.U32 R3, RZ, RZ, R5 ;  /* 0x000000ffff037224 */ /* 0x002fe400078e0005 */
[----:B------:R-:W-:Y:S01]  /*ee40*/  @!P3 IMAD.IADD R13, R13, 0x1, -R10 ;  /* 0x000000010d0db824 */ /* 0x000fe200078e0a0a */
[----:B------:R-:W-:Y:S01]  /*ee50*/  ISETP.GE.AND P3, PT, R0, RZ, PT ;  /* 0x000000ff0000720c */ /* 0x000fe20003f66270 */
[----:B------:R-:W-:Y:S02]  /*ee60*/  @!P6 IMAD.MOV R3, RZ, RZ, -R3 ;  /* 0x000000ffff03e224 */ /* 0x000fe400078e0a03 */
[----:B------:R-:W-:Y:S01]  /*ee70*/  IMAD.MOV R8, RZ, RZ, -R8 ;  /* 0x000000ffff087224 */ /* 0x000fe200078e0a08 */
[----:B------:R-:W-:Y:S01]  /*ee80*/  ISETP.GT.U32.AND P6, PT, R10, R13, PT ;  /* 0x0000000d0a00720c */ /* 0x000fe20003fc4070 */
[----:B------:R-:W-:Y:S01]  /*ee90*/  @!P1 IMAD.IADD R16, R16, 0x1, -R10 ;  /* 0x0000000110109824 */ /* 0x000fe200078e0a0a */
[----:B------:R1:W-:Y:S01]  /*eea0*/  STL [R1+0x430], R3 ;  /* 0x0004300301007387 */ /* 0x0003e20000100800 */
[----:B------:R-:W-:-:S02]  /*eeb0*/  IMAD R14, R10, R8, R14 ;  /* 0x000000080a0e7224 */ /* 0x000fc400078e020e */
[----:B------:R-:W-:Y:S01]  /*eec0*/  IMAD.HI.U32 R0, R4, R12, RZ ;  /* 0x0000000c04007227 */ /* 0x000fe200078e00ff */
[----:B------:R-:W-:-:S03]  /*eed0*/  ISETP.GT.U32.AND P1, PT, R10, R16, PT ;  /* 0x000000100a00720c */ /* 0x000fc60003f24070 */
[----:B------:R-:W-:-:S04]  /*eee0*/  IMAD.HI.U32 R5, R4, R6, RZ ;  /* 0x0000000604057227 */ /* 0x000fc800078e00ff */
[----:B-1----:R-:W-:Y:S02]  /*eef0*/  IMAD.MOV.U32 R3, RZ, RZ, R9 ;  /* 0x000000ffff037224 */ /* 0x002fe400078e0009 */
[----:B------:R-:W-:Y:S01]  /*ef00*/  @!P6 IMAD.IADD R13, R13, 0x1, -R10 ;  /* 0x000000010d0de824 */ /* 0x000fe200078e0a0a */
[C---:B------:R-:W-:Y:S01]  /*ef10*/  ISETP.GT.U32.AND P6, PT, R10.reuse, R14, PT ;  /* 0x0000000e0a00720c */ /* 0x040fe20003fc4070 */
[----:B------:R-:W-:Y:S01]  /*ef20*/  @!P5 IMAD.MOV R3, RZ, RZ, -R3 ;  /* 0x000000ffff03d224 */ /* 0x000fe200078e0a03 */
[----:B------:R-:W-:Y:S01]  /*ef30*/  ISETP.GE.AND P5, PT, R7, RZ, PT ;  /* 0x000000ff0700720c */ /* 0x000fe20003fa6270 */
[----:B------:R-:W-:Y:S02]  /*ef40*/  IMAD.MOV R7, RZ, RZ, -R0 ;  /* 0x000000ffff077224 */ /* 0x000fe400078e0a00 */
[----:B------:R-:W-:Y:S01]  /*ef50*/  IMAD.MOV R5, RZ, RZ, -R5 ;  /* 0x000000ffff057224 */ /* 0x000fe200078e0a05 */
[----:B------:R1:W-:Y:S01]  /*ef60*/  STL [R1+0x42c], R3 ;  /* 0x00042c0301007387 */ /* 0x0003e20000100800 */
[----:B------:R-:W-:-:S02]  /*ef70*/  IMAD R12, R10, R7, R12 ;  /* 0x000000070a0c7224 */ /* 0x000fc400078e020c */
[----:B------:R-:W-:Y:S02]  /*ef80*/  IMAD R6, R10, R5, R6 ;  /* 0x000000050a067224 */ /* 0x000fe400078e0206 */
[----:B------:R-:W-:Y:S02]  /*ef90*/  VIADD R0, R28, 0xdf ;  /* 0x000000df1c007836 */ /* 0x000fe40000000000 */
[--C-:B------:R-:W-:Y:S01]  /*efa0*/  @!P6 IMAD.IADD R14, R14, 0x1, -R10.reuse ;  /* 0x000000010e0ee824 */ /* 0x100fe200078e0a0a */
[----:B------:R-:W-:Y:S01]  /*efb0*/  ISETP.GT.U32.AND P6, PT, R10, R12, PT ;  /* 0x0000000c0a00720c */ /* 0x000fe20003fc4070 */
[----:B------:R-:W-:Y:S01]  /*efc0*/  @!P1 IMAD.IADD R16, R16, 0x1, -R10 ;  /* 0x0000000110109824 */ /* 0x000fe200078e0a0a */
[----:B------:R-:W-:Y:S01]  /*efd0*/  IABS R7, R0 ;  /* 0x0000000000077213 */ /* 0x000fe20000000000 */
[----:B-1----:R-:W-:Y:S01]  /*efe0*/  IMAD.MOV.U32 R3, RZ, RZ, R13 ;  /* 0x000000ffff037224 */ /* 0x002fe200078e000d */
[----:B------:R-:W-:Y:S01]  /*eff0*/  ISETP.GT.U32.AND P1, PT, R10, R6, PT ;  /* 0x000000060a00720c */ /* 0x000fe20003f24070 */
[----:B------:R-:W-:-:S02]  /*f000*/  VIADD R9, R28, 0xdd ;  /* 0x000000dd1c097836 */ /* 0x000fc40000000000 */
[----:B------:R-:W-:Y:S01]  /*f010*/  @!P4 IMAD.MOV R3, RZ, RZ, -R3 ;  /* 0x000000ffff03c224 */ /* 0x000fe200078e0a03 */
[----:B------:R-:W-:Y:S01]  /*f020*/  ISETP.GT.U32.AND P4, PT, R10, R14, PT ;  /* 0x0000000e0a00720c */ /* 0x000fe20003f84070 */
[----:B------:R-:W-:Y:S01]  /*f030*/  IMAD.HI.U32 R13, R4, R7, RZ ;  /* 0x00000007040d7227 */ /* 0x000fe200078e00ff */
[----:B------:R-:W-:Y:S02]  /*f040*/  IABS R11, R9 ;  /* 0x00000009000b7213 */ /* 0x000fe40000000000 */
[----:B------:R1:W-:Y:S01]  /*f050*/  STL [R1+0x424], R3 ;  /* 0x0004240301007387 */ /* 0x0003e20000100800 */
[----:B------:R-:W-:Y:S02]  /*f060*/  IMAD.MOV R13, RZ, RZ, -R13 ;  /* 0x000000ffff0d7224 */ /* 0x000fe400078e0a0d */
[----:B------:R-:W-:Y:S02]  /*f070*/  @!P6 IMAD.IADD R12, R12, 0x1, -R10 ;  /* 0x000000010c0ce824 */ /* 0x000fe400078e0a0a */
[----:B------:R-:W-:-:S02]  /*f080*/  VIADD R15, R28, 0xde ;  /* 0x000000de1c0f7836 */ /* 0x000fc40000000000 */
[----:B------:R-:W-:Y:S01]  /*f090*/  VIADD R5, R28, 0xdc ;  /* 0x000000dc1c057836 */ /* 0x000fe20000000000 */
[----:B------:R-:W-:Y:S01]  /*f0a0*/  ISETP.GT.U32.AND P6, PT, R10, R12, PT ;  /* 0x0000000c0a00720c */ /* 0x000fe20003fc4070 */
[----:B------:R-:W-:Y:S01]  /*f0b0*/  @!P1 IMAD.IADD R6, R6, 0x1, -R10 ;  /* 0x0000000106069824 */ /* 0x000fe200078e0a0a */
[----:B------:R-:W-:Y:S01]  /*f0c0*/  IABS R17, R15 ;  /* 0x0000000f00117213 */ /* 0x000fe20000000000 */
[----:B-1----:R-:W-:Y:S01]  /*f0d0*/  IMAD.MOV.U32 R3, RZ, RZ, R16 ;  /* 0x000000ffff037224 */ /* 0x002fe200078e0010 */
[----:B------:R-:W-:Y:S01]  /*f0e0*/  IABS R8, R5 ;  /* 0x0000000500087213 */ /* 0x000fe20000000000 */
[----:B------:R-:W-:Y:S01]  /*f0f0*/  @!P4 IMAD.IADD R14, R14, 0x1, -R10 ;  /* 0x000000010e0ec824 */ /* 0x000fe200078e0a0a */
[----:B------:R-:W-:Y:S01]  /*f100*/  ISETP.GT.U32.AND P1, PT, R10, R6, PT ;  /* 0x000000060a00720c */ /* 0x000fe20003f24070 */
[----:B------:R-:W-:Y:S01]  /*f110*/  @!P2 IMAD.MOV R3, RZ, RZ, -R3 ;  /* 0x000000ffff03a224 */ /* 0x000fe200078e0a03 */
[----:B------:R-:W-:Y:S01]  /*f120*/  ISETP.GE.AND P2, PT, R0, RZ, PT ;  /* 0x000000ff0000720c */ /* 0x000fe20003f46270 */
[----:B------:R-:W-:-:S02]  /*f130*/  IMAD R0, R10, R13, R7 ;  /* 0x0000000d0a007224 */ /* 0x000fc400078e0207 */
        /* <DEDUP_REMOVED lines=15> */
[--C-:B------:R-:W-:Y:S01]  /*f230*/  @!P1 IMAD.IADD R6, R6, 0x1, -R10.reuse ;  /* 0x0000000106069824 */ /* 0x100fe200078e0a0a */
[----:B------:R-:W-:Y:S01]  /*f240*/  ISETP.GE.AND P1, PT, R15, RZ, PT ;  /* 0x000000ff0f00720c */ /* 0x000fe20003f26270 */
[----:B------:R-:W-:Y:S02]  /*f250*/  IMAD R17, R10, R16, R17 ;  /* 0x000000100a117224 */ /* 0x000fe400078e0211 */
[----:B------:R-:W-:Y:S02]  /*f260*/  @!P4 IMAD.IADD R0, R0, 0x1, -R10 ;  /* 0x000000010000c824 */ /* 0x000fe400078e0a0a */
[C---:B------:R-:W-:Y:S01]  /*f270*/  IMAD R8, R10.reuse, R13, R8 ;  /* 0x0000000d0a087224 */ /* 0x040fe200078e0208 */
[----:B------:R-:W-:Y:S01]  /*f280*/  IABS R13, R7 ;  /* 0x00000007000d7213 */ /* 0x000fe20000000000 */
[----:B-1----:R-:W-:Y:S01]  /*f290*/  IMAD.MOV.U32 R3, RZ, RZ, R12 ;  /* 0x000000ffff037224 */ /* 0x002fe200078e000c */
[C---:B------:R-:W-:Y:S01]  /*f2a0*/  ISETP.GT.U32.AND P0, PT, R10.reuse, R0, PT ;  /* 0x000000000a00720c */ /* 0x040fe20003f04070 */
[----:B------:R-:W-:Y:S01]  /*f2b0*/  IMAD.MOV.U32 R14, RZ, RZ, R6 ;  /* 0x000000ffff0e7224 */ /* 0x000fe200078e0006 */
[C---:B------:R-:W-:Y:S01]  /*f2c0*/  ISETP.GT.U32.AND P4, PT, R10.reuse, R17, PT ;  /* 0x000000110a00720c */ /* 0x040fe20003f84070 */
[----:B------:R-:W-:Y:S01]  /*f2d0*/  @!P5 IMAD.MOV R3, RZ, RZ, -R3 ;  /* 0x000000ffff03d224 */ /* 0x000fe200078e0a03 */
[----:B------:R-:W-:Y:S01]  /*f2e0*/  ISETP.GT.U32.AND P5, PT, R10, R8, PT ;  /* 0x000000080a00720c */ /* 0x000fe20003fa4070 */
[----:B------:R-:W-:-:S02]  /*f2f0*/  IMAD.MOV.U32 R6, RZ, RZ, R13 ;  /* 0x000000ffff067224 */ /* 0x000fc400078e000d */
        /* <DEDUP_REMOVED lines=12> */
[----:B------:R-:W-:Y:S01]  /*f3c0*/  ISETP.GE.AND P4, PT, R7, RZ, PT ;  /* 0x000000ff0700720c */ /* 0x000fe20003f86270 */
[----:B------:R-:W-:Y:S01]  /*f3d0*/  @!P5 IMAD.IADD R8, R8, 0x1, -R10 ;  /* 0x000000010808d824 */ /* 0x000fe200078e0a0a */
[C---:B------:R-:W-:Y:S01]  /*f3e0*/  ISETP.GT.U32.AND P5, PT, R10.reuse, R11, PT ;  /* 0x0000000b0a00720c */ /* 0x040fe20003fa4070 */
[C---:B------:R-:W-:Y:S01]  /*f3f0*/  IMAD R6, R10.reuse, R12, R6 ;  /* 0x0000000c0a067224 */ /* 0x040fe200078e0206 */
[----:B------:R-:W-:Y:S01]  /*f400*/  ISETP.GT.U32.AND P6, PT, R10, R17, PT ;  /* 0x000000110a00720c */ /* 0x000fe20003fc4070 */
[----:B------:R-:W-:-:S04]  /*f410*/  IMAD.HI.U32 R12, R4, R16, RZ ;  /* 0x00000010040c7227 */ /* 0x000fc800078e00ff */
[----:B-1----:R-:W-:Y:S02]  /*f420*/  IMAD.MOV.U32 R3, RZ, RZ, R0 ;  /* 0x000000ffff037224 */ /* 0x002fe400078e0000 */
[----:B------:R-:W-:Y:S02]  /*f430*/  IMAD.MOV R12, RZ, RZ, -R12 ;  /* 0x000000ffff0c7224 */ /* 0x000fe400078e0a0c */
[----:B------:R-:W-:Y:S01]  /*f440*/  @!P2 IMAD.MOV R3, RZ, RZ, -R3 ;  /* 0x000000ffff03a224 */ /* 0x000fe200078e0a03 */
[----:B------:R-:W-:Y:S01]  /*f450*/  ISETP.GT.U32.AND P2, PT, R10, R8, PT ;  /* 0x000000080a00720c */ /* 0x000fe20003f44070 */
[----:B------:R-:W-:Y:S02]  /*f460*/  VIADD R7, R28, 0xd9 ;  /* 0x000000d91c077836 */ /* 0x000fe40000000000 */
[----:B------:R-:W-:Y:S01]  /*f470*/  IMAD R16, R10, R12, R16 ;  /* 0x0000000c0a107224 */ /* 0x000fe200078e0210 */
[----:B------:R1:W-:Y:S01]  /*f480*/  STL [R1+0x40c], R3 ;  /* 0x00040c0301007387 */ /* 0x0003e20000100800 */
[----:B------:R-:W-:Y:S01]  /*f490*/  VIADD R5, R28, 0xd8 ;  /* 0x000000d81c057836 */ /* 0x000fe20000000000 */
[----:B------:R-:W-:Y:S01]  /*f4a0*/  IABS R15, R7 ;  /* 0x00000007000f7213 */ /* 0x000fe20000000000 */
[--C-:B------:R-:W-:Y:S01]  /*f4b0*/  @!P5 IMAD.IADD R11, R11, 0x1, -R10.reuse ;  /* 0x000000010b0bd824 */ /* 0x100fe200078e0a0a */
[C---:B------:R-:W-:Y:S01]  /*f4c0*/  ISETP.GT.U32.AND P5, PT, R10.reuse, R16, PT ;  /* 0x000000100a00720c */ /* 0x040fe20003fa4070 */
[----:B------:R-:W-:Y:S01]  /*f4d0*/  @!P6 IMAD.IADD R17, R17, 0x1, -R10 ;  /* 0x000000011111e824 */ /* 0x000fe200078e0a0a */
[----:B------:R-:W-:Y:S01]  /*f4e0*/  ISETP.GT.U32.AND P6, PT, R10, R6, PT ;  /* 0x000000060a00720c */ /* 0x000fe20003fc4070 */
[----:B------:R-:W-:Y:S01]  /*f4f0*/  IMAD.HI.U32 R12, R4, R15, RZ ;  /* 0x0000000f040c7227 */ /* 0x000fe200078e00ff */
[----:B------:R-:W-:-:S03]  /*f500*/  IABS R14, R5 ;  /* 0x00000005000e7213 */ /* 0x000fc60000000000 */
[----:B------:R-:W-:Y:S01]  /*f510*/  @!P2 IMAD.IADD R8, R8, 0x1, -R10 ;  /* 0x000000010808a824 */ /* 0x000fe200078e0a0a */
[----:B------:R-:W-:Y:S01]  /*f520*/  ISETP.GE.AND P2, PT, R9, RZ, PT ;  /* 0x000000ff0900720c */ /* 0x000fe20003f46270 */
[----:B-1----:R-:W-:Y:S02]  /*f530*/  IMAD.MOV.U32 R3, RZ, RZ, R17 ;  /* 0x000000ffff037224 */ /* 0x002fe400078e0011 */
[----:B------:R-:W-:Y:S02]  /*f540*/  VIADD R0, R28, 0xd7 ;  /* 0x000000d71c007836 */ /* 0x000fe40000000000 */
[----:B------:R-:W-:-:S03]  /*f550*/  IMAD.HI.U32 R9, R4, R14, RZ ;  /* 0x0000000e04097227 */ /* 0x000fc600078e00ff */
[----:B------:R-:W-:Y:S01]  /*f560*/  IABS R13, R0 ;  /* 0x00000000000d7213 */ /* 0x000fe20000000000 */
[----:B------:R-:W-:Y:S02]  /*f570*/  IMAD.MOV R12, RZ, RZ, -R12 ;  /* 0x000000ffff0c7224 */ /* 0x000fe400078e0a0c */
[----:B------:R-:W-:Y:S02]  /*f580*/  @!P1 IMAD.MOV R3, RZ, RZ, -R3 ;  /* 0x000000ffff039224 */ /* 0x000fe400078e0a03 */
[----:B------:R-:W-:Y:S02]  /*f590*/  IMAD.MOV R9, RZ, RZ, -R9 ;  /* 0x000000ffff097224 */ /* 0x000fe400078e0a09 */
[--C-:B------:R-:W-:Y:S01]  /*f5a0*/  @!P5 IMAD.IADD R16, R16, 0x1, -R10.reuse ;  /* 0x000000011010d824 */ /* 0x100fe200078e0a0a */
[----:B------:R1:W-:Y:S01]  /*f5b0*/  STL [R1+0x408], R3 ;  /* 0x0004080301007387 */ /* 0x0003e20000100800 */
[----:B------:R-:W-:Y:S02]  /*f5c0*/  IMAD R15, R10, R12, R15 ;  /* 0x0000000c0a0f7224 */ /* 0x000fe400078e020f */
[----:B------:R-:W-:Y:S01]  /*f5d0*/  @!P6 IMAD.IADD R6, R6, 0x1, -R10 ;  /* 0x000000010606e824 */ /* 0x000fe200078e0a0a */
[----:B------:R-:W-:Y:S01]  /*f5e0*/  ISETP.GE.AND P6, PT, R7, RZ, PT ;  /* 0x000000ff0700720c */ /* 0x000fe20003fc6270 */
[C---:B------:R-:W-:Y:S01]  /*f5f0*/  IMAD R14, R10.reuse, R9, R14 ;  /* 0x000000090a0e7224 */ /* 0x040fe200078e020e */
[C---:B------:R-:W-:Y:S01]  /*f600*/  ISETP.GT.U32.AND P5, PT, R10.reuse, R16, PT ;  /* 0x000000100a00720c */ /* 0x040fe20003fa4070 */
[----:B------:R-:W-:Y:S01]  /*f610*/  @!P3 IMAD.MOV R11, RZ, RZ, -R11 ;  /* 0x000000ffff0bb224 */ /* 0x000fe200078e0a0b */
[----:B------:R-:W-:Y:S01]  /*f620*/  ISETP.GT.U32.AND P3, PT, R10, R15, PT ;  /* 0x0000000f0a00720c */ /* 0x000fe20003f64070 */
[----:B------:R-:W-:Y:S01]  /*f630*/  IMAD.HI.U32 R7, R4, R13, RZ ;  /* 0x0000000d04077227 */ /* 0x000fe200078e00ff */
[----:B------:R-:W-:-:S02]  /*f640*/  ISETP.GT.U32.AND P1, PT, R10, R6, PT ;  /* 0x000000060a00720c */ /* 0x000fc40003f24070 */
[----:B------:R2:W-:Y:S01]  /*f650*/  STL [R1+0x404], R11 ;  /* 0x0004040b01007387 */ /* 0x0005e20000100800 */
[----:B-1----:R-:W-:Y:S02]  /*f660*/  IMAD.MOV.U32 R3, RZ, RZ, R8 ;  /* 0x000000ffff037224 */ /* 0x002fe400078e0008 */
[----:B------:R-:W-:Y:S02]  /*f670*/  IMAD.MOV R7, RZ, RZ, -R7 ;  /* 0x000000ffff077224 */ /* 0x000fe400078e0a07 */
[----:B------:R-:W-:Y:S01]  /*f680*/  @!P0 IMAD.MOV R3, RZ, RZ, -R3 ;  /* 0x000000ffff038224 */ /* 0x000fe200078e0a03 */
[C---:B------:R-:W-:Y:S01]  /*f690*/  ISETP.GT.U32.AND P0, PT, R10.reuse, R14, PT ;  /* 0x0000000e0a00720c */ /* 0x040fe20003f04070 */
[----:B------:R-:W-:Y:S02]  /*f6a0*/  IMAD R13, R10, R7, R13 ;  /* 0x000000070a0d7224 */ /* 0x000fe400078e020d */
[----:B------:R-:W-:Y:S01]  /*f6b0*/  VIADD R12, R28, 0xd6 ;  /* 0x000000d61c0c7836 */ /* 0x000fe20000000000 */
[----:B------:R1:W-:Y:S01]  /*f6c0*/  STL [R1+0x3fc], R3 ;  /* 0x0003fc0301007387 */ /* 0x0003e20000100800 */
[--C-:B------:R-:W-:Y:S01]  /*f6d0*/  @!P5 IMAD.IADD R16, R16, 0x1, -R10.reuse ;  /* 0x000000011010d824 */ /* 0x100fe200078e0a0a */
[----:B------:R-:W-:Y:S01]  /*f6e0*/  ISETP.GT.U32.AND P5, PT, R10, R13, PT ;  /* 0x0000000d0a00720c */ /* 0x000fe20003fa4070 */
[--C-:B------:R-:W-:Y:S01]  /*f6f0*/  @!P3 IMAD.IADD R15, R15, 0x1, -R10.reuse ;  /* 0x000000010f0fb824 */ /* 0x100fe200078e0a0a */
[----:B------:R-:W-:Y:S01]  /*f700*/  IABS R7, R12 ;  /* 0x0000000c00077213 */ /* 0x000fe20000000000 */
[--C-:B------:R-:W-:Y:S01]  /*f710*/  @!P1 IMAD.IADD R6, R6, 0x1, -R10.reuse ;  /* 0x0000000106069824 */ /* 0x100fe200078e0a0a */
[----:B------:R-:W-:Y:S01]  /*f720*/  ISETP.GE.AND P1, PT, R5, RZ, PT ;  /* 0x000000ff0500720c */ /* 0x000fe20003f26270 */
[----:B------:R-:W-:Y:S01]  /*f730*/  VIADD R8, R28, 0xd5 ;  /* 0x000000d51c087836 */ /* 0x000fe20000000000 */
[----:B------:R-:W-:Y:S01]  /*f740*/  ISETP.GE.AND P3, PT, R0, RZ, PT ;  /* 0x000000ff0000720c */ /* 0x000fe20003f66270 */
[----:B------:R-:W-:Y:S01]  /*f750*/  @!P0 IMAD.IADD R14, R14, 0x1, -R10 ;  /* 0x000000010e0e8824 */ /* 0x000fe200078e0a0a */
[----:B------:R-:W-:Y:S01]  /*f760*/  ISETP.GT.U32.AND P0, PT, R10, R15, PT ;  /* 0x0000000f0a00720c */ /* 0x000fe20003f04070 */
[----:B------:R-:W-:Y:S01]  /*f770*/  IMAD.HI.U32 R5, R4, R7, RZ ;  /* 0x0000000704057227 */ /* 0x000fe200078e00ff */
[----:B--2---:R-:W-:-:S03]  /*f780*/  IABS R11, R8 ;  /* 0x00000008000b7213 */ /* 0x004fc60000000000 */
[----:B------:R-:W-:Y:S02]  /*f790*/  IMAD.MOV R5, RZ, RZ, -R5 ;  /* 0x000000ffff057224 */ /* 0x000fe400078e0a05 */
[----:B------:R-:W-:Y:S01]  /*f7a0*/  @!P5 IMAD.IADD R13, R13, 0x1, -R10 ;  /* 0x000000010d0dd824 */ /* 0x000fe200078e0a0a */
[C---:B------:R-:W-:Y:S01]  /*f7b0*/  ISETP.GT.U32.AND P5, PT, R10.reuse, R14, PT ;  /* 0x0000000e0a00720c */ /* 0x040fe20003fa4070 */
[----:B------:R-:W-:Y:S02]  /*f7c0*/  IMAD R7, R10, R5, R7 ;  /* 0x000000050a077224 */ /* 0x000fe400078e0207 */
[----:B-1----:R-:W-:Y:S02]  /*f7d0*/  IMAD.MOV.U32 R3, RZ, RZ, R6 ;  /* 0x000000ffff037224 */ /* 0x002fe400078e0006 */
[----:B------:R-:W-:-:S04]  /*f7e0*/  IMAD.HI.U32 R6, R4, R11, RZ ;  /* 0x0000000b04067227 */ /* 0x000fc800078e00ff */
[----:B------:R-:W-:Y:S02]  /*f7f0*/  VIADD R0, R28, 0xd4 ;  /* 0x000000d41c007836 */ /* 0x000fe40000000000 */
[----:B------:R-:W-:Y:S01]  /*f800*/  @!P0 IMAD.IADD R15, R15, 0x1, -R10 ;  /* 0x000000010f0f8824 */ /* 0x000fe200078e0a0a */
[C---:B------:R-:W-:Y:S01]  /*f810*/  ISETP.GT.U32.AND P0, PT, R10.reuse, R7, PT ;  /* 0x000000070a00720c */ /* 0x040fe20003f04070 */
[----:B------:R-:W-:Y:S01]  /*f820*/  IMAD.MOV R6, RZ, RZ, -R6 ;  /* 0x000000ffff067224 */ /* 0x000fe200078e0a06 */
[----:B------:R-:W-:Y:S01]  /*f830*/  IABS R17, R0 ;  /* 0x0000000000117213 */ /* 0x000fe20000000000 */
[----:B------:R-:W-:Y:S01]  /*f840*/  @!P4 IMAD.MOV R3, RZ, RZ, -R3 ;  /* 0x000000ffff03c224 */ /* 0x000fe200078e0a03 */
[C---:B------:R-:W-:Y:S01]  /*f850*/  ISETP.GT.U32.AND P4, PT, R10.reuse, R13, PT ;  /* 0x0000000d0a00720c */ /* 0x040fe20003f84070 */
[----:B------:R-:W-:Y:S02]  /*f860*/  IMAD R11, R10, R6, R11 ;  /* 0x000000060a0b7224 */ /* 0x000fe400078e020b */
[----:B------:R-:W-:Y:S01]  /*f870*/  IMAD.HI.U32 R18, R4, R17, RZ ;  /* 0x0000001104127227 */ /* 0x000fe200078e00ff */
[----:B------:R1:W-:Y:S03]  /*f880*/  STL [R1+0x3f8], R3 ;  /* 0x0003f80301007387 */ /* 0x0003e60000100800 */
[----:B------:R-:W-:Y:S01]  /*f890*/  @!P5 IMAD.IADD R14, R14, 0x1, -R10 ;  /* 0x000000010e0ed824 */ /* 0x000fe200078e0a0a */
[----:B------:R-:W-:Y:S01]  /*f8a0*/  ISETP.GT.U32.AND P5, PT, R10, R11, PT ;  /* 0x0000000b0a00720c */ /* 0x000fe20003fa4070 */
[----:B------:R-:W-:-:S02]  /*f8b0*/  IMAD.MOV R18, RZ, RZ, -R18 ;  /* 0x000000ffff127224 */ /* 0x000fc400078e0a12 */
[----:B------:R-:W-:Y:S01]  /*f8c0*/  @!P0 IMAD.IADD R7, R7, 0x1, -R10 ;  /* 0x0000000107078824 */ /* 0x000fe200078e0a0a */
[----:B------:R-:W-:Y:S01]  /*f8d0*/  ISETP.GE.AND P0, PT, R8, RZ, PT ;  /* 0x000000ff0800720c */ /* 0x000fe20003f06270 */
[----:B------:R-:W-:Y:S02]  /*f8e0*/  VIADD R5, R28, 0xd3 ;  /* 0x000000d31c057836 */ /* 0x000fe40000000000 */
[----:B-1----:R-:W-:Y:S02]  /*f8f0*/  IMAD.MOV.U32 R3, RZ, RZ, R15 ;  /* 0x000000ffff037224 */ /* 0x002fe400078e000f */
[C---:B------:R-:W-:Y:S01]  /*f900*/  IMAD R8, R10.reuse, R18, R17 ;  /* 0x000000120a087224 */ /* 0x040fe200078e0211 */
[----:B------:R-:W-:Y:S01]  /*f910*/  IABS R9, R5 ;  /* 0x0000000500097213 */ /* 0x000fe20000000000 */
[----:B------:R-:W-:Y:S01]  /*f920*/  @!P2 IMAD.MOV R16, RZ, RZ, -R16 ;  /* 0x000000ffff10a224 */ /* 0x000fe200078e0a10 */
[C---:B------:R-:W-:Y:S01]  /*f930*/  ISETP.GT.U32.AND P2, PT, R10.reuse, R7, PT ;  /* 0x000000070a00720c */ /* 0x040fe20003f44070 */
[----:B------:R-:W-:Y:S01]  /*f940*/  @!P6 IMAD.MOV R3, RZ, RZ, -R3 ;  /* 0x000000ffff03e224 */ /* 0x000fe200078e0a03 */
[----:B------:R-:W-:Y:S01]  /*f950*/  ISETP.GT.U32.AND P6, PT, R10, R8, PT ;  /* 0x000000080a00720c */ /* 0x000fe20003fc4070 */
[--C-:B------:R-:W-:Y:S01]  /*f960*/  @!P4 IMAD.IADD R13, R13, 0x1, -R10.reuse ;  /* 0x000000010d0dc824 */ /* 0x100fe200078e0a0a */
[----:B------:R-:W-:Y:S01]  /*f970*/  STL [R1+0x3f4], R16 ;  /* 0x0003f41001007387 */ /* 0x000fe20000100800 */
[----:B------:R-:W-:Y:S01]  /*f980*/  @!P5 IMAD.IADD R11, R11, 0x1, -R10 ;  /* 0x000000010b0bd824 */ /* 0x000fe200078e0a0a */
[----:B------:R-:W-:Y:S01]  /*f990*/  ISETP.GE.AND P4, PT, R12, RZ, PT ;  /* 0x000000ff0c00720c */ /* 0x000fe20003f86270 */
[----:B------:R-:W-:Y:S01]  /*f9a0*/  IMAD.HI.U32 R12, R4, R9, RZ ;  /* 0x00000009040c7227 */ /* 0x000fe200078e00ff */
[----:B------:R1:W-:Y:S02]  /*f9b0*/  STL [R1+0x3f0], R3 ;  /* 0x0003f00301007387 */ /* 0x0003e40000100800 */
[----:B------:R-:W-:Y:S01]  /*f9c0*/  ISETP.GT.U32.AND P5, PT, R10, R11, PT ;  /* 0x0000000b0a00720c */ /* 0x000fe20003fa4070 */
[----:B------:R-:W-:-:S02]  /*f9d0*/  VIADD R6, R28, 0xd2 ;  /* 0x000000d21c067836 */ /* 0x000fc40000000000 */
[----:B------:R-:W-:Y:S01]  /*f9e0*/  @!P1 IMAD.MOV R14, RZ, RZ, -R14 ;  /* 0x000000ffff0e9224 */ /* 0x000fe200078e0a0e */
[----:B------:R-:W-:Y:S01]  /*f9f0*/  ISETP.GE.AND P1, PT, R0, RZ, PT ;  /* 0x000000ff0000720c */ /* 0x000fe20003f26270 */
[----:B------:R-:W-:Y:S01]  /*fa00*/  IMAD.MOV R12, RZ, RZ, -R12 ;  /* 0x000000ffff0c7224 */ /* 0x000fe200078e0a0c */
[----:B------:R-:W-:Y:S01]  /*fa10*/  IABS R19, R6 ;  /* 0x0000000600137213 */ /* 0x000fe20000000000 */
[--C-:B------:R-:W-:Y:S01]  /*fa20*/  @!P2 IMAD.IADD R7, R7, 0x1, -R10.reuse ;  /* 0x000000010707a824 */ /* 0x100fe200078e0a0a */
[----:B------:R-:W-:Y:S01]  /*fa30*/  STL [R1+0x3ec], R14 ;  /* 0x0003ec0e01007387 */ /* 0x000fe20000100800 */
[----:B-1----:R-:W-:Y:S02]  /*fa40*/  IMAD.MOV.U32 R3, RZ, RZ, R13 ;  /* 0x000000ffff037224 */ /* 0x002fe400078e000d */
[----:B------:R-:W-:Y:S02]  /*fa50*/  IMAD R0, R10, R12, R9 ;  /* 0x0000000c0a007224 */ /* 0x000fe400078e0209 */
[----:B------:R-:W-:Y:S01]  /*fa60*/  @!P3 IMAD.MOV R3, RZ, RZ, -R3 ;  /* 0x000000ffff03b224 */ /* 0x000fe200078e0a03 */
[----:B------:R-:W-:Y:S01]  /*fa70*/  ISETP.GE.AND P3, PT, R5, RZ, PT ;  /* 0x000000ff0500720c */ /* 0x000fe20003f66270 */
[----:B------:R-:W-:Y:S01]  /*fa80*/  VIADD R5, R28, 0xd1 ;  /* 0x000000d11c057836 */ /* 0x000fe20000000000 */
[----:B------:R-:W-:Y:S01]  /*fa90*/  ISETP.GT.U32.AND P2, PT, R10, R0, PT ;  /* 0x000000000a00720c */ /* 0x000fe20003f44070 */
[----:B------:R-:W-:Y:S01]  /*faa0*/  @!P6 IMAD.IADD R8, R8, 0x1, -R10 ;  /* 0x000000010808e824 */ /* 0x000fe200078e0a0a */
[----:B------:R1:W-:Y:S01]  /*fab0*/  STL [R1+0x3e8], R3 ;  /* 0x0003e80301007387 */ /* 0x0003e20000100800 */
[----:B------:R-:W-:Y:S01]  /*fac0*/  IMAD.HI.U32 R13, R4, R19, RZ ;  /* 0x00000013040d7227 */ /* 0x000fe200078e00ff */
[----:B------:R-:W-:-:S02]  /*fad0*/  IABS R18, R5 ;  /* 0x0000000500127213 */ /* 0x000fc40000000000 */
[----:B------:R-:W-:Y:S01]  /*fae0*/  ISETP.GE.AND P6, PT, R5, RZ, PT ;  /* 0x000000ff0500720c */ /* 0x000fe20003fc6270 */
[----:B------:R-:W-:Y:S02]  /*faf0*/  IMAD.MOV R13, RZ, RZ, -R13 ;  /* 0x000000ffff0d7224 */ /* 0x000fe400078e0a0d */
[----:B------:R-:W-:Y:S01]  /*fb00*/  @!P5 IMAD.IADD R11, R11, 0x1, -R10 ;  /* 0x000000010b0bd824 */ /* 0x000fe200078e0a0a */
[----:B------:R-:W-:Y:S01]  /*fb10*/  ISETP.GE.AND P5, PT, R6, RZ, PT ;  /* 0x000000ff0600720c */ /* 0x000fe20003fa6270 */
[----:B------:R-:W-:Y:S02]  /*fb20*/  IMAD R19, R10, R13, R19 ;  /* 0x0000000d0a137224 */ /* 0x000fe400078e0213 */
[----:B-1----:R-:W-:Y:S02]  /*fb30*/  IMAD.MOV.U32 R3, RZ, RZ, R7 ;  /* 0x000000ffff037224 */ /* 0x002fe400078e0007 */
[----:B------:R-:W-:-:S04]  /*fb40*/  IMAD.HI.U32 R7, R4, R18, RZ ;  /* 0x0000001204077227 */ /* 0x000fc800078e00ff */
[----:B------:R-:W-:Y:S01]  /*fb50*/  @!P4 IMAD.MOV R3, RZ, RZ, -R3 ;  /* 0x000000ffff03c224 */ /* 0x000fe200078e0a03 */
[----:B------:R-:W-:Y:S01]  /*fb60*/  ISETP.GT.U32.AND P4, PT, R10, R8, PT ;  /* 0x000000080a00720c */ /* 0x000fe20003f84070 */
[----:B------:R-:W-:Y:S02]  /*fb70*/  IMAD.MOV R7, RZ, RZ, -R7 ;  /* 0x000000ffff077224 */ /* 0x000fe400078e0a07 */
[----:B------:R-:W-:Y:S01]  /*fb80*/  @!P2 IMAD.IADD R0, R0, 0x1, -R10 ;  /* 0x000000010000a824 */ /* 0x000fe200078e0a0a */
[----:B------:R1:W-:Y:S01]  /*fb90*/  STL [R1+0x3e0], R3 ;  /* 0x0003e00301007387 */ /* 0x0003e20000100800 */
[----:B------:R-:W-:Y:S02]  /*fba0*/  IMAD R18, R10, R7, R18 ;  /* 0x000000070a127224 */ /* 0x000fe400078e0212 */
[----:B------:R-:W-:Y:S01]  /*fbb0*/  VIADD R6, R28, 0xd0 ;  /* 0x000000d01c067836 */ /* 0x000fe20000000000 */
[----:B------:R-:W-:Y:S01]  /*fbc0*/  ISETP.GT.U32.AND P2, PT, R10, R0, PT ;  /* 0x000000000a00720c */ /* 0x000fe20003f44070 */
[----:B------:R-:W-:-:S02]  /*fbd0*/  VIADD R9, R28, 0xcf ;  /* 0x000000cf1c097836 */ /* 0x000fc40000000000 */
[----:B------:R-:W-:Y:S01]  /*fbe0*/  VIADD R5, R28, 0xce ;  /* 0x000000ce1c057836 */ /* 0x000fe20000000000 */
[----:B------:R-:W-:Y:S01]  /*fbf0*/  IABS R14, R6 ;  /* 0x00000006000e7213 */ /* 0x000fe20000000000 */
[----:B------:R-:W-:Y:S01]  /*fc00*/  @!P4 IMAD.IADD R8, R8, 0x1, -R10 ;  /* 0x000000010808c824 */ /* 0x000fe200078e0a0a */
[----:B------:R-:W-:Y:S01]  /*fc10*/  ISETP.GT.U32.AND P4, PT, R10, R18, PT ;  /* 0x000000120a00720c */ /* 0x000fe20003f84070 */
[----:B-1----:R-:W-:Y:S01]  /*fc20*/  IMAD.MOV.U32 R3, RZ, RZ, R11 ;  /* 0x000000ffff037224 */ /* 0x002fe200078e000b */
[----:B------:R-:W-:Y:S01]  /*fc30*/  IABS R17, R9 ;  /* 0x0000000900117213 */ /* 0x000fe20000000000 */
[----:B------:R-:W-:Y:S01]  /*fc40*/  IMAD.HI.U32 R11, R4, R14, RZ ;  /* 0x0000000e040b7227 */ /* 0x000fe200078e00ff */
[----:B------:R-:W-:-:S03]  /*fc50*/  IABS R16, R5 ;  /* 0x0000000500107213 */ /* 0x000fc60000000000 */
[----:B------:R-:W-:Y:S01]  /*fc60*/  @!P0 IMAD.MOV R3, RZ, RZ, -R3 ;  /* 0x000000ffff038224 */ /* 0x000fe200078e0a03 */
[----:B------:R-:W-:Y:S01]  /*fc70*/  ISETP.GT.U32.AND P0, PT, R10, R19, PT ;  /* 0x000000130a00720c */ /* 0x000fe20003f04070 */
[----:B------:R-:W-:-:S03]  /*fc80*/  IMAD.HI.U32 R7, R4, R17, RZ ;  /* 0x0000001104077227 */ /* 0x000fc600078e00ff */
[----:B------:R1:W-:Y:S01]  /*fc90*/  STL [R1+0x3d4], R3 ;  /* 0x0003d40301007387 */ /* 0x0003e20000100800 */
[--C-:B------:R-:W-:Y:S02]  /*fca0*/  @!P4 IMAD.IADD R18, R18, 0x1, -R10.reuse ;  /* 0x000000011212c824 */ /* 0x100fe400078e0a0a */
[--C-:B------:R-:W-:Y:S01]  /*fcb0*/  @!P2 IMAD.IADD R0, R0, 0x1, -R10.reuse ;  /* 0x000000010000a824 */ /* 0x100fe200078e0a0a */
[----:B------:R-:W-:Y:S01]  /*fcc0*/  ISETP.GE.AND P2, PT, R6, RZ, PT ;  /* 0x000000ff0600720c */ /* 0x000fe20003f46270 */
[----:B------:R-:W-:Y:S02]  /*fcd0*/  IMAD.MOV R11, RZ, RZ, -R11 ;  /* 0x000000ffff0b7224 */ /* 0x000fe400078e0a0b */
[----:B------:R-:W-:Y:S02]  /*fce0*/  IMAD.MOV R7, RZ, RZ, -R7 ;  /* 0x000000ffff077224 */ /* 0x000fe400078e0a07 */
[----:B------:R-:W-:Y:S01]  /*fcf0*/  @!P0 IMAD.IADD R19, R19, 0x1, -R10 ;  /* 0x0000000113138824 */ /* 0x000fe200078e0a0a */
[----:B------:R-:W-:Y:S01]  /*fd00*/  ISETP.GE.AND P0, PT, R9, RZ, PT ;  /* 0x000000ff0900720c */ /* 0x000fe20003f06270 */
[----:B-1----:R-:W-:-:S02]  /*fd10*/  IMAD.MOV.U32 R3, RZ, RZ, R8 ;  /* 0x000000ffff037224 */ /* 0x002fc400078e0008 */
[C---:B------:R-:W-:Y:S01]  /*fd20*/  IMAD R14, R10.reuse, R11, R14 ;  /* 0x0000000b0a0e7224 */ /* 0x040fe200078e020e */
[C---:B------:R-:W-:Y:S01]  /*fd30*/  ISETP.GT.U32.AND P4, PT, R10.reuse, R19, PT ;  /* 0x000000130a00720c */ /* 0x040fe20003f84070 */
[----:B------:R-:W-:Y:S01]  /*fd40*/  @!P1 IMAD.MOV R3, RZ, RZ, -R3 ;  /* 0x000000ffff039224 */ /* 0x000fe200078e0a03 */
[C---:B------:R-:W-:Y:S01]  /*fd50*/  ISETP.GT.U32.AND P1, PT, R10.reuse, R18, PT ;  /* 0x000000120a00720c */ /* 0x040fe20003f24070 */
[----:B------:R-:W-:Y:S02]  /*fd60*/  IMAD R17, R10, R7, R17 ;  /* 0x000000070a117224 */ /* 0x000fe400078e0211 */
[----:B------:R-:W-:Y:S01]  /*fd70*/  IMAD.HI.U32 R6, R4, R16, RZ ;  /* 0x0000001004067227 */ /* 0x000fe200078e00ff */
[----:B------:R1:W-:Y:S03]  /*fd80*/  STL [R1+0x3d0], R3 ;  /* 0x0003d00301007387 */ /* 0x0003e60000100800 */
[----:B------:R-:W-:-:S02]  /*fd90*/  IMAD.MOV R6, RZ, RZ, -R6 ;  /* 0x000000ffff067224 */ /* 0x000fc400078e0a06 */
[----:B------:R-:W-:Y:S02]  /*fda0*/  VIADD R9, R28, 0xcd ;  /* 0x000000cd1c097836 */ /* 0x000fe40000000000 */
[----:B------:R-:W-:Y:S01]  /*fdb0*/  @!P4 IMAD.IADD R19, R19, 0x1, -R10 ;  /* 0x000000011313c824 */ /* 0x000fe200078e0a0a */
[C---:B------:R-:W-:Y:S01]  /*fdc0*/  ISETP.GT.U32.AND P4, PT, R10.reuse, R17, PT ;  /* 0x000000110a00720c */ /* 0x040fe20003f84070 */
[----:B------:R-:W-:Y:S01]  /*fdd0*/  IMAD R16, R10, R6, R16 ;  /* 0x000000060a107224 */ /* 0x000fe200078e0210 */
[----:B------:R-:W-:Y:S01]  /*fde0*/  IABS R12, R9 ;  /* 0x00000009000c7213 */ /* 0x000fe20000000000 */
[----:B-1----:R-:W-:Y:S02]  /*fdf0*/  IMAD.MOV.U32 R3, RZ, RZ, R0 ;  /* 0x000000ffff037224 */ /* 0x002fe400078e0000 */
[----:B------:R-:W-:Y:S02]  /*fe00*/  VIADD R0, R28, 0xcc ;  /* 0x000000cc1c007836 */ /* 0x000fe40000000000 */
[----:B------:R-:W-:Y:S01]  /*fe10*/  @!P3 IMAD.MOV R3, RZ, RZ, -R3 ;  /* 0x000000ffff03b224 */ /* 0x000fe200078e0a03 */
[----:B------:R-:W-:Y:S01]  /*fe20*/  ISETP.GT.U32.AND P3, PT, R10, R14, PT ;  /* 0x0000000e0a00720c */ /* 0x000fe20003f64070 */
[--C-:B------:R-:W-:Y:S01]  /*fe30*/  @!P1 IMAD.IADD R18, R18, 0x1, -R10.reuse ;  /* 0x0000000112129824 */ /* 0x100fe200078e0a0a */
[----:B------:R-:W-:Y:S01]  /*fe40*/  ISETP.GT.U32.AND P1, PT, R10, R16, PT ;  /* 0x000000100a00720c */ /* 0x000fe20003f24070 */
[----:B------:R-:W-:Y:S01]  /*fe50*/  IMAD.MOV.U32 R20, RZ, RZ, R19 ;  /* 0x000000ffff147224 */ /* 0x000fe200078e0013 */
[----:B------:R-:W-:Y:S01]  /*fe60*/  IABS R8, R0 ;  /* 0x0000000000087213 */ /* 0x000fe20000000000 */
[----:B------:R-:W-:Y:S01]  /*fe70*/  @!P4 IMAD.IADD R17, R17, 0x1, -R10 ;  /* 0x000000011111c824 */ /* 0x000fe200078e0a0a */
[----:B------:R1:W-:Y:S01]  /*fe80*/  STL [R1+0x3cc], R3 ;  /* 0x0003cc0301007387 */ /* 0x0003e20000100800 */
[----:B------:R-:W-:-:S04]  /*fe90*/  IMAD.HI.U32 R15, R4, R12, RZ ;  /* 0x0000000c040f7227 */ /* 0x000fc800078e00ff */
[----:B------:R-:W-:Y:S01]  /*fea0*/  @!P5 IMAD.MOV R20, RZ, RZ, -R20 ;  /* 0x000000ffff14d224 */ /* 0x000fe200078e0a14 */
[----:B------:R-:W-:Y:S01]  /*feb0*/  ISETP.GT.U32.AND P5, PT, R10, R17, PT ;  /* 0x000000110a00720c */ /* 0x000fe20003fa4070 */
[----:B------:R-:W-:Y:S01]  /*fec0*/  @!P3 IMAD.IADD R14, R14, 0x1, -R10 ;  /* 0x000000010e0eb824 */ /* 0x000fe200078e0a0a */
[----:B------:R-:W-:Y:S01]  /*fed0*/  ISETP.GE.AND P3, PT, R5, RZ, PT ;  /* 0x000000ff0500720c */ /* 0x000fe20003f66270 */
[C---:B------:R-:W-:Y:S01]  /*fee0*/  VIADD R11, R28.reuse, 0xcb ;  /* 0x000000cb1c0b7836 */ /* 0x040fe20000000000 */
[----:B------:R-:W-:Y:S01]  /*fef0*/  STL [R1+0x3c8], R20 ;  /* 0x0003c81401007387 */ /* 0x000fe20000100800 */
[----:B------:R-:W-:Y:S01]  /*ff00*/  VIADD R13, R28, 0xca ;  /* 0x000000ca1c0d7836 */ /* 0x000fe20000000000 */
[----:B------:R-:W-:Y:S01]  /*ff10*/  ISETP.GT.U32.AND P4, PT, R10, R14, PT ;  /* 0x0000000e0a00720c */ /* 0x000fe20003f84070 */
[----:B------:R-:W-:Y:S01]  /*ff20*/  IMAD.HI.U32 R5, R4, R8, RZ ;  /* 0x0000000804057227 */ /* 0x000fe200078e00ff */
[----:B------:R-:W-:Y:S02]  /*ff30*/  IABS R7, R11 ;  /* 0x0000000b00077213 */ /* 0x000fe40000000000 */
[----:B------:R-:W-:Y:S01]  /*ff40*/  IABS R6, R13 ;  /* 0x0000000d00067213 */ /* 0x000fe20000000000 */
[----:B------:R-:W-:-:S02]  /*ff50*/  IMAD.MOV R15, RZ, RZ, -R15 ;  /* 0x000000ffff0f7224 */ /* 0x000fc400078e0a0f */
[----:B------:R-:W-:Y:S02]  /*ff60*/  IMAD.MOV R5, RZ, RZ, -R5 ;  /* 0x000000ffff057224 */ /* 0x000fe400078e0a05 */
[----:B-1----:R-:W-:Y:S02]  /*ff70*/  IMAD.MOV.U32 R3, RZ, RZ, R18 ;  /* 0x000000ffff037224 */ /* 0x002fe400078e0012 */
[----:B------:R-:W-:Y:S02]  /*ff80*/  IMAD R12, R10, R15, R12 ;  /* 0x0000000f0a0c7224 */ /* 0x000fe400078e020c */
[----:B------:R-:W-:Y:S02]  /*ff90*/  @!P1 IMAD.IADD R16, R16, 0x1, -R10 ;  /* 0x0000000110109824 */ /* 0x000fe400078e0a0a */
[----:B------:R-:W-:Y:S01]  /*ffa0*/  @!P6 IMAD.MOV R3, RZ, RZ, -R3 ;  /* 0x000000ffff03e224 */ /* 0x000fe200078e0a03 */
[----:B------:R-:W-:Y:S01]  /*ffb0*/  ISETP.GE.AND P6, PT, R9, RZ, PT ;  /* 0x000000ff0900720c */ /* 0x000fe20003fc6270 */
[C---:B------:R-:W-:Y:S01]  /*ffc0*/  IMAD R8, R10.reuse, R5, R8 ;  /* 0x000000050a087224 */ /* 0x040fe200078e0208 */
[----:B------:R-:W-:Y:S01]  /*ffd0*/  ISETP.GT.U32.AND P1, PT, R10, R16, PT ;  /* 0x000000100a00720c */ /* 0x000fe20003f24070 */
[----:B------:R-:W-:Y:S01]  /*ffe0*/  @!P4 IMAD.IADD R14, R14, 0x1, -R10 ;  /* 0x000000010e0ec824 */ /* 0x000fe200078e0a0a */
[----:B------:R-:W-:Y:S01]  /*fff0*/  ISETP.GT.U32.AND P4, PT, R10, R12, PT ;  /* 0x0000000c0a00720c */ /* 0x000fe20003f84070 */
[C---:B------:R-:W-:Y:S01]  /*10000*/  IMAD.HI.U32 R15, R4.reuse, R7, RZ ;  /* 0x00000007040f7227 */ /* 0x040fe200078e00ff */
[----:B------:R1:W-:Y:S03]  /*10010*/  STL [R1+0x3c4], R3 ;  /* 0x0003c40301007387 */ /* 0x0003e60000100800 */
[----:B------:R-:W-:-:S04]  /*10020*/  IMAD.HI.U32 R9, R4, R6, RZ ;  /* 0x0000000604097227 */ /* 0x000fc800078e00ff */
[----:B------:R-:W-:Y:S01]  /*10030*/  @!P5 IMAD.IADD R17, R17, 0x1, -R10 ;  /* 0x000000011111d824 */ /* 0x000fe200078e0a0a */
[C---:B------:R-:W-:Y:S01]  /*10040*/  ISETP.GT.U32.AND P5, PT, R10.reuse, R8, PT ;  /* 0x000000080a00720c */ /* 0x040fe20003fa4070 */
[----:B------:R-:W-:Y:S02]  /*10050*/  IMAD.MOV R15, RZ, RZ, -R15 ;  /* 0x000000ffff0f7224 */ /* 0x000fe400078e0a0f */
[----:B------:R-:W-:Y:S02]  /*10060*/  IMAD.MOV R9, RZ, RZ, -R9 ;  /* 0x000000ffff097224 */ /* 0x000fe400078e0a09 */
[C---:B------:R-:W-:Y:S02]  /*10070*/  IMAD R7, R10.reuse, R15, R7 ;  /* 0x0000000f0a077224 */ /* 0x040fe400078e0207 */
[----:B------:R-:W-:Y:S02]  /*10080*/  IMAD R6, R10, R9, R6 ;  /* 0x000000090a067224 */ /* 0x000fe400078e0206 */
[----:B------:R-:W-:-:S02]  /*10090*/  VIADD R5, R28, 0xc9 ;  /* 0x000000c91c057836 */ /* 0x000fc40000000000 */
[----:B------:R-:W-:Y:S01]  /*100a0*/  @!P4 IMAD.IADD R12, R12, 0x1, -R10 ;  /* 0x000000010c0cc824 */ /* 0x000fe200078e0a0a */
[C---:B------:R-:W-:Y:S01]  /*100b0*/  ISETP.GT.U32.AND P4, PT, R10.reuse, R7, PT ;  /* 0x000000070a00720c */ /* 0x040fe20003f84070 */
[----:B-1----:R-:W-:Y:S02]  /*100c0*/  IMAD.MOV.U32 R3, RZ, RZ, R14 ;  /* 0x000000ffff037224 */ /* 0x002fe400078e000e */
[----:B------:R-:W-:Y:S01]  /*100d0*/  @!P0 IMAD.MOV R17, RZ, RZ, -R17 ;  /* 0x000000ffff118224 */ /* 0x000fe200078e0a11 */
[----:B------:R-:W-:Y:S01]  /*100e0*/  ISETP.GT.U32.AND P0, PT, R10, R6, PT ;  /* 0x000000060a00720c */ /* 0x000fe20003f04070 */
[--C-:B------:R-:W-:Y:S01]  /*100f0*/  @!P1 IMAD.IADD R16, R16, 0x1, -R10.reuse ;  /* 0x0000000110109824 */ /* 0x100fe200078e0a0a */
[----:B------:R-:W-:Y:S01]  /*10100*/  ISETP.GE.AND P1, PT, R0, RZ, PT ;  /* 0x000000ff0000720c */ /* 0x000fe20003f26270 */
[----:B------:R-:W-:Y:S01]  /*10110*/  @!P5 IMAD.IADD R8, R8, 0x1, -R10 ;  /* 0x000000010808d824 */ /* 0x000fe200078e0a0a */
[----:B------:R-:W-:Y:S01]  /*10120*/  IABS R0, R5 ;  /* 0x0000000500007213 */ /* 0x000fe20000000000 */
[----:B------:R-:W-:Y:S01]  /*10130*/  @!P2 IMAD.MOV R3, RZ, RZ, -R3 ;  /* 0x000000ffff03a224 */ /* 0x000fe200078e0a03 */
[----:B------:R-:W-:Y:S01]  /*10140*/  ISETP.GT.U32.AND P2, PT, R10, R12, PT ;  /* 0x0000000c0a00720c */ /* 0x000fe20003f44070 */
[----:B------:R-:W-:Y:S01]  /*10150*/  VIADD R9, R28, 0xc8 ;  /* 0x000000c81c097836 */ /* 0x000fe20000000000 */
[----:B------:R-:W-:Y:S01]  /*10160*/  ISETP.GT.U32.AND P5, PT, R10, R8, PT ;  /* 0x000000080a00720c */ /* 0x000fe20003fa4070 */
[----:B------:R-:W-:Y:S01]  /*10170*/  IMAD.HI.U32 R14, R4, R0, RZ ;  /* 0x00000000040e7227 */ /* 0x000fe200078e00ff */
[----:B------:R1:W-:Y:S02]  /*10180*/  STL [R1+0x3c0], R3 ;  /* 0x0003c00301007387 */ /* 0x0003e40000100800 */
[----:B------:R-:W-:Y:S01]  /*10190*/  IABS R15, R9 ;  /* 0x00000009000f7213 */ /* 0x000fe20000000000 */
[----:B------:R-:W-:Y:S01]  /*101a0*/  IMAD.MOV R14, RZ, RZ, -R14 ;  /* 0x000000ffff0e7224 */ /* 0x000fe200078e0a0e */
[----:B------:R-:W-:Y:S01]  /*101b0*/  STL [R1+0x3bc], R17 ;  /* 0x0003bc1101007387 */ /* 0x000fe20000100800 */
[--C-:B------:R-:W-:Y:S01]  /*101c0*/  @!P4 IMAD.IADD R7, R7, 0x1, -R10.reuse ;  /* 0x000000010707c824 */ /* 0x100fe200078e0a0a */
[----:B------:R-:W-:Y:S01]  /*101d0*/  ISETP.GE.AND P4, PT, R11, RZ, PT ;  /* 0x000000ff0b00720c */ /* 0x000fe20003f86270 */
[----:B------:R-:W-:-:S02]  /*101e0*/  @!P0 IMAD.IADD R6, R6, 0x1, -R10 ;  /* 0x0000000106068824 */ /* 0x000fc400078e0a0a */
[----:B------:R-:W-:Y:S02]  /*101f0*/  IMAD.MOV.U32 R11, RZ, RZ, R15 ;  /* 0x000000ffff0b7224 */ /* 0x000fe400078e000f */
[----:B-1----:R-:W-:Y:S01]  /*10200*/  IMAD.MOV.U32 R3, RZ, RZ, R16 ;  /* 0x000000ffff037224 */ /* 0x002fe200078e0010 */
[C---:B------:R-:W-:Y:S01]  /*10210*/  ISETP.GT.U32.AND P0, PT, R10.reuse, R6, PT ;  /* 0x000000060a00720c */ /* 0x040fe20003f04070 */
[C---:B------:R-:W-:Y:S02]  /*10220*/  IMAD R0, R10.reuse, R14, R0 ;  /* 0x0000000e0a007224 */ /* 0x040fe400078e0200 */
[----:B------:R-:W-:Y:S01]  /*10230*/  @!P3 IMAD.MOV R3, RZ, RZ, -R3 ;  /* 0x000000ffff03b224 */ /* 0x000fe200078e0a03 */
[----:B------:R-:W-:Y:S01]  /*10240*/  ISETP.GT.U32.AND P3, PT, R10, R7, PT ;  /* 0x000000070a00720c */ /* 0x000fe20003f64070 */
[--C-:B------:R-:W-:Y:S01]  /*10250*/  @!P2 IMAD.IADD R12, R12, 0x1, -R10.reuse ;  /* 0x000000010c0ca824 */ /* 0x100fe200078e0a0a */
[----:B------:R-:W-:Y:S01]  /*10260*/  ISETP.GE.AND P2, PT, R13, RZ, PT ;  /* 0x000000ff0d00720c */ /* 0x000fe20003f46270 */
[----:B------:R-:W-:Y:S01]  /*10270*/  IMAD.HI.U32 R13, R4, R11, RZ ;  /* 0x0000000b040d7227 */ /* 0x000fe200078e00ff */
[----:B------:R1:W-:Y:S03]  /*10280*/  STL [R1+0x3b8], R3 ;  /* 0x0003b80301007387 */ /* 0x0003e60000100800 */
[----:B------:R-:W-:Y:S01]  /*10290*/  @!P5 IMAD.IADD R8, R8, 0x1, -R10 ;  /* 0x000000010808d824 */ /* 0x000fe200078e0a0a */
[----:B------:R-:W-:Y:S01]  /*102a0*/  ISETP.GT.U32.AND P5, PT, R10, R0, PT ;  /* 0x000000000a00720c */ /* 0x000fe20003fa4070 */
[----:B------:R-:W-:-:S02]  /*102b0*/  IMAD.MOV R13, RZ, RZ, -R13 ;  /* 0x000000ffff0d7224 */ /* 0x000fc400078e0a0d */
[----:B------:R-:W-:Y:S02]  /*102c0*/  @!P0 IMAD.IADD R6, R6, 0x1, -R10 ;  /* 0x0000000106068824 */ /* 0x000fe400078e0a0a */
[----:B------:R-:W-:Y:S02]  /*102d0*/  VIADD R19, R28, 0xc7 ;  /* 0x000000c71c137836 */ /* 0x000fe40000000000 */
[----:B-1----:R-:W-:Y:S02]  /*102e0*/  IMAD.MOV.U32 R3, RZ, RZ, R12 ;  /* 0x000000ffff037224 */ /* 0x002fe400078e000c */
[----:B------:R-:W-:Y:S01]  /*102f0*/  @!P3 IMAD.IADD R7, R7, 0x1, -R10 ;  /* 0x000000010707b824 */ /* 0x000fe200078e0a0a */
[----:B------:R-:W-:Y:S01]  /*10300*/  ISETP.GE.AND P3, PT, R9, RZ, PT ;  /* 0x000000ff0900720c */ /* 0x000fe20003f66270 */
[----:B------:R-:W-:Y:S01]  /*10310*/  @!P6 IMAD.MOV R3, RZ, RZ, -R3 ;  /* 0x000000ffff03e224 */ /* 0x000fe200078e0a03 */
[----:B------:R-:W-:Y:S01]  /*10320*/  ISETP.GE.AND P6, PT, R5, RZ, PT ;  /* 0x000000ff0500720c */ /* 0x000fe20003fc6270 */
[----:B------:R-:W-:-:S02]  /*10330*/  IMAD R5, R10, R13, R11 ;  /* 0x0000000d0a057224 */ /* 0x000fc400078e020b */
[----:B------:R-:W-:Y:S01]  /*10340*/  @!P5 IMAD.IADD R0, R0, 0x1, -R10 ;  /* 0x000000010000d824 */ /* 0x000fe200078e0a0a */
[----:B------:R1:W-:Y:S01]  /*10350*/  STL [R1+0x3b4], R3 ;  /* 0x0003b40301007387 */ /* 0x0003e20000100800 */
[----:B------:R-:W-:Y:S01]  /*10360*/  ISETP.GE.AND P5, PT, R19, RZ, PT ;  /* 0x000000ff1300720c */ /* 0x000fe20003fa6270 */
[----:B------:R-:W-:Y:S01]  /*10370*/  VIADD R12, R28, 0xc6 ;  /* 0x000000c61c0c7836 */ /* 0x000fe20000000000 */
[----:B------:R-:W-:Y:S01]  /*10380*/  ISETP.GT.U32.AND P0, PT, R10, R5, PT ;  /* 0x000000050a00720c */ /* 0x000fe20003f04070 */
[----:B------:R-:W-:Y:S01]  /*10390*/  VIADD R9, R28, 0xc5 ;  /* 0x000000c51c097836 */ /* 0x000fe20000000000 */
[----:B------:R-:W-:Y:S01]  /*103a0*/  IABS R19, R19 ;  /* 0x0000001300137213 */ /* 0x000fe20000000000 */
[----:B------:R-:W-:Y:S01]  /*103b0*/  @!P4 IMAD.MOV R7, RZ, RZ, -R7 ;  /* 0x000000ffff07c224 */ /* 0x000fe200078e0a07 */
[----:B------:R-:W-:Y:S01]  /*103c0*/  ISETP.GE.AND P4, PT, R12, RZ, PT ;  /* 0x000000ff0c00720c */ /* 0x000fe20003f86270 */
[----:B------:R-:W-:Y:S01]  /*103d0*/  VIADD R18, R28, 0xc3 ;  /* 0x000000c31c127836 */ /* 0x000fe20000000000 */
[----:B------:R-:W-:Y:S01]  /*103e0*/  IABS R12, R12 ;  /* 0x0000000c000c7213 */ /* 0x000fe20000000000 */
[----:B-1----:R-:W-:-:S02]  /*103f0*/  IMAD.MOV.U32 R3, RZ, RZ, R8 ;  /* 0x000000ffff037224 */ /* 0x002fc400078e0008 */
        /* <DEDUP_REMOVED lines=8> */
[----:B------:R-:W-:Y:S01]  /*10480*/  IMAD R19, R10, R11, R19 ;  /* 0x0000000b0a137224 */ /* 0x000fe200078e0213 */
[----:B------:R2:W-:Y:S01]  /*10490*/  STL [R1+0x3a4], R7 ;  /* 0x0003a40701007387 */ /* 0x0005e20000100800 */
[----:B------:R-:W-:-:S04]  /*104a0*/  VIADD R15, R28, 0xc2 ;  /* 0x000000c21c0f7836 */ /* 0x000fc80000000000 */
[----:B------:R-:W-:Y:S01]  /*104b0*/  @!P1 IMAD.IADD R0, R0, 0x1, -R10 ;  /* 0x0000000100009824 */ /* 0x000fe200078e0a0a */
[----:B------:R-:W-:Y:S01]  /*104c0*/  ISETP.GE.AND P1, PT, R8, RZ, PT ;  /* 0x000000ff0800720c */ /* 0x000fe20003f26270 */
[----:B-1----:R-:W-:Y:S01]  /*104d0*/  IMAD.MOV.U32 R3, RZ, RZ, R6 ;  /* 0x000000ffff037224 */ /* 0x002fe200078e0006 */
[----:B------:R-:W-:Y:S01]  /*104e0*/  IABS R8, R8 ;  /* 0x0000000800087213 */ /* 0x000fe20000000000 */
[----:B--2---:R-:W-:Y:S01]  /*104f0*/  IMAD.HI.U32 R7, R4, R12, RZ ;  /* 0x0000000c04077227 */ /* 0x004fe200078e00ff */
[----:B------:R-:W-:-:S03]  /*10500*/  IABS R17, R15 ;  /* 0x0000000f00117213 */ /* 0x000fc60000000000 */
[----:B------:R-:W-:Y:S01]  /*10510*/  @!P2 IMAD.MOV R3, RZ, RZ, -R3 ;  /* 0x000000ffff03a224 */ /* 0x000fe200078e0a03 */
[----:B------:R-:W-:Y:S01]  /*10520*/  ISETP.GE.AND P2, PT, R9, RZ, PT ;  /* 0x000000ff0900720c */ /* 0x000fe20003f46270 */
[----:B------:R-:W-:Y:S01]  /*10530*/  IMAD.MOV R7, RZ, RZ, -R7 ;  /* 0x000000ffff077224 */ /* 0x000fe200078e0a07 */
[----:B------:R-:W-:Y:S01]  /*10540*/  IABS R9, R9 ;  /* 0x0000000900097213 */ /* 0x000fe20000000000 */
[----:B------:R-:W-:Y:S01]  /*10550*/  @!P0 IMAD.IADD R5, R5, 0x1, -R10 ;  /* 0x0000000105058824 */ /* 0x000fe200078e0a0a */
[----:B------:R1:W-:Y:S01]  /*10560*/  STL [R1+0x3a0], R3 ;  /* 0x0003a00301007387 */ /* 0x0003e20000100800 */
[----:B------:R-:W-:Y:S02]  /*10570*/  IMAD R12, R10, R7, R12 ;  /* 0x000000070a0c7224 */ /* 0x000fe400078e020c */
[----:B------:R-:W-:-:S03]  /*10580*/  IMAD.HI.U32 R6, R4, R9, RZ ;  /* 0x0000000904067227 */ /* 0x000fc600078e00ff */
[----:B------:R-:W-:Y:S01]  /*10590*/  ISETP.GT.U32.AND P0, PT, R10, R12, PT ;  /* 0x0000000c0a00720c */ /* 0x000fe20003f04070 */
[----:B------:R-:W-:Y:S02]  /*105a0*/  IMAD.MOV R6, RZ, RZ, -R6 ;  /* 0x000000ffff067224 */ /* 0x000fe400078e0a06 */
[----:B------:R-:W-:Y:S02]  /*105b0*/  VIADD R7, R28, 0xc1 ;  /* 0x000000c11c077836 */ /* 0x000fe40000000000 */
[----:B-1----:R-:W-:Y:S02]  /*105c0*/  IMAD.MOV.U32 R3, RZ, RZ, R0 ;  /* 0x000000ffff037224 */ /* 0x002fe400078e0000 */
[C---:B------:R-:W-:Y:S01]  /*105d0*/  IMAD R9, R10.reuse, R6, R9 ;  /* 0x000000060a097224 */ /* 0x040fe200078e0209 */
[----:B------:R-:W-:Y:S01]  /*105e0*/  IABS R6, R18 ;  /* 0x0000001200067213 */ /* 0x000fe20000000000 */
[----:B------:R-:W-:Y:S01]  /*105f0*/  @!P6 IMAD.MOV R3, RZ, RZ, -R3 ;  /* 0x000000ffff03e224 */ /* 0x000fe200078e0a03 */
[----:B------:R-:W-:Y:S01]  /*10600*/  ISETP.GT.U32.AND P6, PT, R10, R19, PT ;  /* 0x000000130a00720c */ /* 0x000fe20003fc4070 */
[----:B------:R-:W-:Y:S01]  /*10610*/  IMAD.HI.U32 R0, R4, R8, RZ ;  /* 0x0000000804007227 */ /* 0x000fe200078e00ff */
[----:B------:R-:W-:-:S02]  /*10620*/  IABS R14, R7 ;  /* 0x00000007000e7213 */ /* 0x000fc40000000000 */
[----:B------:R1:W-:Y:S01]  /*10630*/  STL [R1+0x39c], R3 ;  /* 0x00039c0301007387 */ /* 0x0003e20000100800 */
[----:B------:R-:W-:Y:S02]  /*10640*/  @!P0 IMAD.IADD R12, R12, 0x1, -R10 ;  /* 0x000000010c0c8824 */ /* 0x000fe400078e0a0a */
[----:B------:R-:W-:Y:S02]  /*10650*/  IMAD.MOV R0, RZ, RZ, -R0 ;  /* 0x000000ffff007224 */ /* 0x000fe400078e0a00 */
[----:B------:R-:W-:Y:S01]  /*10660*/  IMAD.HI.U32 R11, R4, R6, RZ ;  /* 0x00000006040b7227 */ /* 0x000fe200078e00ff */
[----:B------:R-:W-:-:S03]  /*10670*/  ISETP.GT.U32.AND P0, PT, R10, R12, PT ;  /* 0x0000000c0a00720c */ /* 0x000fc60003f04070 */
[----:B------:R-:W-:Y:S02]  /*10680*/  @!P6 IMAD.IADD R19, R19, 0x1, -R10 ;  /* 0x000000011313e824 */ /* 0x000fe400078e0a0a */
[----:B-1----:R-:W-:Y:S02]  /*10690*/  IMAD.MOV.U32 R3, RZ, RZ, R5 ;  /* 0x000000ffff037224 */ /* 0x002fe400078e0005 */
[C---:B------:R-:W-:Y:S01]  /*106a0*/  IMAD R8, R10.reuse, R0, R8 ;  /* 0x000000000a087224 */ /* 0x040fe200078e0208 */
[C---:B------:R-:W-:Y:S01]  /*106b0*/  ISETP.GT.U32.AND P6, PT, R10.reuse, R19, PT ;  /* 0x000000130a00720c */ /* 0x040fe20003fc4070 */
[----:B------:R-:W-:Y:S01]  /*106c0*/  @!P3 IMAD.MOV R3, RZ, RZ, -R3 ;  /* 0x000000ffff03b224 */ /* 0x000fe200078e0a03 */
[----:B------:R-:W-:Y:S01]  /*106d0*/  ISETP.GT.U32.AND P3, PT, R10, R9, PT ;  /* 0x000000090a00720c */ /* 0x000fe20003f64070 */
[----:B------:R-:W-:-:S03]  /*106e0*/  IMAD.HI.U32 R0, R4, R17, RZ ;  /* 0x0000001104007227 */ /* 0x000fc600078e00ff */
[----:B------:R1:W-:Y:S01]  /*106f0*/  STL [R1+0x398], R3 ;  /* 0x0003980301007387 */ /* 0x0003e20000100800 */
[----:B------:R-:W-:Y:S02]  /*10700*/  IMAD.MOV R11, RZ, RZ, -R11 ;  /* 0x000000ffff0b7224 */ /* 0x000fe400078e0a0b */
[----:B------:R-:W-:Y:S02]  /*10710*/  IMAD.MOV R0, RZ, RZ, -R0 ;  /* 0x000000ffff007224 */ /* 0x000fe400078e0a00 */
[C---:B------:R-:W-:Y:S02]  /*10720*/  IMAD R6, R10.reuse, R11, R6 ;  /* 0x0000000b0a067224 */ /* 0x040fe400078e0206 */
[--C-:B------:R-:W-:Y:S01]  /*10730*/  @!P6 IMAD.IADD R19, R19, 0x1, -R10.reuse ;  /* 0x000000011313e824 */ /* 0x100fe200078e0a0a */
[C---:B------:R-:W-:Y:S01]  /*10740*/  ISETP.GT.U32.AND P6, PT, R10.reuse, R8, PT ;  /* 0x000000080a00720c */ /* 0x040fe20003fc4070 */
[----:B------:R-:W-:Y:S02]  /*10750*/  @!P3 IMAD.IADD R9, R9, 0x1, -R10 ;  /* 0x000000010909b824 */ /* 0x000fe400078e0a0a */
[----:B------:R-:W-:-:S02]  /*10760*/  IMAD R17, R10, R0, R17 ;  /* 0x000000000a117224 */ /* 0x000fc400078e0211 */
[--C-:B------:R-:W-:Y:S01]  /*10770*/  @!P0 IMAD.IADD R12, R12, 0x1, -R10.reuse ;  /* 0x000000010c0c8824 */ /* 0x100fe200078e0a0a */
[----:B------:R-:W-:Y:S01]  /*10780*/  ISETP.GT.U32.AND P3, PT, R10, R9, PT ;  /* 0x000000090a00720c */ /* 0x000fe20003f64070 */
[----:B------:R-:W-:Y:S01]  /*10790*/  VIADD R5, R28, 0xc0 ;  /* 0x000000c01c057836 */ /* 0x000fe20000000000 */
[----:B------:R-:W-:Y:S01]  /*107a0*/  ISETP.GT.U32.AND P0, PT, R10, R6, PT ;  /* 0x000000060a00720c */ /* 0x000fe20003f04070 */
[----:B------:R-:W-:Y:S02]  /*107b0*/  VIADD R0, R28, 0xbf ;  /* 0x000000bf1c007836 */ /* 0x000fe40000000000 */
[----:B-1----:R-:W-:Y:S01]  /*107c0*/  IMAD.MOV.U32 R3, RZ, RZ, R19 ;  /* 0x000000ffff037224 */ /* 0x002fe200078e0013 */
[----:B------:R-:W-:Y:S01]  /*107d0*/  IABS R16, R5 ;  /* 0x0000000500107213 */ /* 0x000fe20000000000 */
[----:B------:R-:W-:Y:S01]  /*107e0*/  @!P6 IMAD.IADD R8, R8, 0x1, -R10 ;  /* 0x000000010808e824 */ /* 0x000fe200078e0a0a */
[----:B------:R-:W-:Y:S01]  /*107f0*/  ISETP.GE.AND P6, PT, R18, RZ, PT ;  /* 0x000000ff1200720c */ /* 0x000fe20003fc6270 */
[----:B------:R-:W-:Y:S01]  /*10800*/  @!P5 IMAD.MOV R3, RZ, RZ, -R3 ;  /* 0x000000ffff03d224 */ /* 0x000fe200078e0a03 */
[----:B------:R-:W-:Y:S01]  /*10810*/  IABS R18, R0 ;  /* 0x0000000000127213 */ /* 0x000fe20000000000 */
[----:B------:R-:W-:Y:S01]  /*10820*/  IMAD.HI.U32 R11, R4, R16, RZ ;  /* 0x00000010040b7227 */ /* 0x000fe200078e00ff */
[----:B------:R-:W-:-:S02]  /*10830*/  ISETP.GT.U32.AND P5, PT, R10, R8, PT ;  /* 0x000000080a00720c */ /* 0x000fc40003fa4070 */
[----:B------:R1:W-:Y:S01]  /*10840*/  STL [R1+0x394], R3 ;  /* 0x0003940301007387 */ /* 0x0003e20000100800 */
[--C-:B------:R-:W-:Y:S01]  /*10850*/  @!P3 IMAD.IADD R9, R9, 0x1, -R10.reuse ;  /* 0x000000010909b824 */ /* 0x100fe200078e0a0a */
[----:B------:R-:W-:Y:S01]  /*10860*/  ISETP.GT.U32.AND P3, PT, R10, R17, PT ;  /* 0x000000110a00720c */ /* 0x000fe20003f64070 */
[----:B------:R-:W-:Y:S01]  /*10870*/  @!P0 IMAD.IADD R6, R6, 0x1, -R10 ;  /* 0x0000000106068824 */ /* 0x000fe200078e0a0a */
[----:B------:R-:W-:Y:S01]  /*10880*/  ISETP.GE.AND P0, PT, R15, RZ, PT ;  /* 0x000000ff0f00720c */ /* 0x000fe20003f06270 */
[----:B------:R-:W-:Y:S02]  /*10890*/  IMAD.MOV R11, RZ, RZ, -R11 ;  /* 0x000000ffff0b7224 */ /* 0x000fe400078e0a0b */
[----:B------:R-:W-:Y:S02]  /*108a0*/  IMAD.MOV.U32 R15, RZ, RZ, R18 ;  /* 0x000000ffff0f7224 */ /* 0x000fe400078e0012 */
[----:B------:R-:W-:-:S04]  /*108b0*/  IMAD.HI.U32 R13, R4, R14, RZ ;  /* 0x0000000e040d7227 */ /* 0x000fc800078e00ff */
[----:B------:R-:W-:Y:S02]  /*108c0*/  IMAD R16, R10, R11, R16 ;  /* 0x0000000b0a107224 */ /* 0x000fe400078e0210 */
[----:B------:R-:W-:Y:S02]  /*108d0*/  @!P3 IMAD.IADD R17, R17, 0x1, -R10 ;  /* 0x000000011111b824 */ /* 0x000fe400078e0a0a */
[----:B-1----:R-:W-:Y:S02]  /*108e0*/  IMAD.MOV.U32 R3, RZ, RZ, R12 ;  /* 0x000000ffff037224 */ /* 0x002fe400078e000c */
[----:B------:R-:W-:Y:S01]  /*108f0*/  IMAD.HI.U32 R11, R4, R15, RZ ;  /* 0x0000000f040b7227 */ /* 0x000fe200078e00ff */
[----:B------:R-:W-:-:S03]  /*10900*/  ISETP.GT.U32.AND P3, PT, R10, R17, PT ;  /* 0x000000110a00720c */ /* 0x000fc60003f64070 */
        /* <DEDUP_REMOVED lines=37> */
[----:B------:R-:W-:Y:S02]  /*10b60*/  VIADD R0, R28, 0xbc ;  /* 0x000000bc1c007836 */ /* 0x000fe40000000000 */
[--C-:B------:R-:W-:Y:S01]  /*10b70*/  @!P1 IMAD.IADD R14, R14, 0x1, -R10.reuse ;  /* 0x000000010e0e9824 */ /* 0x100fe200078e0a0a */
[C---:B------:R-:W-:Y:S01]  /*10b80*/  ISETP.GT.U32.AND P1, PT, R10.reuse, R8, PT ;  /* 0x000000080a00720c */ /* 0x040fe20003f24070 */
[----:B------:R-:W-:Y:S01]  /*10b90*/  @!P6 IMAD.MOV R3, RZ, RZ, -R3 ;  /* 0x000000ffff03e224 */ /* 0x000fe200078e0a03 */
[C---:B------:R-:W-:Y:S01]  /*10ba0*/  ISETP.GT.U32.AND P6, PT, R10.reuse, R16, PT ;  /* 0x000000100a00720c */ /* 0x040fe20003fc4070 */
[----:B------:R-:W-:Y:S01]  /*10bb0*/  @!P3 IMAD.IADD R15, R15, 0x1, -R10 ;  /* 0x000000010f0fb824 */ /* 0x000fe200078e0a0a */
[----:B------:R-:W-:Y:S01]  /*10bc0*/  ISETP.GT.U32.AND P3, PT, R10, R5, PT ;  /* 0x000000050a00720c */ /* 0x000fe20003f64070 */
[----:B------:R-:W-:Y:S01]  /*10bd0*/  VIADD R6, R28, 0xbb ;  /* 0x000000bb1c067836 */ /* 0x000fe20000000000 */
[----:B------:R-:W-:Y:S01]  /*10be0*/  IABS R9, R0 ;  /* 0x0000000000097213 */ /* 0x000fe20000000000 */
[----:B------:R1:W-:Y:S01]  /*10bf0*/  STL [R1+0x37c], R3 ;  /* 0x00037c0301007387 */ /* 0x0003e20000100800 */
[----:B------:R-:W-:-:S02]  /*10c00*/  @!P0 IMAD.MOV R17, RZ, RZ, -R17 ;  /* 0x000000ffff118224 */ /* 0x000fc400078e0a11 */
[----:B------:R-:W-:Y:S01]  /*10c10*/  IABS R20, R6 ;  /* 0x0000000600147213 */ /* 0x000fe20000000000 */
[----:B------:R-:W-:Y:S02]  /*10c20*/  IMAD.HI.U32 R13, R4, R9, RZ ;  /* 0x00000009040d7227 */ /* 0x000fe400078e00ff */
[----:B------:R-:W-:Y:S02]  /*10c30*/  STL [R1+0x378], R17 ;  /* 0x0003781101007387 */ /* 0x000fe40000100800 */
[----:B------:R-:W-:Y:S02]  /*10c40*/  IMAD.MOV R13, RZ, RZ, -R13 ;  /* 0x000000ffff0d7224 */ /* 0x000fe400078e0a0d */
[--C-:B------:R-:W-:Y:S01]  /*10c50*/  @!P1 IMAD.IADD R8, R8, 0x1, -R10.reuse ;  /* 0x0000000108089824 */ /* 0x100fe200078e0a0a */
[----:B------:R-:W-:Y:S01]  /*10c60*/  ISETP.GE.AND P1, PT, R7, RZ, PT ;  /* 0x000000ff0700720c */ /* 0x000fe20003f26270 */
[--C-:B------:R-:W-:Y:S01]  /*10c70*/  @!P6 IMAD.IADD R16, R16, 0x1, -R10.reuse ;  /* 0x000000011010e824 */ /* 0x100fe200078e0a0a */
[----:B------:R-:W-:Y:S01]  /*10c80*/  ISETP.GE.AND P6, PT, R11, RZ, PT ;  /* 0x000000ff0b00720c */ /* 0x000fe20003fc6270 */
[----:B------:R-:W-:Y:S01]  /*10c90*/  @!P3 IMAD.IADD R5, R5, 0x1, -R10 ;  /* 0x000000010505b824 */ /* 0x000fe200078e0a0a */
[----:B------:R-:W-:Y:S01]  /*10ca0*/  ISETP.GT.U32.AND P0, PT, R10, R8, PT ;  /* 0x000000080a00720c */ /* 0x000fe20003f04070 */
[----:B------:R-:W-:-:S03]  /*10cb0*/  IMAD.HI.U32 R12, R4, R20, RZ ;  /* 0x00000014040c7227 */ /* 0x000fc600078e00ff */
[----:B------:R-:W-:Y:S01]  /*10cc0*/  ISETP.GT.U32.AND P3, PT, R10, R5, PT ;  /* 0x000000050a00720c */ /* 0x000fe20003f64070 */
[----:B------:R-:W-:Y:S02]  /*10cd0*/  VIADD R11, R28, 0xba ;  /* 0x000000ba1c0b7836 */ /* 0x000fe40000000000 */
[----:B------:R-:W-:Y:S02]  /*10ce0*/  IMAD R9, R10, R13, R9 ;  /* 0x0000000d0a097224 */ /* 0x000fe400078e0209 */
[----:B-1----:R-:W-:Y:S01]  /*10cf0*/  IMAD.MOV.U32 R3, RZ, RZ, R14 ;  /* 0x000000ffff037224 */ /* 0x002fe200078e000e */
[----:B------:R-:W-:Y:S01]  /*10d00*/  IABS R13, R11 ;  /* 0x0000000b000d7213 */ /* 0x000fe20000000000 */
[----:B------:R-:W-:Y:S02]  /*10d10*/  IMAD.MOV R12, RZ, RZ, -R12 ;  /* 0x000000ffff0c7224 */ /* 0x000fe400078e0a0c */
[----:B------:R-:W-:Y:S02]  /*10d20*/  VIADD R7, R28, 0xb9 ;  /* 0x000000b91c077836 */ /* 0x000fe40000000000 */
[----:B------:R-:W-:Y:S01]  /*10d30*/  @!P2 IMAD.MOV R3, RZ, RZ, -R3 ;  /* 0x000000ffff03a224 */ /* 0x000fe200078e0a03 */
[C---:B------:R-:W-:Y:S01]  /*10d40*/  ISETP.GT.U32.AND P2, PT, R10.reuse, R9, PT ;  /* 0x000000090a00720c */ /* 0x040fe20003f44070 */
[----:B------:R-:W-:Y:S01]  /*10d50*/  IMAD R20, R10, R12, R20 ;  /* 0x0000000c0a147224 */ /* 0x000fe200078e0214 */
[----:B------:R-:W-:Y:S01]  /*10d60*/  IABS R12, R7 ;  /* 0x00000007000c7213 */ /* 0x000fe20000000000 */
[----:B------:R-:W-:Y:S01]  /*10d70*/  IMAD.HI.U32 R14, R4, R13, RZ ;  /* 0x0000000d040e7227 */ /* 0x000fe200078e00ff */
[----:B------:R1:W-:Y:S03]  /*10d80*/  STL [R1+0x374], R3 ;  /* 0x0003740301007387 */ /* 0x0003e60000100800 */
[----:B------:R-:W-:Y:S01]  /*10d90*/  @!P4 IMAD.MOV R16, RZ, RZ, -R16 ;  /* 0x000000ffff10c224 */ /* 0x000fe200078e0a10 */
[----:B------:R-:W-:Y:S01]  /*10da0*/  ISETP.GT.U32.AND P4, PT, R10, R20, PT ;  /* 0x000000140a00720c */ /* 0x000fe20003f84070 */
[----:B------:R-:W-:Y:S01]  /*10db0*/  @!P0 IMAD.IADD R8, R8, 0x1, -R10 ;  /* 0x0000000108088824 */ /* 0x000fe200078e0a0a */
        /* <DEDUP_REMOVED lines=10> */
[----:B------:R-:W-:Y:S01]  /*10e60*/  @!P2 IMAD.IADD R9, R9, 0x1, -R10 ;  /* 0x000000010909a824 */ /* 0x000fe200078e0a0a */
[----:B------:R1:W-:Y:S01]  /*10e70*/  STL [R1+0x36c], R3 ;  /* 0x00036c0301007387 */ /* 0x0003e20000100800 */
[C---:B------:R-:W-:Y:S02]  /*10e80*/  IMAD R11, R10.reuse, R14, R13 ;  /* 0x0000000e0a0b7224 */ /* 0x040fe400078e020d */
[----:B--2---:R-:W-:Y:S01]  /*10e90*/  IMAD.MOV.U32 R16, RZ, RZ, R8 ;  /* 0x000000ffff107224 */ /* 0x004fe200078e0008 */
[C---:B------:R-:W-:Y:S01]  /*10ea0*/  ISETP.GT.U32.AND P2, PT, R10.reuse, R9, PT ;  /* 0x000000090a00720c */ /* 0x040fe20003f44070 */
[----:B------:R-:W-:-:S02]  /*10eb0*/  IMAD R12, R10, R15, R12 ;  /* 0x0000000f0a0c7224 */ /* 0x000fc400078e020c */
        /* <DEDUP_REMOVED lines=16> */
[----:B------:R-:W-:-:S02]  /*10fc0*/  ISETP.GE.AND P2, PT, R7, RZ, PT ;  /* 0x000000ff0700720c */ /* 0x000fc40003f46270 */
[----:B------:R-:W-:Y:S01]  /*10fd0*/  ISETP.GT.U32.AND P6, PT, R10, R11, PT ;  /* 0x0000000b0a00720c */ /* 0x000fe20003fc4070 */
[--C-:B------:R-:W-:Y:S01]  /*10fe0*/  @!P4 IMAD.IADD R20, R20, 0x1, -R10.reuse ;  /* 0x000000011414c824 */ /* 0x100fe200078e0a0a */
[----:B------:R-:W-:Y:S01]  /*10ff0*/  ISETP.GE.AND P4, PT, R0, RZ, PT ;  /* 0x000000ff0000720c */ /* 0x000fe20003f86270 */
[----:B------:R-:W-:Y:S01]  /*11000*/  @!P1 IMAD.IADD R12, R12, 0x1, -R10 ;  /* 0x000000010c0c9824 */ /* 0x000fe200078e0a0a */
[----:B------:R-:W-:Y:S01]  /*11010*/  ISETP.GE.AND P1, PT, R6, RZ, PT ;  /* 0x000000ff0600720c */ /* 0x000fe20003f26270 */
[----:B-1----:R-:W-:Y:S02]  /*11020*/  IMAD.MOV.U32 R3, RZ, RZ, R9 ;  /* 0x000000ffff037224 */ /* 0x002fe400078e0009 */
[----:B------:R-:W-:-:S04]  /*11030*/  IMAD.HI.U32 R0, R4, R5, RZ ;  /* 0x0000000504007227 */ /* 0x000fc800078e00ff */
[----:B------:R-:W-:Y:S01]  /*11040*/  @!P5 IMAD.MOV R3, RZ, RZ, -R3 ;  /* 0x000000ffff03d224 */ /* 0x000fe200078e0a03 */
[C---:B------:R-:W-:Y:S01]  /*11050*/  ISETP.GT.U32.AND P5, PT, R10.reuse, R12, PT ;  /* 0x0000000c0a00720c */ /* 0x040fe20003fa4070 */
[----:B------:R-:W-:Y:S02]  /*11060*/  IMAD.MOV R8, RZ, RZ, -R8 ;  /* 0x000000ffff087224 */ /* 0x000fe400078e0a08 */
[----:B------:R-:W-:Y:S01]  /*11070*/  IMAD.MOV R0, RZ, RZ, -R0 ;  /* 0x000000ffff007224 */ /* 0x000fe200078e0a00 */
[----:B------:R1:W-:Y:S01]  /*11080*/  STL [R1+0x35c], R3 ;  /* 0x00035c0301007387 */ /* 0x0003e20000100800 */
[C---:B------:R-:W-:Y:S02]  /*11090*/  IMAD R13, R10.reuse, R8, R13 ;  /* 0x000000080a0d7224 */ /* 0x040fe400078e020d */
[C---:B------:R-:W-:Y:S02]  /*110a0*/  IMAD R5, R10.reuse, R0, R5 ;  /* 0x000000000a057224 */ /* 0x040fe400078e0205 */
[----:B------:R-:W-:Y:S01]  /*110b0*/  @!P6 IMAD.IADD R11, R11, 0x1, -R10 ;  /* 0x000000010b0be824 */ /* 0x000fe200078e0a0a */
[----:B------:R-:W-:Y:S01]  /*110c0*/  ISETP.GT.U32.AND P6, PT, R10, R13, PT ;  /* 0x0000000d0a00720c */ /* 0x000fe20003fc4070 */
[----:B------:R-:W-:-:S02]  /*110d0*/  VIADD R7, R28, 0xb6 ;  /* 0x000000b61c077836 */ /* 0x000fc40000000000 */
[----:B------:R-:W-:Y:S01]  /*110e0*/  @!P5 IMAD.IADD R12, R12, 0x1, -R10 ;  /* 0x000000010c0cd824 */ /* 0x000fe200078e0a0a */
[----:B------:R-:W-:Y:S01]  /*110f0*/  ISETP.GT.U32.AND P5, PT, R10, R5, PT ;  /* 0x000000050a00720c */ /* 0x000fe20003fa4070 */
[C---:B------:R-:W-:Y:S01]  /*11100*/  VIADD R8, R28.reuse, 0xb5 ;  /* 0x000000b51c087836 */ /* 0x040fe20000000000 */
[----:B------:R-:W-:Y:S01]  /*11110*/  IABS R14, R7 ;  /* 0x00000007000e7213 */ /* 0x000fe20000000000 */
[----:B-1----:R-:W-:Y:S02]  /*11120*/  IMAD.MOV.U32 R3, RZ, RZ, R20 ;  /* 0x000000ffff037224 */ /* 0x002fe400078e0014 */
[----:B------:R-:W-:Y:S01]  /*11130*/  VIADD R9, R28, 0xb4 ;  /* 0x000000b41c097836 */ /* 0x000fe20000000000 */
[----:B------:R-:W-:Y:S01]  /*11140*/  IABS R17, R8 ;  /* 0x0000000800117213 */ /* 0x000fe20000000000 */
[----:B------:R-:W-:-:S03]  /*11150*/  IMAD.HI.U32 R0, R4, R14, RZ ;  /* 0x0000000e04007227 */ /* 0x000fc600078e00ff */
[----:B------:R-:W-:Y:S01]  /*11160*/  IABS R18, R9 ;  /* 0x0000000900127213 */ /* 0x000fe20000000000 */
[--C-:B------:R-:W-:Y:S02]  /*11170*/  @!P6 IMAD.IADD R13, R13, 0x1, -R10.reuse ;  /* 0x000000010d0de824 */ /* 0x100fe400078e0a0a */
[----:B------:R-:W-:Y:S02]  /*11180*/  @!P5 IMAD.IADD R5, R5, 0x1, -R10 ;  /* 0x000000010505d824 */ /* 0x000fe400078e0a0a */
[----:B------:R-:W-:Y:S01]  /*11190*/  @!P0 IMAD.MOV R3, RZ, RZ, -R3 ;  /* 0x000000ffff038224 */ /* 0x000fe200078e0a03 */
[----:B------:R-:W-:Y:S01]  /*111a0*/  ISETP.GT.U32.AND P5, PT, R10, R13, PT ;  /* 0x0000000d0a00720c */ /* 0x000fe20003fa4070 */
[----:B------:R-:W-:Y:S01]  /*111b0*/  IMAD.MOV R0, RZ, RZ, -R0 ;  /* 0x000000ffff007224 */ /* 0x000fe200078e0a00 */
[----:B------:R-:W-:Y:S01]  /*111c0*/  ISETP.GE.AND P0, PT, R7, RZ, PT ;  /* 0x000000ff0700720c */ /* 0x000fe20003f06270 */
[----:B------:R-:W-:Y:S01]  /*111d0*/  IMAD.HI.U32 R19, R4, R17, RZ ;  /* 0x0000001104137227 */ /* 0x000fe200078e00ff */
[----:B------:R1:W-:Y:S03]  /*111e0*/  STL [R1+0x358], R3 ;  /* 0x0003580301007387 */ /* 0x0003e60000100800 */
[----:B------:R-:W-:-:S02]  /*111f0*/  IMAD R14, R10, R0, R14 ;  /* 0x000000000a0e7224 */ /* 0x000fc400078e020e */
[----:B------:R-:W-:-:S03]  /*11200*/  IMAD.HI.U32 R16, R4, R18, RZ ;  /* 0x0000001204107227 */ /* 0x000fc600078e00ff */
[----:B------:R-:W-:Y:S01]  /*11210*/  ISETP.GT.U32.AND P6, PT, R10, R14, PT ;  /* 0x0000000e0a00720c */ /* 0x000fe20003fc4070 */
[----:B------:R-:W-:Y:S02]  /*11220*/  IMAD.MOV R19, RZ, RZ, -R19 ;  /* 0x000000ffff137224 */ /* 0x000fe400078e0a13 */
[----:B-1----:R-:W-:Y:S02]  /*11230*/  IMAD.MOV.U32 R3, RZ, RZ, R11 ;  /* 0x000000ffff037224 */ /* 0x002fe400078e000b */
[----:B------:R-:W-:Y:S02]  /*11240*/  VIADD R6, R28, 0xb3 ;  /* 0x000000b31c067836 */ /* 0x000fe40000000000 */
[----:B------:R-:W-:Y:S02]  /*11250*/  @!P3 IMAD.MOV R3, RZ, RZ, -R3 ;  /* 0x000000ffff03b224 */ /* 0x000fe400078e0a03 */
[----:B------:R-:W-:Y:S01]  /*11260*/  IMAD.MOV R16, RZ, RZ, -R16 ;  /* 0x000000ffff107224 */ /* 0x000fe200078e0a10 */
[----:B------:R-:W-:Y:S01]  /*11270*/  IABS R15, R6 ;  /* 0x00000006000f7213 */ /* 0x000fe20000000000 */
[----:B------:R-:W-:Y:S01]  /*11280*/  IMAD R17, R10, R19, R17 ;  /* 0x000000130a117224 */ /* 0x000fe200078e0211 */
[----:B------:R1:W-:Y:S01]  /*11290*/  STL [R1+0x354], R3 ;  /* 0x0003540301007387 */ /* 0x0003e20000100800 */
[----:B------:R-:W-:-:S02]  /*112a0*/  @!P5 IMAD.IADD R13, R13, 0x1, -R10 ;  /* 0x000000010d0dd824 */ /* 0x000fc400078e0a0a */
[C---:B------:R-:W-:Y:S01]  /*112b0*/  IMAD R18, R10.reuse, R16, R18 ;  /* 0x000000100a127224 */ /* 0x040fe200078e0212 */
[----:B------:R-:W-:Y:S01]  /*112c0*/  ISETP.GT.U32.AND P5, PT, R10, R17, PT ;  /* 0x000000110a00720c */ /* 0x000fe20003fa4070 */
[----:B------:R-:W-:-:S04]  /*112d0*/  IMAD.HI.U32 R11, R4, R15, RZ ;  /* 0x0000000f040b7227 */ /* 0x000fc800078e00ff */
[----:B------:R-:W-:Y:S01]  /*112e0*/  @!P6 IMAD.IADD R14, R14, 0x1, -R10 ;  /* 0x000000010e0ee824 */ /* 0x000fe200078e0a0a */
[C---:B------:R-:W-:Y:S01]  /*112f0*/  ISETP.GT.U32.AND P6, PT, R10.reuse, R5, PT ;  /* 0x000000050a00720c */ /* 0x040fe20003fc4070 */
[----:B-1----:R-:W-:Y:S02]  /*11300*/  IMAD.MOV.U32 R3, RZ, RZ, R13 ;  /* 0x000000ffff037224 */ /* 0x002fe400078e000d */
[----:B------:R-:W-:Y:S01]  /*11310*/  IMAD.MOV R11, RZ, RZ, -R11 ;  /* 0x000000ffff0b7224 */ /* 0x000fe200078e0a0b */
[C---:B------:R-:W-:Y:S01]  /*11320*/  ISETP.GT.U32.AND P3, PT, R10.reuse, R14, PT ;  /* 0x0000000e0a00720c */ /* 0x040fe20003f64070 */
[----:B------:R-:W-:Y:S01]  /*11330*/  @!P4 IMAD.MOV R3, RZ, RZ, -R3 ;  /* 0x000000ffff03c224 */ /* 0x000fe200078e0a03 */
[----:B------:R-:W-:Y:S01]  /*11340*/  ISETP.GT.U32.AND P4, PT, R10, R18, PT ;  /* 0x000000120a00720c */ /* 0x000fe20003f84070 */
[----:B------:R-:W-:Y:S02]  /*11350*/  VIADD R0, R28, 0xb2 ;  /* 0x000000b21c007836 */ /* 0x000fe40000000000 */
[----:B------:R-:W-:-:S02]  /*11360*/  IMAD R15, R10, R11, R15 ;  /* 0x0000000b0a0f7224 */ /* 0x000fc400078e020f */
[----:B------:R-:W-:Y:S01]  /*11370*/  @!P5 IMAD.IADD R17, R17, 0x1, -R10 ;  /* 0x000000011111d824 */ /* 0x000fe200078e0a0a */
[----:B------:R-:W-:Y:S01]  /*11380*/  IABS R7, R0 ;  /* 0x0000000000077213 */ /* 0x000fe20000000000 */
[----:B------:R-:W-:Y:S01]  /*11390*/  IMAD.MOV.U32 R16, RZ, RZ, R12 ;  /* 0x000000ffff107224 */ /* 0x000fe200078e000c */
[----:B------:R-:W-:Y:S01]  /*113a0*/  ISETP.GT.U32.AND P5, PT, R10, R15, PT ;  /* 0x0000000f0a00720c */ /* 0x000fe20003fa4070 */
[----:B------:R-:W-:Y:S01]  /*113b0*/  @!P6 IMAD.IADD R5, R5, 0x1, -R10 ;  /* 0x000000010505e824 */ /* 0x000fe200078e0a0a */
[----:B------:R-:W-:Y:S01]  /*113c0*/  ISETP.GE.AND P6, PT, R9, RZ, PT ;  /* 0x000000ff0900720c */ /* 0x000fe20003fc6270 */
[----:B------:R-:W-:-:S04]  /*113d0*/  IMAD.HI.U32 R12, R4, R7, RZ ;  /* 0x00000007040c7227 */ /* 0x000fc800078e00ff */
[----:B------:R-:W-:Y:S01]  /*113e0*/  @!P4 IMAD.IADD R18, R18, 0x1, -R10 ;  /* 0x000000011212c824 */ /* 0x000fe200078e0a0a */
[----:B------:R-:W-:Y:S01]  /*113f0*/  ISETP.GT.U32.AND P4, PT, R10, R17, PT ;  /* 0x000000110a00720c */ /* 0x000fe20003f84070 */
[----:B------:R-:W-:Y:S01]  /*11400*/  @!P2 IMAD.MOV R16, RZ, RZ, -R16 ;  /* 0x000000ffff10a224 */ /* 0x000fe200078e0a10 */
[----:B------:R-:W-:Y:S01]  /*11410*/  ISETP.GE.AND P2, PT, R8, RZ, PT ;  /* 0x000000ff0800720c */ /* 0x000fe20003f46270 */
[----:B------:R-:W-:Y:S02]  /*11420*/  IMAD.MOV R12, RZ, RZ, -R12 ;  /* 0x000000ffff0c7224 */ /* 0x000fe400078e0a0c */
[--C-:B------:R-:W-:Y:S01]  /*11430*/  @!P3 IMAD.IADD R14, R14, 0x1, -R10.reuse ;  /* 0x000000010e0eb824 */ /* 0x100fe200078e0a0a */
[----:B------:R1:W-:Y:S01]  /*11440*/  STL [R1+0x34c], R16 ;  /* 0x00034c1001007387 */ /* 0x0003e20000100800 */
[----:B------:R-:W-:Y:S01]  /*11450*/  ISETP.GE.AND P3, PT, R6, RZ, PT ;  /* 0x000000ff0600720c */ /* 0x000fe20003f66270 */
[----:B------:R-:W-:Y:S02]  /*11460*/  IMAD R6, R10, R12, R7 ;  /* 0x0000000c0a067224 */ /* 0x000fe400078e0207 */
[----:B------:R2:W-:Y:S01]  /*11470*/  STL [R1+0x348], R3 ;  /* 0x0003480301007387 */ /* 0x0005e20000100800 */
[----:B------:R-:W-:-:S02]  /*11480*/  @!P5 IMAD.IADD R15, R15, 0x1, -R10 ;  /* 0x000000010f0fd824 */ /* 0x000fc400078e0a0a */
[----:B------:R-:W-:Y:S01]  /*11490*/  @!P4 IMAD.IADD R17, R17, 0x1, -R10 ;  /* 0x000000011111c824 */ /* 0x000fe200078e0a0a */
[----:B------:R-:W-:Y:S01]  /*114a0*/  ISETP.GT.U32.AND P4, PT, R10, R6, PT ;  /* 0x000000060a00720c */ /* 0x000fe20003f84070 */
[----:B------:R-:W-:Y:S01]  /*114b0*/  VIADD R11, R28, 0xaf ;  /* 0x000000af1c0b7836 */ /* 0x000fe20000000000 */
[----:B------:R-:W-:Y:S01]  /*114c0*/  ISETP.GT.U32.AND P5, PT, R10, R15, PT ;  /* 0x0000000f0a00720c */ /* 0x000fe20003fa4070 */
[C---:B-1----:R-:W-:Y:S02]  /*114d0*/  VIADD R16, R28.reuse, 0xb1 ;  /* 0x000000b11c107836 */ /* 0x042fe40000000000 */
[C---:B------:R-:W-:Y:S01]  /*114e0*/  VIADD R7, R28.reuse, 0xb0 ;  /* 0x000000b01c077836 */ /* 0x040fe20000000000 */
[----:B------:R-:W-:Y:S01]  /*114f0*/  IABS R13, R11 ;  /* 0x0000000b000d7213 */ /* 0x000fe20000000000 */
[----:B--2---:R-:W-:Y:S01]  /*11500*/  IMAD.MOV.U32 R3, RZ, RZ, R5 ;  /* 0x000000ffff037224 */ /* 0x004fe200078e0005 */
        /* <DEDUP_REMOVED lines=8> */
[----:B------:R-:W-:Y:S02]  /*11590*/  IMAD.MOV R8, RZ, RZ, -R8 ;  /* 0x000000ffff087224 */ /* 0x000fe400078e0a08 */
[----:B------:R-:W-:Y:S01]  /*115a0*/  @!P4 IMAD.IADD R6, R6, 0x1, -R10 ;  /* 0x000000010606c824 */ /* 0x000fe200078e0a0a */
[----:B------:R-:W-:Y:S01]  /*115b0*/  ISETP.GE.AND P4, PT, R16, RZ, PT ;  /* 0x000000ff1000720c */ /* 0x000fe20003f86270 */
[----:B------:R-:W-:Y:S02]  /*115c0*/  IMAD R5, R10, R8, R5 ;  /* 0x000000080a057224 */ /* 0x000fe400078e0205 */
[----:B------:R-:W-:Y:S02]  /*115d0*/  IMAD.MOV.U32 R21, RZ, RZ, R14 ;  /* 0x000000ffff157224 */ /* 0x000fe400078e000e */
[----:B------:R-:W-:Y:S01]  /*115e0*/  @!P1 IMAD.IADD R18, R18, 0x1, -R10 ;  /* 0x0000000112129824 */ /* 0x000fe200078e0a0a */
[----:B------:R-:W-:Y:S01]  /*115f0*/  ISETP.GE.AND P1, PT, R0, RZ, PT ;  /* 0x000000ff0000720c */ /* 0x000fe20003f26270 */
[----:B------:R-:W-:-:S04]  /*11600*/  IMAD.HI.U32 R0, R4, R13, RZ ;  /* 0x0000000d04007227 */ /* 0x000fc800078e00ff */
[----:B------:R-:W-:Y:S01]  /*11610*/  @!P5 IMAD.IADD R15, R15, 0x1, -R10 ;  /* 0x000000010f0fd824 */ /* 0x000fe200078e0a0a */
[C---:B------:R-:W-:Y:S01]  /*11620*/  ISETP.GT.U32.AND P5, PT, R10.reuse, R5, PT ;  /* 0x000000050a00720c */ /* 0x040fe20003fa4070 */
[----:B------:R-:W-:Y:S01]  /*11630*/  @!P0 IMAD.MOV R21, RZ, RZ, -R21 ;  /* 0x000000ffff158224 */ /* 0x000fe200078e0a15 */
[----:B------:R-:W-:Y:S01]  /*11640*/  ISETP.GT.U32.AND P0, PT, R10, R6, PT ;  /* 0x000000060a00720c */ /* 0x000fe20003f04070 */
[----:B------:R-:W-:-:S03]  /*11650*/  IMAD.HI.U32 R20, R4, R19, RZ ;  /* 0x0000001304147227 */ /* 0x000fc600078e00ff */
[----:B------:R-:W-:Y:S01]  /*11660*/  STL [R1+0x33c], R21 ;  /* 0x00033c1501007387 */ /* 0x000fe20000100800 */
[----:B------:R-:W-:-:S04]  /*11670*/  IMAD.HI.U32 R8, R4, R9, RZ ;  /* 0x0000000904087227 */ /* 0x000fc800078e00ff */
[----:B------:R-:W-:Y:S02]  /*11680*/  IMAD.MOV R0, RZ, RZ, -R0 ;  /* 0x000000ffff007224 */ /* 0x000fe400078e0a00 */
[----:B-1----:R-:W-:Y:S02]  /*11690*/  IMAD.MOV.U32 R3, RZ, RZ, R17 ;  /* 0x000000ffff037224 */ /* 0x002fe400078e0011 */
[----:B------:R-:W-:Y:S02]  /*116a0*/  IMAD.MOV R20, RZ, RZ, -R20 ;  /* 0x000000ffff147224 */ /* 0x000fe400078e0a14 */
[----:B------:R-:W-:Y:S02]  /*116b0*/  IMAD.MOV R8, RZ, RZ, -R8 ;  /* 0x000000ffff087224 */ /* 0x000fe400078e0a08 */
[----:B------:R-:W-:Y:S02]  /*116c0*/  IMAD R13, R10, R0, R13 ;  /* 0x000000000a0d7224 */ /* 0x000fe400078e020d */
[----:B------:R-:W-:-:S02]  /*116d0*/  @!P2 IMAD.MOV R3, RZ, RZ, -R3 ;  /* 0x000000ffff03a224 */ /* 0x000fc400078e0a03 */
[C---:B------:R-:W-:Y:S02]  /*116e0*/  IMAD R16, R10.reuse, R20, R19 ;  /* 0x000000140a107224 */ /* 0x040fe400078e0213 */
[C---:B------:R-:W-:Y:S01]  /*116f0*/  IMAD R9, R10.reuse, R8, R9 ;  /* 0x000000080a097224 */ /* 0x040fe200078e0209 */
[----:B------:R1:W-:Y:S01]  /*11700*/  STL [R1+0x338], R3 ;  /* 0x0003380301007387 */ /* 0x0003e20000100800 */
[----:B------:R-:W-:Y:S01]  /*11710*/  @!P6 IMAD.MOV R18, RZ, RZ, -R18 ;  /* 0x000000ffff12e224 */ /* 0x000fe200078e0a12 */
[C---:B------:R-:W-:Y:S01]  /*11720*/  ISETP.GT.U32.AND P6, PT, R10.reuse, R13, PT ;  /* 0x0000000d0a00720c */ /* 0x040fe20003fc4070 */
[--C-:B------:R-:W-:Y:S01]  /*11730*/  @!P5 IMAD.IADD R5, R5, 0x1, -R10.reuse ;  /* 0x000000010505d824 */ /* 0x100fe200078e0a0a */
[----:B------:R-:W-:Y:S01]  /*11740*/  ISETP.GT.U32.AND P2, PT, R10, R16, PT ;  /* 0x000000100a00720c */ /* 0x000fe20003f44070 */
[----:B------:R-:W-:Y:S01]  /*11750*/  @!P0 IMAD.IADD R6, R6, 0x1, -R10 ;  /* 0x0000000106068824 */ /* 0x000fe200078e0a0a */
[----:B------:R-:W-:Y:S01]  /*11760*/  ISETP.GT.U32.AND P0, PT, R10, R9, PT ;  /* 0x000000090a00720c */ /* 0x000fe20003f04070 */
[----:B------:R-:W-:Y:S01]  /*11770*/  VIADD R0, R28, 0xad ;  /* 0x000000ad1c007836 */ /* 0x000fe20000000000 */
[----:B------:R-:W-:Y:S01]  /*11780*/  ISETP.GT.U32.AND P5, PT, R10, R5, PT ;  /* 0x000000050a00720c */ /* 0x000fe20003fa4070 */
[----:B------:R-:W-:Y:S01]  /*11790*/  VIADD R8, R28, 0xac ;  /* 0x000000ac1c087836 */ /* 0x000fe20000000000 */
[----:B------:R-:W-:Y:S01]  /*117a0*/  STL [R1+0x334], R18 ;  /* 0x0003341201007387 */ /* 0x000fe20000100800 */
[----:B-1----:R-:W-:Y:S01]  /*117b0*/  IMAD.MOV.U32 R3, RZ, RZ, R15 ;  /* 0x000000ffff037224 */ /* 0x002fe200078e000f */
[----:B------:R-:W-:-:S02]  /*117c0*/  IABS R14, R0 ;  /* 0x00000000000e7213 */ /* 0x000fc40000000000 */
[----:B------:R-:W-:Y:S01]  /*117d0*/  IABS R17, R8 ;  /* 0x0000000800117213 */ /* 0x000fe20000000000 */
[----:B------:R-:W-:Y:S01]  /*117e0*/  @!P3 IMAD.MOV R3, RZ, RZ, -R3 ;  /* 0x000000ffff03b224 */ /* 0x000fe200078e0a03 */
[----:B------:R-:W-:Y:S01]  /*117f0*/  ISETP.GE.AND P3, PT, R7, RZ, PT ;  /* 0x000000ff0700720c */ /* 0x000fe20003f66270 */
[--C-:B------:R-:W-:Y:S02]  /*11800*/  @!P6 IMAD.IADD R13, R13, 0x1, -R10.reuse ;  /* 0x000000010d0de824 */ /* 0x100fe400078e0a0a */
[----:B------:R-:W-:Y:S01]  /*11810*/  IMAD.HI.U32 R15, R4, R14, RZ ;  /* 0x0000000e040f7227 */ /* 0x000fe200078e00ff */
[----:B------:R1:W-:Y:S03]  /*11820*/  STL [R1+0x328], R3 ;  /* 0x0003280301007387 */ /* 0x0003e60000100800 */
[----:B------:R-:W-:Y:S02]  /*11830*/  IMAD.MOV.U32 R7, RZ, RZ, R17 ;  /* 0x000000ffff077224 */ /* 0x000fe400078e0011 */
[--C-:B------:R-:W-:Y:S01]  /*11840*/  @!P2 IMAD.IADD R16, R16, 0x1, -R10.reuse ;  /* 0x000000011010a824 */ /* 0x100fe200078e0a0a */
[----:B------:R-:W-:Y:S01]  /*11850*/  ISETP.GE.AND P2, PT, R12, RZ, PT ;  /* 0x000000ff0c00720c */ /* 0x000fe20003f46270 */
[----:B------:R-:W-:Y:S01]  /*11860*/  @!P0 IMAD.IADD R9, R9, 0x1, -R10 ;  /* 0x0000000109098824 */ /* 0x000fe200078e0a0a */
[C---:B------:R-:W-:Y:S01]  /*11870*/  ISETP.GT.U32.AND P0, PT, R10.reuse, R13, PT ;  /* 0x0000000d0a00720c */ /* 0x040fe20003f04070 */
[----:B------:R-:W-:Y:S01]  /*11880*/  IMAD.MOV R15, RZ, RZ, -R15 ;  /* 0x000000ffff0f7224 */ /* 0x000fe200078e0a0f */
[----:B------:R-:W-:Y:S01]  /*11890*/  ISETP.GT.U32.AND P6, PT, R10, R16, PT ;  /* 0x000000100a00720c */ /* 0x000fe20003fc4070 */
[----:B-1----:R-:W-:-:S02]  /*118a0*/  IMAD.MOV.U32 R3, RZ, RZ, R6 ;  /* 0x000000ffff037224 */ /* 0x002fc400078e0006 */
[----:B------:R-:W-:Y:S01]  /*118b0*/  @!P5 IMAD.IADD R5, R5, 0x1, -R10 ;  /* 0x000000010505d824 */ /* 0x000fe200078e0a0a */
[----:B------:R-:W-:Y:S01]  /*118c0*/  ISETP.GE.AND P5, PT, R11, RZ, PT ;  /* 0x000000ff0b00720c */ /* 0x000fe20003fa6270 */
[----:B------:R-:W-:Y:S01]  /*118d0*/  @!P1 IMAD.MOV R3, RZ, RZ, -R3 ;  /* 0x000000ffff039224 */ /* 0x000fe200078e0a03 */
[----:B------:R-:W-:Y:S01]  /*118e0*/  ISETP.GT.U32.AND P1, PT, R10, R9, PT ;  /* 0x000000090a00720c */ /* 0x000fe20003f24070 */
[----:B------:R-:W-:-:S03]  /*118f0*/  IMAD.HI.U32 R12, R4, R7, RZ ;  /* 0x00000007040c7227 */ /* 0x000fc600078e00ff */
[----:B------:R1:W-:Y:S01]  /*11900*/  STL [R1+0x324], R3 ;  /* 0x0003240301007387 */ /* 0x0003e20000100800 */
[C---:B------:R-:W-:Y:S02]  /*11910*/  IMAD R11, R10.reuse, R15, R14 ;  /* 0x0000000f0a0b7224 */ /* 0x040fe400078e020e */
[----:B------:R-:W-:Y:S02]  /*11920*/  IMAD.MOV R12, RZ, RZ, -R12 ;  /* 0x000000ffff0c7224 */ /* 0x000fe400078e0a0c */
[--C-:B------:R-:W-:Y:S02]  /*11930*/  @!P0 IMAD.IADD R13, R13, 0x1, -R10.reuse ;  /* 0x000000010d0d8824 */ /* 0x100fe400078e0a0a */
[----:B------:R-:W-:Y:S02]  /*11940*/  IMAD R7, R10, R12, R7 ;  /* 0x0000000c0a077224 */ /* 0x000fe400078e0207 */
[----:B------:R-:W-:Y:S02]  /*11950*/  VIADD R6, R28, 0xaa ;  /* 0x000000aa1c067836 */ /* 0x000fe40000000000 */
[----:B-1----:R-:W-:Y:S01]  /*11960*/  IMAD.MOV.U32 R3, RZ, RZ, R5 ;  /* 0x000000ffff037224 */ /* 0x002fe200078e0005 */
[----:B------:R-:W-:Y:S01]  /*11970*/  ISETP.GT.U32.AND P0, PT, R10, R7, PT ;  /* 0x000000070a00720c */ /* 0x000fe20003f04070 */
[--C-:B------:R-:W-:Y:S01]  /*11980*/  @!P6 IMAD.IADD R16, R16, 0x1, -R10.reuse ;  /* 0x000000011010e824 */ /* 0x100fe200078e0a0a */
[----:B------:R-:W-:Y:S01]  /*11990*/  ISETP.GE.AND P6, PT, R0, RZ, PT ;  /* 0x000000ff0000720c */ /* 0x000fe20003fc6270 */
[----:B------:R-:W-:Y:S01]  /*119a0*/  @!P4 IMAD.MOV R3, RZ, RZ, -R3 ;  /* 0x000000ffff03c224 */ /* 0x000fe200078e0a03 */
[----:B------:R-:W-:Y:S01]  /*119b0*/  ISETP.GT.U32.AND P4, PT, R10, R11, PT ;  /* 0x0000000b0a00720c */ /* 0x000fe20003f84070 */
[----:B------:R-:W-:Y:S01]  /*119c0*/  @!P1 IMAD.IADD R9, R9, 0x1, -R10 ;  /* 0x0000000109099824 */ /* 0x000fe200078e0a0a */
[----:B------:R-:W-:Y:S01]  /*119d0*/  IABS R0, R6 ;  /* 0x0000000600007213 */ /* 0x000fe20000000000 */
[----:B------:R-:W-:Y:S01]  /*119e0*/  VIADD R14, R28, 0xab ;  /* 0x000000ab1c0e7836 */ /* 0x000fe20000000000 */
[----:B------:R-:W-:Y:S01]  /*119f0*/  ISETP.GE.AND P1, PT, R8, RZ, PT ;  /* 0x000000ff0800720c */ /* 0x000fe20003f26270 */
[----:B------:R-:W-:Y:S01]  /*11a00*/  VIADD R8, R28, 0xa9 ;  /* 0x000000a91c087836 */ /* 0x000fe20000000000 */
[----:B------:R1:W-:Y:S01]  /*11a10*/  STL [R1+0x320], R3 ;  /* 0x0003200301007387 */ /* 0x0003e20000100800 */
[----:B------:R-:W-:Y:S01]  /*11a20*/  IMAD.HI.U32 R12, R4, R0, RZ ;  /* 0x00000000040c7227 */ /* 0x000fe200078e00ff */
[----:B------:R-:W-:-:S03]  /*11a30*/  IABS R5, R14 ;  /* 0x0000000e00057213 */ /* 0x000fc60000000000 */
[--C-:B------:R-:W-:Y:S02]  /*11a40*/  @!P0 IMAD.IADD R7, R7, 0x1, -R10.reuse ;  /* 0x0000000107078824 */ /* 0x100fe400078e0a0a */
[----:B------:R-:W-:Y:S01]  /*11a50*/  @!P4 IMAD.IADD R11, R11, 0x1, -R10 ;  /* 0x000000010b0bc824 */ /* 0x000fe200078e0a0a */
[----:B------:R-:W-:Y:S01]  /*11a60*/  ISETP.GE.AND P4, PT, R14, RZ, PT ;  /* 0x000000ff0e00720c */ /* 0x000fe20003f86270 */
[----:B------:R-:W-:Y:S01]  /*11a70*/  IMAD.MOV R12, RZ, RZ, -R12 ;  /* 0x000000ffff0c7224 */ /* 0x000fe200078e0a0c */
[----:B------:R-:W-:Y:S01]  /*11a80*/  IABS R14, R8 ;  /* 0x00000008000e7213 */ /* 0x000fe20000000000 */
[----:B-1----:R-:W-:Y:S01]  /*11a90*/  IMAD.MOV.U32 R3, RZ, RZ, R16 ;  /* 0x000000ffff037224 */ /* 0x002fe200078e0010 */
[C---:B------:R-:W-:Y:S01]  /*11aa0*/  ISETP.GT.U32.AND P0, PT, R10.reuse, R11, PT ;  /* 0x0000000b0a00720c */ /* 0x040fe20003f04070 */
[----:B------:R-:W-:Y:S02]  /*11ab0*/  IMAD R0, R10, R12, R0 ;  /* 0x0000000c0a007224 */ /* 0x000fe400078e0200 */
[----:B------:R-:W-:-:S04]  /*11ac0*/  IMAD.HI.U32 R15, R4, R5, RZ ;  /* 0x00000005040f7227 */ /* 0x000fc800078e00ff */
[----:B------:R-:W-:-:S04]  /*11ad0*/  IMAD.HI.U32 R12, R4, R14, RZ ;  /* 0x0000000e040c7227 */ /* 0x000fc800078e00ff */
[----:B------:R-:W-:Y:S01]  /*11ae0*/  @!P3 IMAD.MOV R3, RZ, RZ, -R3 ;  /* 0x000000ffff03b224 */ /* 0x000fe200078e0a03 */
[C---:B------:R-:W-:Y:S01]  /*11af0*/  ISETP.GT.U32.AND P3, PT, R10.reuse, R7, PT ;  /* 0x000000070a00720c */ /* 0x040fe20003f64070 */
[----:B------:R-:W-:Y:S02]  /*11b00*/  @!P5 IMAD.MOV R13, RZ, RZ, -R13 ;  /* 0x000000ffff0dd224 */ /* 0x000fe400078e0a0d */
[----:B------:R-:W-:Y:S01]  /*11b10*/  IMAD.MOV R15, RZ, RZ, -R15 ;  /* 0x000000ffff0f7224 */ /* 0x000fe200078e0a0f */
[----:B------:R1:W-:Y:S01]  /*11b20*/  STL [R1+0x31c], R3 ;  /* 0x00031c0301007387 */ /* 0x0003e20000100800 */
[----:B------:R-:W-:Y:S02]  /*11b30*/  IMAD.MOV R12, RZ, RZ, -R12 ;  /* 0x000000ffff0c7224 */ /* 0x000fe400078e0a0c */
[----:B------:R-:W-:Y:S01]  /*11b40*/  @!P0 IMAD.IADD R11, R11, 0x1, -R10 ;  /* 0x000000010b0b8824 */ /* 0x000fe200078e0a0a */
[----:B------:R2:W-:Y:S01]  /*11b50*/  STL [R1+0x318], R13 ;  /* 0x0003180d01007387 */ /* 0x0005e20000100800 */
[C---:B------:R-:W-:Y:S01]  /*11b60*/  IMAD R5, R10.reuse, R15, R5 ;  /* 0x0000000f0a057224 */ /* 0x040fe200078e0205 */
[C---:B------:R-:W-:Y:S01]  /*11b70*/  ISETP.GT.U32.AND P0, PT, R10.reuse, R0, PT ;  /* 0x000000000a00720c */ /* 0x040fe20003f04070 */
[----:B------:R-:W-:-:S02]  /*11b80*/  IMAD R14, R10, R12, R14 ;  /* 0x0000000c0a0e7224 */ /* 0x000fc400078e020e */
[--C-:B------:R-:W-:Y:S01]  /*11b90*/  @!P3 IMAD.IADD R7, R7, 0x1, -R10.reuse ;  /* 0x000000010707b824 */ /* 0x100fe200078e0a0a */
[----:B------:R-:W-:Y:S01]  /*11ba0*/  ISETP.GT.U32.AND P5, PT, R10, R5, PT ;  /* 0x000000050a00720c */ /* 0x000fe20003fa4070 */
[----:B-1----:R-:W-:Y:S01]  /*11bb0*/  IMAD.MOV.U32 R3, RZ, RZ, R9 ;  /* 0x000000ffff037224 */ /* 0x002fe200078e0009 */
[----:B------:R-:W-:Y:S01]  /*11bc0*/  ISETP.GE.AND P3, PT, R8, RZ, PT ;  /* 0x000000ff0800720c */ /* 0x000fe20003f66270 */
[----:B------:R-:W-:Y:S02]  /*11bd0*/  VIADD R9, R28, 0xa7 ;  /* 0x000000a71c097836 */ /* 0x000fe40000000000 */
[----:B--2---:R-:W-:Y:S02]  /*11be0*/  IMAD.MOV.U32 R13, RZ, RZ, R11 ;  /* 0x000000ffff0d7224 */ /* 0x004fe400078e000b */
[----:B------:R-:W-:Y:S01]  /*11bf0*/  @!P2 IMAD.MOV R3, RZ, RZ, -R3 ;  /* 0x000000ffff03a224 */ /* 0x000fe200078e0a03 */
[----:B------:R-:W-:Y:S01]  /*11c00*/  IABS R21, R9 ;  /* 0x0000000900157213 */ /* 0x000fe20000000000 */
[----:B------:R-:W-:Y:S01]  /*11c10*/  @!P6 IMAD.MOV R13, RZ, RZ, -R13 ;  /* 0x000000ffff0de224 */ /* 0x000fe200078e0a0d */
[----:B------:R-:W-:Y:S01]  /*11c20*/  ISETP.GT.U32.AND P6, PT, R10, R14, PT ;  /* 0x0000000e0a00720c */ /* 0x000fe20003fc4070 */
[--C-:B------:R-:W-:Y:S01]  /*11c30*/  @!P0 IMAD.IADD R0, R0, 0x1, -R10.reuse ;  /* 0x0000000100008824 */ /* 0x100fe200078e0a0a */
[----:B------:R1:W-:Y:S01]  /*11c40*/  STL [R1+0x314], R3 ;  /* 0x0003140301007387 */ /* 0x0003e20000100800 */
[--C-:B------:R-:W-:Y:S01]  /*11c50*/  @!P5 IMAD.IADD R5, R5, 0x1, -R10.reuse ;  /* 0x000000010505d824 */ /* 0x100fe200078e0a0a */
[----:B------:R-:W-:Y:S01]  /*11c60*/  ISETP.GE.AND P2, PT, R6, RZ, PT ;  /* 0x000000ff0600720c */ /* 0x000fe20003f46270 */
[----:B------:R-:W-:Y:S01]  /*11c70*/  VIADD R6, R28, 0xa8 ;  /* 0x000000a81c067836 */ /* 0x000fe20000000000 */
[----:B------:R-:W-:Y:S01]  /*11c80*/  ISETP.GT.U32.AND P0, PT, R10, R0, PT ;  /* 0x000000000a00720c */ /* 0x000fe20003f04070 */
[----:B------:R-:W-:Y:S01]  /*11c90*/  VIADD R8, R28, 0xa6 ;  /* 0x000000a61c087836 */ /* 0x000fe20000000000 */
[----:B------:R-:W-:Y:S01]  /*11ca0*/  ISETP.GT.U32.AND P5, PT, R10, R5, PT ;  /* 0x000000050a00720c */ /* 0x000fe20003fa4070 */
[----:B------:R-:W-:Y:S01]  /*11cb0*/  STL [R1+0x30c], R13 ;  /* 0x00030c0d01007387 */ /* 0x000fe20000100800 */
[----:B------:R-:W-:Y:S01]  /*11cc0*/  IABS R20, R6 ;  /* 0x0000000600147213 */ /* 0x000fe20000000000 */
[----:B------:R-:W-:Y:S01]  /*11cd0*/  VIADD R18, R28, 0xa5 ;  /* 0x000000a51c127836 */ /* 0x000fe20000000000 */
[----:B------:R-:W-:Y:S01]  /*11ce0*/  IABS R19, R8 ;  /* 0x0000000800137213 */ /* 0x000fe20000000000 */
[----:B------:R-:W-:-:S02]  /*11cf0*/  @!P6 IMAD.IADD R14, R14, 0x1, -R10 ;  /* 0x000000010e0ee824 */ /* 0x000fc400078e0a0a */
[----:B-1----:R-:W-:Y:S02]  /*11d00*/  IMAD.MOV.U32 R3, RZ, RZ, R7 ;  /* 0x000000ffff037224 */ /* 0x002fe400078e0007 */
[----:B------:R-:W-:Y:S01]  /*11d10*/  IMAD.HI.U32 R7, R4, R21, RZ ;  /* 0x0000001504077227 */ /* 0x000fe200078e00ff */
[----:B------:R-:W-:-:S03]  /*11d20*/  ISETP.GT.U32.AND P6, PT, R10, R14, PT ;  /* 0x0000000e0a00720c */ /* 0x000fc60003fc4070 */
[----:B------:R-:W-:Y:S02]  /*11d30*/  IMAD.MOV R7, RZ, RZ, -R7 ;  /* 0x000000ffff077224 */ /* 0x000fe400078e0a07 */
[----:B------:R-:W-:-:S04]  /*11d40*/  IMAD.HI.U32 R11, R4, R20, RZ ;  /* 0x00000014040b7227 */ /* 0x000fc800078e00ff */
[----:B------:R-:W-:Y:S02]  /*11d50*/  IMAD R21, R10, R7, R21 ;  /* 0x000000070a157224 */ /* 0x000fe400078e0215 */
[--C-:B------:R-:W-:Y:S01]  /*11d60*/  @!P5 IMAD.IADD R5, R5, 0x1, -R10.reuse ;  /* 0x000000010505d824 */ /* 0x100fe200078e0a0a */
[----:B------:R-:W-:Y:S01]  /*11d70*/  ISETP.GE.AND P5, PT, R9, RZ, PT ;  /* 0x000000ff0900720c */ /* 0x000fe20003fa6270 */
[--C-:B------:R-:W-:Y:S01]  /*11d80*/  @!P6 IMAD.IADD R14, R14, 0x1, -R10.reuse ;  /* 0x000000010e0ee824 */ /* 0x100fe200078e0a0a */
[----:B------:R-:W-:Y:S01]  /*11d90*/  ISETP.GT.U32.AND P6, PT, R10, R21, PT ;  /* 0x000000150a00720c */ /* 0x000fe20003fc4070 */
[----:B------:R-:W-:Y:S01]  /*11da0*/  @!P1 IMAD.MOV R3, RZ, RZ, -R3 ;  /* 0x000000ffff039224 */ /* 0x000fe200078e0a03 */
[----:B------:R-:W-:Y:S01]  /*11db0*/  ISETP.GE.AND P1, PT, R6, RZ, PT ;  /* 0x000000ff0600720c */ /* 0x000fe20003f26270 */
[----:B------:R-:W-:Y:S02]  /*11dc0*/  IMAD.MOV R9, RZ, RZ, -R11 ;  /* 0x000000ffff097224 */ /* 0x000fe400078e0a0b */
[----:B------:R-:W-:Y:S01]  /*11dd0*/  @!P0 IMAD.IADD R0, R0, 0x1, -R10 ;  /* 0x0000000100008824 */ /* 0x000fe200078e0a0a */
[----:B------:R1:W-:Y:S01]  /*11de0*/  STL [R1+0x308], R3 ;  /* 0x0003080301007387 */ /* 0x0003e20000100800 */
[----:B------:R-:W-:Y:S01]  /*11df0*/  IMAD R20, R10, R9, R20 ;  /* 0x000000090a147224 */ /* 0x000fe200078e0214 */
[----:B------:R-:W-:Y:S01]  /*11e00*/  ISETP.GE.AND P0, PT, R8, RZ, PT ;  /* 0x000000ff0800720c */ /* 0x000fe20003f06270 */
[----:B------:R-:W-:-:S02]  /*11e10*/  IMAD.MOV.U32 R12, RZ, RZ, R5 ;  /* 0x000000ffff0c7224 */ /* 0x000fc400078e0005 */
[----:B------:R-:W-:-:S04]  /*11e20*/  IMAD.HI.U32 R6, R4, R19, RZ ;  /* 0x0000001304067227 */ /* 0x000fc800078e00ff */
[----:B------:R-:W-:Y:S01]  /*11e30*/  @!P4 IMAD.MOV R12, RZ, RZ, -R12 ;  /* 0x000000ffff0cc224 */ /* 0x000fe200078e0a0c */
[----:B------:R-:W-:Y:S01]  /*11e40*/  ISETP.GT.U32.AND P4, PT, R10, R20, PT ;  /* 0x000000140a00720c */ /* 0x000fe20003f84070 */
[----:B-1----:R-:W-:Y:S02]  /*11e50*/  IMAD.MOV.U32 R3, RZ, RZ, R0 ;  /* 0x000000ffff037224 */ /* 0x002fe400078e0000 */
[----:B------:R-:W-:Y:S01]  /*11e60*/  IMAD.MOV R6, RZ, RZ, -R6 ;  /* 0x000000ffff067224 */ /* 0x000fe200078e0a06 */
[----:B------:R-:W-:Y:S01]  /*11e70*/  STL [R1+0x304], R12 ;  /* 0x0003040c01007387 */ /* 0x000fe20000100800 */
[----:B------:R-:W-:Y:S01]  /*11e80*/  @!P2 IMAD.MOV R3, RZ, RZ, -R3 ;  /* 0x000000ffff03a224 */ /* 0x000fe200078e0a03 */
[----:B------:R-:W-:Y:S01]  /*11e90*/  ISETP.GE.AND P2, PT, R18, RZ, PT ;  /* 0x000000ff1200720c */ /* 0x000fe20003f46270 */
[----:B------:R-:W-:Y:S01]  /*11ea0*/  VIADD R9, R28, 0xa4 ;  /* 0x000000a41c097836 */ /* 0x000fe20000000000 */
[----:B------:R-:W-:Y:S01]  /*11eb0*/  IABS R18, R18 ;  /* 0x0000001200127213 */ /* 0x000fe20000000000 */
[----:B------:R-:W-:Y:S01]  /*11ec0*/  @!P6 IMAD.IADD R21, R21, 0x1, -R10 ;  /* 0x000000011515e824 */ /* 0x000fe200078e0a0a */
[----:B------:R1:W-:Y:S01]  /*11ed0*/  STL [R1+0x300], R3 ;  /* 0x0003000301007387 */ /* 0x0003e20000100800 */
[----:B------:R-:W-:Y:S01]  /*11ee0*/  IMAD R19, R10, R6, R19 ;  /* 0x000000060a137224 */ /* 0x000fe200078e0213 */
[----:B------:R-:W-:Y:S01]  /*11ef0*/  IABS R17, R9 ;  /* 0x0000000900117213 */ /* 0x000fe20000000000 */
[----:B------:R-:W-:Y:S01]  /*11f00*/  IMAD.HI.U32 R11, R4, R18, RZ ;  /* 0x00000012040b7227 */ /* 0x000fe200078e00ff */
[----:B------:R-:W-:-:S03]  /*11f10*/  ISETP.GT.U32.AND P6, PT, R10, R21, PT ;  /* 0x000000150a00720c */ /* 0x000fc60003fc4070 */
        /* <DEDUP_REMOVED lines=15> */
[----:B------:R-:W-:-:S04]  /*12010*/  IMAD.HI.U32 R0, R4, R12, RZ ;  /* 0x0000000c04007227 */ /* 0x000fc800078e00ff */
[----:B------:R-:W-:Y:S01]  /*12020*/  @!P3 IMAD.IADD R19, R19, 0x1, -R10 ;  /* 0x000000011313b824 */ /* 0x000fe200078e0a0a */
[----:B------:R-:W-:Y:S01]  /*12030*/  ISETP.GT.U32.AND P3, PT, R10, R17, PT ;  /* 0x000000110a00720c */ /* 0x000fe20003f64070 */
[----:B------:R-:W-:Y:S02]  /*12040*/  IMAD.MOV R0, RZ, RZ, -R0 ;  /* 0x000000ffff007224 */ /* 0x000fe400078e0a00 */
[----:B------:R-:W-:Y:S02]  /*12050*/  VIADD R7, R28, 0xa3 ;  /* 0x000000a31c077836 */ /* 0x000fe40000000000 */
[----:B------:R-:W-:Y:S02]  /*12060*/  IMAD R12, R10, R0, R12 ;  /* 0x000000000a0c7224 */ /* 0x000fe400078e020c */
[----:B------:R-:W-:Y:S01]  /*12070*/  @!P4 IMAD.IADD R20, R20, 0x1, -R10 ;  /* 0x000000011414c824 */ /* 0x000fe200078e0a0a */
[----:B------:R-:W-:Y:S01]  /*12080*/  IABS R13, R7 ;  /* 0x00000007000d7213 */ /* 0x000fe20000000000 */
[C---:B------:R-:W-:Y:S01]  /*12090*/  VIADD R0, R28.reuse, 0xa1 ;  /* 0x000000a11c007836 */ /* 0x040fe20000000000 */
[----:B------:R-:W-:Y:S01]  /*120a0*/  ISETP.GE.AND P4, PT, R9, RZ, PT ;  /* 0x000000ff0900720c */ /* 0x000fe20003f86270 */
[----:B------:R-:W-:-:S02]  /*120b0*/  VIADD R14, R28, 0xa0 ;  /* 0x000000a01c0e7836 */ /* 0x000fc40000000000 */
[----:B------:R-:W-:Y:S01]  /*120c0*/  @!P6 IMAD.IADD R18, R18, 0x1, -R10 ;  /* 0x000000011212e824 */ /* 0x000fe200078e0a0a */
[----:B------:R-:W-:Y:S01]  /*120d0*/  IABS R11, R0 ;  /* 0x00000000000b7213 */ /* 0x000fe20000000000 */
[----:B-1----:R-:W-:Y:S01]  /*120e0*/  IMAD.MOV.U32 R3, RZ, RZ, R20 ;  /* 0x000000ffff037224 */ /* 0x002fe200078e0014 */
[----:B------:R-:W-:Y:S01]  /*120f0*/  IABS R9, R14 ;  /* 0x0000000e00097213 */ /* 0x000fe20000000000 */
[----:B------:R-:W-:Y:S01]  /*12100*/  @!P3 IMAD.IADD R17, R17, 0x1, -R10 ;  /* 0x000000011111b824 */ /* 0x000fe200078e0a0a */
[C---:B------:R-:W-:Y:S01]  /*12110*/  ISETP.GT.U32.AND P6, PT, R10.reuse, R19, PT ;  /* 0x000000130a00720c */ /* 0x040fe20003fc4070 */
        /* <DEDUP_REMOVED lines=9> */
[C---:B------:R-:W-:Y:S02]  /*121b0*/  IMAD R13, R10.reuse, R5, R13 ;  /* 0x000000050a0d7224 */ /* 0x040fe400078e020d */
[----:B-1----:R-:W-:Y:S02]  /*121c0*/  IMAD.MOV.U32 R3, RZ, RZ, R21 ;  /* 0x000000ffff037224 */ /* 0x002fe400078e0015 */
[----:B------:R-:W-:Y:S02]  /*121d0*/  IMAD.MOV R22, RZ, RZ, -R22 ;  /* 0x000000ffff167224 */ /* 0x000fe400078e0a16 */
[C---:B------:R-:W-:Y:S02]  /*121e0*/  IMAD R11, R10.reuse, R20, R11 ;  /* 0x000000140a0b7224 */ /* 0x040fe400078e020b */
[----:B------:R-:W-:Y:S01]  /*121f0*/  @!P5 IMAD.MOV R3, RZ, RZ, -R3 ;  /* 0x000000ffff03d224 */ /* 0x000fe200078e0a03 */
[C---:B------:R-:W-:Y:S01]  /*12200*/  ISETP.GT.U32.AND P5, PT, R10.reuse, R13, PT ;  /* 0x0000000d0a00720c */ /* 0x040fe20003fa4070 */
[--C-:B------:R-:W-:Y:S01]  /*12210*/  @!P6 IMAD.IADD R19, R19, 0x1, -R10.reuse ;  /* 0x000000011313e824 */ /* 0x100fe200078e0a0a */
[C---:B------:R-:W-:Y:S01]  /*12220*/  ISETP.GT.U32.AND P6, PT, R10.reuse, R12, PT ;  /* 0x0000000c0a00720c */ /* 0x040fe20003fc4070 */
[----:B------:R-:W-:Y:S01]  /*12230*/  IMAD R9, R10, R22, R9 ;  /* 0x000000160a097224 */ /* 0x000fe200078e0209 */
[----:B------:R1:W-:Y:S01]  /*12240*/  STL [R1+0x2e8], R3 ;  /* 0x0002e80301007387 */ /* 0x0003e20000100800 */
[--C-:B------:R-:W-:Y:S01]  /*12250*/  @!P1 IMAD.IADD R18, R18, 0x1, -R10.reuse ;  /* 0x0000000112129824 */ /* 0x100fe200078e0a0a */
[C---:B------:R-:W-:Y:S01]  /*12260*/  ISETP.GT.U32.AND P1, PT, R10.reuse, R11, PT ;  /* 0x0000000b0a00720c */ /* 0x040fe20003f24070 */
[----:B------:R-:W-:Y:S01]  /*12270*/  @!P3 IMAD.IADD R17, R17, 0x1, -R10 ;  /* 0x000000011111b824 */ /* 0x000fe200078e0a0a */
[----:B------:R-:W-:Y:S01]  /*12280*/  ISETP.GT.U32.AND P3, PT, R10, R9, PT ;  /* 0x000000090a00720c */ /* 0x000fe20003f64070 */
[----:B------:R-:W-:-:S02]  /*12290*/  VIADD R15, R28, 0x9f ;  /* 0x0000009f1c0f7836 */ /* 0x000fc40000000000 */
[----:B------:R-:W-:Y:S02]  /*122a0*/  VIADD R16, R28, 0x9e ;  /* 0x0000009e1c107836 */ /* 0x000fe40000000000 */
[--C-:B------:R-:W-:Y:S01]  /*122b0*/  @!P5 IMAD.IADD R13, R13, 0x1, -R10.reuse ;  /* 0x000000010d0dd824 */ /* 0x100fe200078e0a0a */
[----:B------:R-:W-:Y:S01]  /*122c0*/  IABS R8, R15 ;  /* 0x0000000f00087213 */ /* 0x000fe20000000000 */
[--C-:B------:R-:W-:Y:S01]  /*122d0*/  @!P6 IMAD.IADD R12, R12, 0x1, -R10.reuse ;  /* 0x000000010c0ce824 */ /* 0x100fe200078e0a0a */
[----:B------:R-:W-:Y:S01]  /*122e0*/  IABS R5, R16 ;  /* 0x0000001000057213 */ /* 0x000fe20000000000 */
[----:B------:R-:W-:Y:S01]  /*122f0*/  IMAD.MOV.U32 R23, RZ, RZ, R19 ;  /* 0x000000ffff177224 */ /* 0x000fe200078e0013 */
[----:B------:R-:W-:Y:S01]  /*12300*/  ISETP.GE.AND P6, PT, R6, RZ, PT ;  /* 0x000000ff0600720c */ /* 0x000fe20003fc6270 */
[----:B------:R-:W-:Y:S01]  /*12310*/  @!P1 IMAD.IADD R11, R11, 0x1, -R10 ;  /* 0x000000010b0b9824 */ /* 0x000fe200078e0a0a */
[----:B------:R-:W-:Y:S01]  /*12320*/  ISETP.GT.U32.AND P1, PT, R10, R13, PT ;  /* 0x0000000d0a00720c */ /* 0x000fe20003f24070 */
[----:B------:R-:W-:Y:S01]  /*12330*/  IMAD.HI.U32 R20, R4, R8, RZ ;  /* 0x0000000804147227 */ /* 0x000fe200078e00ff */
[----:B------:R-:W-:-:S03]  /*12340*/  ISETP.GE.AND P5, PT, R7, RZ, PT ;  /* 0x000000ff0700720c */ /* 0x000fc60003fa6270 */
[----:B-1----:R-:W-:Y:S02]  /*12350*/  IMAD.MOV.U32 R3, RZ, RZ, R18 ;  /* 0x000000ffff037224 */ /* 0x002fe400078e0012 */
[----:B------:R-:W-:Y:S01]  /*12360*/  @!P3 IMAD.IADD R9, R9, 0x1, -R10 ;  /* 0x000000010909b824 */ /* 0x000fe200078e0a0a */
[C---:B------:R-:W-:Y:S01]  /*12370*/  ISETP.GT.U32.AND P3, PT, R10.reuse, R11, PT ;  /* 0x0000000b0a00720c */ /* 0x040fe20003f64070 */
[----:B------:R-:W-:Y:S01]  /*12380*/  @!P0 IMAD.MOV R23, RZ, RZ, -R23 ;  /* 0x000000ffff178224 */ /* 0x000fe200078e0a17 */
[----:B------:R-:W-:Y:S01]  /*12390*/  ISETP.GT.U32.AND P0, PT, R10, R12, PT ;  /* 0x0000000c0a00720c */ /* 0x000fe20003f04070 */
[----:B------:R-:W-:Y:S02]  /*123a0*/  IMAD.MOV R20, RZ, RZ, -R20 ;  /* 0x000000ffff147224 */ /* 0x000fe400078e0a14 */
[----:B------:R-:W-:Y:S01]  /*123b0*/  @!P2 IMAD.MOV R3, RZ, RZ, -R3 ;  /* 0x000000ffff03a224 */ /* 0x000fe200078e0a03 */
[----:B------:R-:W-:Y:S01]  /*123c0*/  STL [R1+0x2e4], R23 ;  /* 0x0002e41701007387 */ /* 0x000fe20000100800 */
[----:B------:R-:W-:Y:S01]  /*123d0*/  IMAD.HI.U32 R21, R4, R5, RZ ;  /* 0x0000000504157227 */ /* 0x000fe200078e00ff */
[----:B------:R-:W-:-:S02]  /*123e0*/  ISETP.GT.U32.AND P2, PT, R10, R9, PT ;  /* 0x000000090a00720c */ /* 0x000fc40003f44070 */
[----:B------:R1:W-:Y:S01]  /*123f0*/  STL [R1+0x2e0], R3 ;  /* 0x0002e00301007387 */ /* 0x0003e20000100800 */
[----:B------:R-:W-:Y:S02]  /*12400*/  IMAD R6, R10, R20, R8 ;  /* 0x000000140a067224 */ /* 0x000fe400078e0208 */
[C---:B------:R-:W-:Y:S02]  /*12410*/  VIADD R8, R28.reuse, 0x9d ;  /* 0x0000009d1c087836 */ /* 0x040fe40000000000 */
[----:B------:R-:W-:Y:S02]  /*12420*/  VIADD R7, R28, 0x9c ;  /* 0x0000009c1c077836 */ /* 0x000fe40000000000 */
[----:B------:R-:W-:Y:S02]  /*12430*/  IMAD.MOV R21, RZ, RZ, -R21 ;  /* 0x000000ffff157224 */ /* 0x000fe400078e0a15 */
[--C-:B------:R-:W-:Y:S01]  /*12440*/  @!P1 IMAD.IADD R13, R13, 0x1, -R10.reuse ;  /* 0x000000010d0d9824 */ /* 0x100fe200078e0a0a */
[----:B------:R-:W-:Y:S01]  /*12450*/  IABS R18, R7 ;  /* 0x0000000700127213 */ /* 0x000fe20000000000 */
[----:B-1----:R-:W-:Y:S01]  /*12460*/  IMAD.MOV.U32 R3, RZ, RZ, R17 ;  /* 0x000000ffff037224 */ /* 0x002fe200078e0011 */
[----:B------:R-:W-:Y:S01]  /*12470*/  IABS R17, R8 ;  /* 0x0000000800117213 */ /* 0x000fe20000000000 */
[----:B------:R-:W-:Y:S01]  /*12480*/  IMAD R5, R10, R21, R5 ;  /* 0x000000150a057224 */ /* 0x000fe200078e0205 */
[----:B------:R-:W-:Y:S01]  /*12490*/  ISETP.GE.AND P1, PT, R0, RZ, PT ;  /* 0x000000ff0000720c */ /* 0x000fe20003f26270 */
[----:B------:R-:W-:Y:S01]  /*124a0*/  @!P4 IMAD.MOV R3, RZ, RZ, -R3 ;  /* 0x000000ffff03c224 */ /* 0x000fe200078e0a03 */
[----:B------:R-:W-:Y:S01]  /*124b0*/  ISETP.GT.U32.AND P4, PT, R10, R6, PT ;  /* 0x000000060a00720c */ /* 0x000fe20003f84070 */
[--C-:B------:R-:W-:Y:S01]  /*124c0*/  @!P0 IMAD.IADD R12, R12, 0x1, -R10.reuse ;  /* 0x000000010c0c8824 */ /* 0x100fe200078e0a0a */
[----:B------:R-:W-:Y:S01]  /*124d0*/  ISETP.GT.U32.AND P0, PT, R10, R5, PT ;  /* 0x000000050a00720c */ /* 0x000fe20003f04070 */
[----:B------:R-:W-:Y:S01]  /*124e0*/  @!P3 IMAD.IADD R11, R11, 0x1, -R10 ;  /* 0x000000010b0bb824 */ /* 0x000fe200078e0a0a */
[----:B------:R-:W-:Y:S01]  /*124f0*/  ISETP.GE.AND P3, PT, R14, RZ, PT ;  /* 0x000000ff0e00720c */ /* 0x000fe20003f66270 */
[----:B------:R-:W-:Y:S01]  /*12500*/  IMAD.MOV.U32 R0, RZ, RZ, R18 ;  /* 0x000000ffff007224 */ /* 0x000fe200078e0012 */
[----:B------:R1:W-:Y:S01]  /*12510*/  STL [R1+0x2dc], R3 ;  /* 0x0002dc0301007387 */ /* 0x0003e20000100800 */
[----:B------:R-:W-:-:S04]  /*12520*/  IMAD.HI.U32 R14, R4, R17, RZ ;  /* 0x00000011040e7227 */ /* 0x000fc800078e00ff */
[----:B------:R-:W-:Y:S02]  /*12530*/  IMAD.MOV.U32 R19, RZ, RZ, R13 ;  /* 0x000000ffff137224 */ /* 0x000fe400078e000d */
[----:B------:R-:W-:Y:S01]  /*12540*/  @!P2 IMAD.IADD R9, R9, 0x1, -R10 ;  /* 0x000000010909a824 */ /* 0x000fe200078e0a0a */
[----:B------:R-:W-:Y:S01]  /*12550*/  ISETP.GE.AND P2, PT, R15, RZ, PT ;  /* 0x000000ff0f00720c */ /* 0x000fe20003f46270 */
[----:B------:R-:W-:-:S04]  /*12560*/  IMAD.HI.U32 R15, R4, R0, RZ ;  /* 0x00000000040f7227 */ /* 0x000fc800078e00ff */
[----:B-1----:R-:W-:Y:S02]  /*12570*/  IMAD.MOV.U32 R3, RZ, RZ, R12 ;  /* 0x000000ffff037224 */ /* 0x002fe400078e000c */
[----:B------:R-:W-:Y:S02]  /*12580*/  IMAD.MOV R14, RZ, RZ, -R14 ;  /* 0x000000ffff0e7224 */ /* 0x000fe400078e0a0e */
[----:B------:R-:W-:Y:S01]  /*12590*/  @!P5 IMAD.MOV R19, RZ, RZ, -R19 ;  /* 0x000000ffff13d224 */ /* 0x000fe200078e0a13 */
[----:B------:R-:W-:Y:S01]  /*125a0*/  ISETP.GE.AND P5, PT, R8, RZ, PT ;  /* 0x000000ff0800720c */ /* 0x000fe20003fa6270 */
[----:B------:R-:W-:Y:S02]  /*125b0*/  @!P6 IMAD.MOV R3, RZ, RZ, -R3 ;  /* 0x000000ffff03e224 */ /* 0x000fe400078e0a03 */
[----:B------:R-:W-:Y:S01]  /*125c0*/  IMAD.MOV R13, RZ, RZ, -R15 ;  /* 0x000000ffff0d7224 */ /* 0x000fe200078e0a0f */
[----:B------:R-:W-:Y:S01]  /*125d0*/  STL [R1+0x2d8], R19 ;  /* 0x0002d81301007387 */ /* 0x000fe20000100800 */
[----:B------:R-:W-:-:S02]  /*125e0*/  IMAD R8, R10, R14, R17 ;  /* 0x0000000e0a087224 */ /* 0x000fc400078e0211 */
[----:B------:R-:W-:Y:S01]  /*125f0*/  @!P4 IMAD.IADD R6, R6, 0x1, -R10 ;  /* 0x000000010606c824 */ /* 0x000fe200078e0a0a */
[----:B------:R1:W-:Y:S01]  /*12600*/  STL [R1+0x2d4], R3 ;  /* 0x0002d40301007387 */ /* 0x0003e20000100800 */
[----:B------:R-:W-:Y:S01]  /*12610*/  IMAD R0, R10, R13, R0 ;  /* 0x0000000d0a007224 */ /* 0x000fe200078e0200 */
        /* <DEDUP_REMOVED lines=9> */
[----:B-1----:R-:W-:-:S02]  /*126b0*/  IMAD.MOV.U32 R3, RZ, RZ, R9 ;  /* 0x000000ffff037224 */ /* 0x002fc400078e0009 */
[----:B------:R-:W-:Y:S02]  /*126c0*/  VIADD R9, R28, 0x9a ;  /* 0x0000009a1c097836 */ /* 0x000fe40000000000 */
[----:B------:R-:W-:Y:S01]  /*126d0*/  @!P3 IMAD.MOV R3, RZ, RZ, -R3 ;  /* 0x000000ffff03b224 */ /* 0x000fe200078e0a03 */
[----:B------:R-:W-:Y:S01]  /*126e0*/  ISETP.GT.U32.AND P3, PT, R10, R0, PT ;  /* 0x000000000a00720c */ /* 0x000fe20003f64070 */
[--C-:B------:R-:W-:Y:S01]  /*126f0*/  @!P1 IMAD.IADD R8, R8, 0x1, -R10.reuse ;  /* 0x0000000108089824 */ /* 0x100fe200078e0a0a */
[----:B------:R-:W-:Y:S01]  /*12700*/  ISETP.GE.AND P1, PT, R9, RZ, PT ;  /* 0x000000ff0900720c */ /* 0x000fe20003f26270 */
[----:B--2---:R-:W-:Y:S01]  /*12710*/  VIADD R11, R28, 0x9b ;  /* 0x0000009b1c0b7836 */ /* 0x004fe20000000000 */
[----:B------:R1:W-:Y:S01]  /*12720*/  STL [R1+0x2cc], R3 ;  /* 0x0002cc0301007387 */ /* 0x0003e20000100800 */
[--C-:B------:R-:W-:Y:S01]  /*12730*/  @!P0 IMAD.IADD R6, R6, 0x1, -R10.reuse ;  /* 0x0000000106068824 */ /* 0x100fe200078e0a0a */
[----:B------:R-:W-:Y:S01]  /*12740*/  ISETP.GE.AND P0, PT, R7, RZ, PT ;  /* 0x000000ff0700720c */ /* 0x000fe20003f06270 */
[--C-:B------:R-:W-:Y:S01]  /*12750*/  @!P6 IMAD.IADD R5, R5, 0x1, -R10.reuse ;  /* 0x000000010505e824 */ /* 0x100fe200078e0a0a */
[----:B------:R-:W-:Y:S01]  /*12760*/  IABS R14, R11 ;  /* 0x0000000b000e7213 */ /* 0x000fe20000000000 */
[C---:B------:R-:W-:Y:S01]  /*12770*/  VIADD R19, R28.reuse, 0x95 ;  /* 0x000000951c137836 */ /* 0x040fe20000000000 */
[----:B------:R-:W-:Y:S01]  /*12780*/  IABS R7, R9 ;  /* 0x0000000900077213 */ /* 0x000fe20000000000 */
[----:B------:R-:W-:Y:S01]  /*12790*/  VIADD R15, R28, 0x94 ;  /* 0x000000941c0f7836 */ /* 0x000fe20000000000 */
[----:B------:R-:W-:Y:S01]  /*127a0*/  ISETP.GE.AND P6, PT, R11, RZ, PT ;  /* 0x000000ff0b00720c */ /* 0x000fe20003fc6270 */
[----:B------:R-:W-:Y:S01]  /*127b0*/  @!P3 IMAD.IADD R0, R0, 0x1, -R10 ;  /* 0x000000010000b824 */ /* 0x000fe200078e0a0a */
[----:B------:R-:W-:Y:S01]  /*127c0*/  ISETP.GT.U32.AND P3, PT, R10, R8, PT ;  /* 0x000000080a00720c */ /* 0x000fe20003f64070 */
[----:B-1----:R-:W-:-:S02]  /*127d0*/  IMAD.MOV.U32 R3, RZ, RZ, R6 ;  /* 0x000000ffff037224 */ /* 0x002fc400078e0006 */
[----:B------:R-:W-:-:S04]  /*127e0*/  IMAD.HI.U32 R6, R4, R14, RZ ;  /* 0x0000000e04067227 */ /* 0x000fc800078e00ff */
[----:B------:R-:W-:Y:S02]  /*127f0*/  IMAD.MOV R6, RZ, RZ, -R6 ;  /* 0x000000ffff067224 */ /* 0x000fe400078e0a06 */
[----:B------:R-:W-:Y:S01]  /*12800*/  @!P2 IMAD.MOV R3, RZ, RZ, -R3 ;  /* 0x000000ffff03a224 */ /* 0x000fe200078e0a03 */
[C---:B------:R-:W-:Y:S01]  /*12810*/  ISETP.GT.U32.AND P2, PT, R10.reuse, R0, PT ;  /* 0x000000000a00720c */ /* 0x040fe20003f44070 */
[----:B------:R-:W-:Y:S02]  /*12820*/  IMAD R14, R10, R6, R14 ;  /* 0x000000060a0e7224 */ /* 0x000fe400078e020e */
[----:B------:R-:W-:Y:S01]  /*12830*/  IMAD.HI.U32 R9, R4, R7, RZ ;  /* 0x0000000704097227 */ /* 0x000fe200078e00ff */
[----:B------:R1:W-:Y:S03]  /*12840*/  STL [R1+0x2c8], R3 ;  /* 0x0002c80301007387 */ /* 0x0003e60000100800 */
[----:B------:R-:W-:Y:S01]  /*12850*/  @!P3 IMAD.IADD R8, R8, 0x1, -R10 ;  /* 0x000000010808b824 */ /* 0x000fe200078e0a0a */
[----:B------:R-:W-:-:S03]  /*12860*/  ISETP.GT.U32.AND P3, PT, R10, R14, PT ;  /* 0x0000000e0a00720c */ /* 0x000fc60003f64070 */
[----:B------:R-:W-:Y:S02]  /*12870*/  IMAD.MOV.U32 R11, RZ, RZ, R8 ;  /* 0x000000ffff0b7224 */ /* 0x000fe400078e0008 */
[----:B------:R-:W-:Y:S02]  /*12880*/  @!P2 IMAD.IADD R0, R0, 0x1, -R10 ;  /* 0x000000010000a824 */ /* 0x000fe400078e0a0a */
[----:B-1----:R-:W-:Y:S02]  /*12890*/  IMAD.MOV.U32 R3, RZ, RZ, R5 ;  /* 0x000000ffff037224 */ /* 0x002fe400078e0005 */
[----:B------:R-:W-:Y:S02]  /*128a0*/  IMAD.MOV R5, RZ, RZ, -R9 ;  /* 0x000000ffff057224 */ /* 0x000fe400078e0a09 */
[----:B------:R-:W-:Y:S02]  /*128b0*/  @!P5 IMAD.MOV R11, RZ, RZ, -R11 ;  /* 0x000000ffff0bd224 */ /* 0x000fe400078e0a0b */
[----:B------:R-:W-:-:S02]  /*128c0*/  IMAD R7, R10, R5, R7 ;  /* 0x000000050a077224 */ /* 0x000fc400078e0207 */
[----:B------:R-:W-:Y:S01]  /*128d0*/  @!P4 IMAD.MOV R3, RZ, RZ, -R3 ;  /* 0x000000ffff03c224 */ /* 0x000fe200078e0a03 */
[----:B------:R-:W-:Y:S01]  /*128e0*/  ISETP.GE.AND P4, PT, R13, RZ, PT ;  /* 0x000000ff0d00720c */ /* 0x000fe20003f86270 */
[----:B------:R-:W-:Y:S01]  /*128f0*/  @!P3 IMAD.IADD R14, R14, 0x1, -R10 ;  /* 0x000000010e0eb824 */ /* 0x000fe200078e0a0a */
[----:B------:R-:W-:Y:S01]  /*12900*/  ISETP.GT.U32.AND P5, PT, R10, R7, PT ;  /* 0x000000070a00720c */ /* 0x000fe20003fa4070 */
[----:B------:R-:W-:Y:S01]  /*12910*/  VIADD R9, R28, 0x98 ;  /* 0x000000981c097836 */ /* 0x000fe20000000000 */
[----:B------:R-:W-:Y:S01]  /*12920*/  IABS R13, R13 ;  /* 0x0000000d000d7213 */ /* 0x000fe20000000000 */
[----:B------:R1:W-:Y:S01]  /*12930*/  STL [R1+0x2c4], R3 ;  /* 0x0002c40301007387 */ /* 0x0003e20000100800 */
[----:B------:R-:W-:Y:S01]  /*12940*/  ISETP.GT.U32.AND P3, PT, R10, R14, PT ;  /* 0x0000000e0a00720c */ /* 0x000fe20003f64070 */
[----:B------:R-:W-:Y:S01]  /*12950*/  VIADD R5, R28, 0x96 ;  /* 0x000000961c057836 */ /* 0x000fe20000000000 */
[----:B------:R-:W-:Y:S01]  /*12960*/  ISETP.GE.AND P2, PT, R9, RZ, PT ;  /* 0x000000ff0900720c */ /* 0x000fe20003f46270 */
[----:B------:R-:W-:Y:S01]  /*12970*/  IMAD.HI.U32 R6, R4, R13, RZ ;  /* 0x0000000d04067227 */ /* 0x000fe200078e00ff */
[----:B------:R2:W-:Y:S01]  /*12980*/  STL [R1+0x2b8], R11 ;  /* 0x0002b80b01007387 */ /* 0x0005e20000100800 */
[----:B------:R-:W-:-:S02]  /*12990*/  IABS R9, R9 ;  /* 0x0000000900097213 */ /* 0x000fc40000000000 */
[----:B------:R-:W-:Y:S02]  /*129a0*/  IMAD.MOV R6, RZ, RZ, -R6 ;  /* 0x000000ffff067224 */ /* 0x000fe400078e0a06 */
[----:B-1----:R-:W-:Y:S02]  /*129b0*/  IMAD.MOV.U32 R3, RZ, RZ, R0 ;  /* 0x000000ffff037224 */ /* 0x002fe400078e0000 */
[--C-:B------:R-:W-:Y:S02]  /*129c0*/  @!P5 IMAD.IADD R7, R7, 0x1, -R10.reuse ;  /* 0x000000010707d824 */ /* 0x100fe400078e0a0a */
[----:B------:R-:W-:Y:S01]  /*129d0*/  @!P0 IMAD.MOV R3, RZ, RZ, -R3 ;  /* 0x000000ffff038224 */ /* 0x000fe200078e0a03 */
[----:B------:R-:W-:Y:S01]  /*129e0*/  ISETP.GE.AND P0, PT, R12, RZ, PT ;  /* 0x000000ff0c00720c */ /* 0x000fe20003f06270 */
[----:B------:R-:W-:Y:S01]  /*129f0*/  IMAD R13, R10, R6, R13 ;  /* 0x000000060a0d7224 */ /* 0x000fe200078e020d */
[----:B------:R-:W-:Y:S01]  /*12a00*/  IABS R12, R12 ;  /* 0x0000000c000c7213 */ /* 0x000fe20000000000 */
[----:B------:R-:W-:Y:S01]  /*12a10*/  @!P3 IMAD.IADD R14, R14, 0x1, -R10 ;  /* 0x000000010e0eb824 */ /* 0x000fe200078e0a0a */
[----:B--2---:R-:W-:Y:S01]  /*12a20*/  IABS R11, R5 ;  /* 0x00000005000b7213 */ /* 0x004fe20000000000 */
[----:B------:R-:W-:Y:S01]  /*12a30*/  IMAD.HI.U32 R0, R4, R9, RZ ;  /* 0x0000000904007227 */ /* 0x000fe200078e00ff */
[C---:B------:R-:W-:Y:S01]  /*12a40*/  ISETP.GT.U32.AND P5, PT, R10.reuse, R7, PT ;  /* 0x000000070a00720c */ /* 0x040fe20003fa4070 */
        /* <DEDUP_REMOVED lines=40> */
[--C-:B------:R-:W-:Y:S01]  /*12cd0*/  @!P3 IMAD.IADD R12, R12, 0x1, -R10.reuse ;  /* 0x000000010c0cb824 */ /* 0x100fe200078e0a0a */
[----:B------:R-:W-:Y:S01]  /*12ce0*/  ISETP.GT.U32.AND P3, PT, R10, R14, PT ;  /* 0x0000000e0a00720c */ /* 0x000fe20003f64070 */
[----:B------:R-:W-:Y:S01]  /*12cf0*/  @!P5 IMAD.IADD R9, R9, 0x1, -R10 ;  /* 0x000000010909d824 */ /* 0x000fe200078e0a0a */
[----:B------:R-:W-:Y:S01]  /*12d00*/  ISETP.GE.AND P5, PT, R5, RZ, PT ;  /* 0x000000ff0500720c */ /* 0x000fe20003fa6270 */
[----:B------:R-:W-:-:S02]  /*12d10*/  VIADD R5, R28, 0x91 ;  /* 0x000000911c057836 */ /* 0x000fc40000000000 */
[--C-:B------:R-:W-:Y:S01]  /*12d20*/  @!P1 IMAD.IADD R11, R11, 0x1, -R10.reuse ;  /* 0x000000010b0b9824 */ /* 0x100fe200078e0a0a */
[----:B------:R-:W-:Y:S01]  /*12d30*/  ISETP.GE.AND P1, PT, R19, RZ, PT ;  /* 0x000000ff1300720c */ /* 0x000fe20003f26270 */
[----:B-1----:R-:W-:Y:S01]  /*12d40*/  IMAD.MOV.U32 R3, RZ, RZ, R9 ;  /* 0x000000ffff037224 */ /* 0x002fe200078e0009 */
[----:B------:R-:W-:Y:S01]  /*12d50*/  IABS R19, R5 ;  /* 0x0000000500137213 */ /* 0x000fe20000000000 */
[----:B------:R-:W-:Y:S02]  /*12d60*/  VIADD R6, R28, 0x92 ;  /* 0x000000921c067836 */ /* 0x000fe40000000000 */
[--C-:B------:R-:W-:Y:S01]  /*12d70*/  @!P6 IMAD.IADD R0, R0, 0x1, -R10.reuse ;  /* 0x000000010000e824 */ /* 0x100fe200078e0a0a */
[----:B------:R-:W-:Y:S01]  /*12d80*/  ISETP.GE.AND P6, PT, R15, RZ, PT ;  /* 0x000000ff0f00720c */ /* 0x000fe20003fc6270 */
[----:B------:R-:W-:Y:S01]  /*12d90*/  @!P3 IMAD.IADD R14, R14, 0x1, -R10 ;  /* 0x000000010e0eb824 */ /* 0x000fe200078e0a0a */
[----:B------:R-:W-:Y:S01]  /*12da0*/  IABS R17, R6 ;  /* 0x0000000600117213 */ /* 0x000fe20000000000 */
[----:B------:R-:W-:Y:S01]  /*12db0*/  IMAD.MOV.U32 R15, RZ, RZ, R19 ;  /* 0x000000ffff0f7224 */ /* 0x000fe200078e0013 */
[C---:B------:R-:W-:Y:S01]  /*12dc0*/  ISETP.GT.U32.AND P3, PT, R10.reuse, R0, PT ;  /* 0x000000000a00720c */ /* 0x040fe20003f64070 */
[----:B------:R-:W-:Y:S01]  /*12dd0*/  @!P2 IMAD.MOV R3, RZ, RZ, -R3 ;  /* 0x000000ffff03a224 */ /* 0x000fe200078e0a03 */
[----:B------:R-:W-:Y:S01]  /*12de0*/  ISETP.GT.U32.AND P2, PT, R10, R14, PT ;  /* 0x0000000e0a00720c */ /* 0x000fe20003f44070 */
[----:B------:R-:W-:-:S02]  /*12df0*/  IMAD.MOV.U32 R20, RZ, RZ, R13 ;  /* 0x000000ffff147224 */ /* 0x000fc400078e000d */
[----:B------:R-:W-:-:S04]  /*12e00*/  IMAD.HI.U32 R13, R4, R15, RZ ;  /* 0x0000000f040d7227 */ /* 0x000fc800078e00ff */
[----:B------:R-:W-:Y:S02]  /*12e10*/  IMAD.MOV R9, RZ, RZ, -R13 ;  /* 0x000000ffff097224 */ /* 0x000fe400078e0a0d */
[----:B------:R-:W-:-:S04]  /*12e20*/  IMAD.HI.U32 R16, R4, R18, RZ ;  /* 0x0000001204107227 */ /* 0x000fc800078e00ff */
[----:B------:R-:W-:-:S04]  /*12e30*/  IMAD.HI.U32 R7, R4, R17, RZ ;  /* 0x0000001104077227 */ /* 0x000fc800078e00ff */
[----:B------:R-:W-:Y:S02]  /*12e40*/  IMAD R15, R10, R9, R15 ;  /* 0x000000090a0f7224 */ /* 0x000fe400078e020f */
[----:B------:R-:W-:Y:S02]  /*12e50*/  IMAD.MOV R16, RZ, RZ, -R16 ;  /* 0x000000ffff107224 */ /* 0x000fe400078e0a10 */
[----:B------:R-:W-:Y:S02]  /*12e60*/  @!P4 IMAD.MOV R20, RZ, RZ, -R20 ;  /* 0x000000ffff14c224 */ /* 0x000fe400078e0a14 */
[----:B------:R-:W-:Y:S02]  /*12e70*/  IMAD.MOV R7, RZ, RZ, -R7 ;  /* 0x000000ffff077224 */ /* 0x000fe400078e0a07 */
[----:B------:R-:W-:Y:S01]  /*12e80*/  @!P2 IMAD.IADD R14, R14, 0x1, -R10 ;  /* 0x000000010e0ea824 */ /* 0x000fe200078e0a0a */
[C---:B------:R-:W-:Y:S01]  /*12e90*/  ISETP.GT.U32.AND P2, PT, R10.reuse, R15, PT ;  /* 0x0000000f0a00720c */ /* 0x040fe20003f44070 */
[C---:B------:R-:W-:Y:S01]  /*12ea0*/  IMAD R18, R10.reuse, R16, R18 ;  /* 0x000000100a127224 */ /* 0x040fe200078e0212 */
[----:B------:R1:W-:Y:S01]  /*12eb0*/  STL [R1+0x2a8], R20 ;  /* 0x0002a81401007387 */ /* 0x0003e20000100800 */
[----:B------:R-:W-:-:S02]  /*12ec0*/  IMAD R17, R10, R7, R17 ;  /* 0x000000070a117224 */ /* 0x000fc400078e0211 */
[----:B------:R-:W-:Y:S01]  /*12ed0*/  VIADD R7, R28, 0x90 ;  /* 0x000000901c077836 */ /* 0x000fe20000000000 */
[----:B------:R2:W-:Y:S01]  /*12ee0*/  STL [R1+0x2a0], R3 ;  /* 0x0002a00301007387 */ /* 0x0005e20000100800 */
[----:B------:R-:W-:Y:S01]  /*12ef0*/  ISETP.GT.U32.AND P4, PT, R10, R18, PT ;  /* 0x000000120a00720c */ /* 0x000fe20003f84070 */
[----:B------:R-:W-:Y:S01]  /*12f00*/  @!P0 IMAD.MOV R12, RZ, RZ, -R12 ;  /* 0x000000ffff0c8224 */ /* 0x000fe200078e0a0c */
[----:B------:R-:W-:Y:S01]  /*12f10*/  ISETP.GE.AND P0, PT, R8, RZ, PT ;  /* 0x000000ff0800720c */ /* 0x000fe20003f06270 */
[----:B------:R-:W-:Y:S01]  /*12f20*/  @!P3 IMAD.IADD R0, R0, 0x1, -R10 ;  /* 0x000000010000b824 */ /* 0x000fe200078e0a0a */
[----:B------:R-:W-:Y:S01]  /*12f30*/  IABS R8, R7 ;  /* 0x0000000700087213 */ /* 0x000fe20000000000 */
[----:B-1----:R-:W-:Y:S01]  /*12f40*/  IMAD.MOV.U32 R20, RZ, RZ, R14 ;  /* 0x000000ffff147224 */ /* 0x002fe200078e000e */
[----:B------:R-:W-:Y:S01]  /*12f50*/  ISETP.GE.AND P3, PT, R6, RZ, PT ;  /* 0x000000ff0600720c */ /* 0x000fe20003f66270 */
[----:B------:R-:W-:Y:S01]  /*12f60*/  @!P2 IMAD.IADD R15, R15, 0x1, -R10 ;  /* 0x000000010f0fa824 */ /* 0x000fe200078e0a0a */
[----:B------:R1:W-:Y:S01]  /*12f70*/  STL [R1+0x29c], R12 ;  /* 0x00029c0c01007387 */ /* 0x0003e20000100800 */
[----:B--2---:R-:W-:-:S02]  /*12f80*/  IMAD.MOV.U32 R3, RZ, RZ, R11 ;  /* 0x000000ffff037224 */ /* 0x004fc400078e000b */
[----:B------:R-:W-:Y:S01]  /*12f90*/  VIADD R11, R28, 0x8f ;  /* 0x0000008f1c0b7836 */ /* 0x000fe20000000000 */
[C---:B------:R-:W-:Y:S01]  /*12fa0*/  ISETP.GT.U32.AND P2, PT, R10.reuse, R15, PT ;  /* 0x0000000f0a00720c */ /* 0x040fe20003f44070 */
[----:B------:R-:W-:Y:S01]  /*12fb0*/  @!P5 IMAD.MOV R3, RZ, RZ, -R3 ;  /* 0x000000ffff03d224 */ /* 0x000fe200078e0a03 */
[----:B------:R-:W-:Y:S01]  /*12fc0*/  ISETP.GT.U32.AND P5, PT, R10, R17, PT ;  /* 0x000000110a00720c */ /* 0x000fe20003fa4070 */
[----:B------:R-:W-:Y:S01]  /*12fd0*/  IMAD.MOV.U32 R6, RZ, RZ, R8 ;  /* 0x000000ffff067224 */ /* 0x000fe200078e0008 */
[----:B------:R-:W-:Y:S01]  /*12fe0*/  IABS R8, R11 ;  /* 0x0000000b00087213 */ /* 0x000fe20000000000 */
[----:B------:R-:W-:Y:S01]  /*12ff0*/  @!P4 IMAD.IADD R18, R18, 0x1, -R10 ;  /* 0x000000011212c824 */ /* 0x000fe200078e0a0a */
[----:B------:R2:W-:Y:S01]  /*13000*/  STL [R1+0x298], R3 ;  /* 0x0002980301007387 */ /* 0x0005e20000100800 */
[----:B-1----:R-:W-:Y:S01]  /*13010*/  VIADD R12, R28, 0x8e ;  /* 0x0000008e1c0c7836 */ /* 0x002fe20000000000 */
[----:B------:R-:W-:Y:S01]  /*13020*/  ISETP.GE.AND P4, PT, R5, RZ, PT ;  /* 0x000000ff0500720c */ /* 0x000fe20003f86270 */
[----:B------:R-:W-:-:S03]  /*13030*/  IMAD.HI.U32 R9, R4, R8, RZ ;  /* 0x0000000804097227 */ /* 0x000fc600078e00ff */
[----:B------:R-:W-:Y:S01]  /*13040*/  IABS R16, R12 ;  /* 0x0000000c00107213 */ /* 0x000fe20000000000 */
[----:B------:R-:W-:Y:S02]  /*13050*/  IMAD.MOV R9, RZ, RZ, -R9 ;  /* 0x000000ffff097224 */ /* 0x000fe400078e0a09 */
[----:B------:R-:W-:Y:S01]  /*13060*/  @!P5 IMAD.IADD R17, R17, 0x1, -R10 ;  /* 0x000000011111d824 */ /* 0x000fe200078e0a0a */
[----:B------:R-:W-:Y:S01]  /*13070*/  ISETP.GT.U32.AND P5, PT, R10, R18, PT ;  /* 0x000000120a00720c */ /* 0x000fe20003fa4070 */
[----:B--2---:R-:W-:Y:S02]  /*13080*/  IMAD.MOV.U32 R3, RZ, RZ, R0 ;  /* 0x000000ffff037224 */ /* 0x004fe400078e0000 */
[----:B------:R-:W-:-:S04]  /*13090*/  IMAD.HI.U32 R0, R4, R6, RZ ;  /* 0x0000000604007227 */ /* 0x000fc800078e00ff */
[C---:B------:R-:W-:Y:S02]  /*130a0*/  IMAD R8, R10.reuse, R9, R8 ;  /* 0x000000090a087224 */ /* 0x040fe400078e0208 */
[----:B------:R-:W-:Y:S02]  /*130b0*/  IMAD.MOV R0, RZ, RZ, -R0 ;  /* 0x000000ffff007224 */ /* 0x000fe400078e0a00 */
[----:B------:R-:W-:Y:S01]  /*130c0*/  @!P2 IMAD.IADD R15, R15, 0x1, -R10 ;  /* 0x000000010f0fa824 */ /* 0x000fe200078e0a0a */
        /* <DEDUP_REMOVED lines=10> */
[----:B------:R-:W-:-:S02]  /*13170*/  @!P2 IMAD.IADD R8, R8, 0x1, -R10 ;  /* 0x000000010808a824 */ /* 0x000fc400078e0a0a */
[----:B------:R-:W-:Y:S02]  /*13180*/  @!P6 IMAD.MOV R20, RZ, RZ, -R20 ;  /* 0x000000ffff14e224 */ /* 0x000fe400078e0a14 */
[----:B------:R-:W-:-:S03]  /*13190*/  IMAD.HI.U32 R14, R4, R13, RZ ;  /* 0x0000000d040e7227 */ /* 0x000fc600078e00ff */
[----:B------:R-:W-:Y:S01]  /*131a0*/  STL [R1+0x28c], R20 ;  /* 0x00028c1401007387 */ /* 0x000fe20000100800 */
[----:B-1----:R-:W-:Y:S02]  /*131b0*/  IMAD.MOV.U32 R3, RZ, RZ, R18 ;  /* 0x000000ffff037224 */ /* 0x002fe400078e0012 */
[--C-:B------:R-:W-:Y:S01]  /*131c0*/  @!P5 IMAD.IADD R6, R6, 0x1, -R10.reuse ;  /* 0x000000010606d824 */ /* 0x100fe200078e0a0a */
[----:B------:R-:W-:Y:S01]  /*131d0*/  ISETP.GE.AND P5, PT, R11, RZ, PT ;  /* 0x000000ff0b00720c */ /* 0x000fe20003fa6270 */
[----:B------:R-:W-:Y:S01]  /*131e0*/  @!P0 IMAD.MOV R3, RZ, RZ, -R3 ;  /* 0x000000ffff038224 */ /* 0x000fe200078e0a03 */
[C---:B------:R-:W-:Y:S01]  /*131f0*/  ISETP.GT.U32.AND P0, PT, R10.reuse, R8, PT ;  /* 0x000000080a00720c */ /* 0x040fe20003f04070 */
[----:B------:R-:W-:Y:S01]  /*13200*/  @!P1 IMAD.IADD R17, R17, 0x1, -R10 ;  /* 0x0000000111119824 */ /* 0x000fe200078e0a0a */
[----:B------:R-:W-:Y:S01]  /*13210*/  ISETP.GT.U32.AND P2, PT, R10, R6, PT ;  /* 0x000000060a00720c */ /* 0x000fe20003f44070 */
[----:B------:R-:W-:Y:S01]  /*13220*/  IMAD.MOV R14, RZ, RZ, -R14 ;  /* 0x000000ffff0e7224 */ /* 0x000fe200078e0a0e */
[----:B------:R1:W-:Y:S01]  /*13230*/  STL [R1+0x288], R3 ;  /* 0x0002880301007387 */ /* 0x0003e20000100800 */
[----:B------:R-:W-:Y:S01]  /*13240*/  IMAD.MOV R19, RZ, RZ, -R19 ;  /* 0x000000ffff137224 */ /* 0x000fe200078e0a13 */
[----:B------:R-:W-:Y:S01]  /*13250*/  ISETP.GE.AND P1, PT, R7, RZ, PT ;  /* 0x000000ff0700720c */ /* 0x000fe20003f26270 */
[----:B------:R-:W-:Y:S01]  /*13260*/  @!P3 IMAD.MOV R17, RZ, RZ, -R17 ;  /* 0x000000ffff11b224 */ /* 0x000fe200078e0a11 */
[----:B------:R-:W-:Y:S01]  /*13270*/  ISETP.GE.AND P3, PT, R12, RZ, PT ;  /* 0x000000ff0c00720c */ /* 0x000fe20003f66270 */
[----:B------:R-:W-:-:S02]  /*13280*/  VIADD R5, R28, 0x8d ;  /* 0x0000008d1c057836 */ /* 0x000fc40000000000 */
[C---:B------:R-:W-:Y:S01]  /*13290*/  IMAD R12, R10.reuse, R14, R13 ;  /* 0x0000000e0a0c7224 */ /* 0x040fe200078e020d */
[----:B------:R-:W-:Y:S01]  /*132a0*/  STL [R1+0x280], R17 ;  /* 0x0002801101007387 */ /* 0x000fe20000100800 */
[----:B------:R-:W-:Y:S01]  /*132b0*/  IMAD R16, R10, R19, R16 ;  /* 0x000000130a107224 */ /* 0x000fe200078e0210 */
[----:B------:R-:W-:Y:S01]  /*132c0*/  IABS R0, R5 ;  /* 0x0000000500007213 */ /* 0x000fe20000000000 */
[----:B-1----:R-:W-:Y:S02]  /*132d0*/  IMAD.MOV.U32 R3, RZ, RZ, R15 ;  /* 0x000000ffff037224 */ /* 0x002fe400078e000f */
[--C-:B------:R-:W-:Y:S01]  /*132e0*/  @!P0 IMAD.IADD R8, R8, 0x1, -R10.reuse ;  /* 0x0000000108088824 */ /* 0x100fe200078e0a0a */
[C---:B------:R-:W-:Y:S01]  /*132f0*/  ISETP.GT.U32.AND P0, PT, R10.reuse, R12, PT ;  /* 0x0000000c0a00720c */ /* 0x040fe20003f04070 */
[----:B------:R-:W-:Y:S01]  /*13300*/  @!P4 IMAD.MOV R3, RZ, RZ, -R3 ;  /* 0x000000ffff03c224 */ /* 0x000fe200078e0a03 */
[----:B------:R-:W-:Y:S01]  /*13310*/  ISETP.GT.U32.AND P6, PT, R10, R16, PT ;  /* 0x000000100a00720c */ /* 0x000fe20003fc4070 */
[----:B------:R-:W-:Y:S01]  /*13320*/  @!P2 IMAD.IADD R6, R6, 0x1, -R10 ;  /* 0x000000010606a824 */ /* 0x000fe200078e0a0a */
[----:B------:R-:W-:Y:S01]  /*13330*/  ISETP.GE.AND P2, PT, R5, RZ, PT ;  /* 0x000000ff0500720c */ /* 0x000fe20003f46270 */
[----:B------:R-:W-:Y:S01]  /*13340*/  IMAD.HI.U32 R7, R4, R0, RZ ;  /* 0x0000000004077227 */ /* 0x000fe200078e00ff */
[----:B------:R1:W-:Y:S03]  /*13350*/  STL [R1+0x27c], R3 ;  /* 0x00027c0301007387 */ /* 0x0003e60000100800 */
[----:B------:R-:W-:-:S02]  /*13360*/  IMAD.MOV R7, RZ, RZ, -R7 ;  /* 0x000000ffff077224 */ /* 0x000fc400078e0a07 */
[C---:B------:R-:W-:Y:S02]  /*13370*/  VIADD R5, R28.reuse, 0x8a ;  /* 0x0000008a1c057836 */ /* 0x040fe40000000000 */
[----:B------:R-:W-:Y:S02]  /*13380*/  VIADD R11, R28, 0x8b ;  /* 0x0000008b1c0b7836 */ /* 0x000fe40000000000 */
[----:B------:R-:W-:Y:S02]  /*13390*/  IMAD R0, R10, R7, R0 ;  /* 0x000000070a007224 */ /* 0x000fe400078e0200 */
[----:B-1----:R-:W-:Y:S01]  /*133a0*/  IMAD.MOV.U32 R3, RZ, RZ, R6 ;  /* 0x000000ffff037224 */ /* 0x002fe200078e0006 */
[----:B------:R-:W-:Y:S01]  /*133b0*/  IABS R6, R5 ;  /* 0x0000000500067213 */ /* 0x000fe20000000000 */
[--C-:B------:R-:W-:Y:S01]  /*133c0*/  @!P0 IMAD.IADD R12, R12, 0x1, -R10.reuse ;  /* 0x000000010c0c8824 */ /* 0x100fe200078e0a0a */
[----:B------:R-:W-:Y:S01]  /*133d0*/  IABS R7, R11 ;  /* 0x0000000b00077213 */ /* 0x000fe20000000000 */
[----:B------:R-:W-:Y:S01]  /*133e0*/  @!P1 IMAD.MOV R3, RZ, RZ, -R3 ;  /* 0x000000ffff039224 */ /* 0x000fe200078e0a03 */
[----:B------:R-:W-:Y:S01]  /*133f0*/  ISETP.GT.U32.AND P4, PT, R10, R0, PT ;  /* 0x000000000a00720c */ /* 0x000fe20003f84070 */
[----:B------:R-:W-:Y:S01]  /*13400*/  @!P6 IMAD.IADD R16, R16, 0x1, -R10 ;  /* 0x000000011010e824 */ /* 0x000fe200078e0a0a */
[----:B------:R-:W-:Y:S01]  /*13410*/  ISETP.GT.U32.AND P0, PT, R10, R12, PT ;  /* 0x0000000c0a00720c */ /* 0x000fe20003f04070 */
[----:B------:R-:W-:Y:S01]  /*13420*/  IMAD.HI.U32 R13, R4, R7, RZ ;  /* 0x00000007040d7227 */ /* 0x000fe200078e00ff */
[----:B------:R1:W-:Y:S01]  /*13430*/  STL [R1+0x278], R3 ;  /* 0x0002780301007387 */ /* 0x0003e20000100800 */
[----:B------:R-:W-:-:S02]  /*13440*/  ISETP.GE.AND P6, PT, R9, RZ, PT ;  /* 0x000000ff0900720c */ /* 0x000fc40003fc6270 */
[----:B------:R-:W-:Y:S01]  /*13450*/  ISETP.GT.U32.AND P1, PT, R10, R16, PT ;  /* 0x000000100a00720c */ /* 0x000fe20003f24070 */
[----:B------:R-:W-:Y:S02]  /*13460*/  IMAD.MOV R13, RZ, RZ, -R13 ;  /* 0x000000ffff0d7224 */ /* 0x000fe400078e0a0d */
[----:B------:R-:W-:Y:S02]  /*13470*/  VIADD R9, R28, 0x89 ;  /* 0x000000891c097836 */ /* 0x000fe40000000000 */
[----:B------:R-:W-:Y:S02]  /*13480*/  IMAD R7, R10, R13, R7 ;  /* 0x0000000d0a077224 */ /* 0x000fe400078e0207 */
[----:B-1----:R-:W-:Y:S01]  /*13490*/  IMAD.MOV.U32 R3, RZ, RZ, R8 ;  /* 0x000000ffff037224 */ /* 0x002fe200078e0008 */
[----:B------:R-:W-:Y:S01]  /*134a0*/  IABS R14, R9 ;  /* 0x00000009000e7213 */ /* 0x000fe20000000000 */
[----:B------:R-:W-:-:S04]  /*134b0*/  IMAD.HI.U32 R8, R4, R6, RZ ;  /* 0x0000000604087227 */ /* 0x000fc800078e00ff */
[----:B------:R-:W-:Y:S02]  /*134c0*/  IMAD.MOV R8, RZ, RZ, -R8 ;  /* 0x000000ffff087224 */ /* 0x000fe400078e0a08 */
[----:B------:R-:W-:Y:S02]  /*134d0*/  @!P4 IMAD.IADD R0, R0, 0x1, -R10 ;  /* 0x000000010000c824 */ /* 0x000fe400078e0a0a */
[----:B------:R-:W-:Y:S02]  /*134e0*/  IMAD R6, R10, R8, R6 ;  /* 0x000000080a067224 */ /* 0x000fe400078e0206 */
[--C-:B------:R-:W-:Y:S01]  /*134f0*/  @!P0 IMAD.IADD R12, R12, 0x1, -R10.reuse ;  /* 0x000000010c0c8824 */ /* 0x100fe200078e0a0a */
[C---:B------:R-:W-:Y:S01]  /*13500*/  ISETP.GT.U32.AND P4, PT, R10.reuse, R0, PT ;  /* 0x000000000a00720c */ /* 0x040fe20003f84070 */
[----:B------:R-:W-:Y:S01]  /*13510*/  @!P5 IMAD.MOV R3, RZ, RZ, -R3 ;  /* 0x000000ffff03d224 */ /* 0x000fe200078e0a03 */
[----:B------:R-:W-:Y:S01]  /*13520*/  ISETP.GT.U32.AND P0, PT, R10, R6, PT ;  /* 0x000000060a00720c */ /* 0x000fe20003f04070 */
[----:B------:R-:W-:Y:S01]  /*13530*/  @!P1 IMAD.IADD R16, R16, 0x1, -R10 ;  /* 0x0000000110109824 */ /* 0x000fe200078e0a0a */
[----:B------:R-:W-:Y:S01]  /*13540*/  ISETP.GT.U32.AND P1, PT, R10, R7, PT ;  /* 0x000000070a00720c */ /* 0x000fe20003f24070 */
[----:B------:R-:W-:Y:S01]  /*13550*/  VIADD R8, R28, 0x88 ;  /* 0x000000881c087836 */ /* 0x000fe20000000000 */
[----:B------:R1:W-:Y:S01]  /*13560*/  STL [R1+0x274], R3 ;  /* 0x0002740301007387 */ /* 0x0003e20000100800 */
[----:B------:R-:W-:Y:S01]  /*13570*/  IMAD.HI.U32 R15, R4, R14, RZ ;  /* 0x0000000e040f7227 */ /* 0x000fe200078e00ff */
[----:B------:R-:W-:-:S02]  /*13580*/  ISETP.GE.AND P5, PT, R11, RZ, PT ;  /* 0x000000ff0b00720c */ /* 0x000fc40003fa6270 */
[----:B------:R-:W-:Y:S01]  /*13590*/  IABS R13, R8 ;  /* 0x00000008000d7213 */ /* 0x000fe20000000000 */
[----:B------:R-:W-:Y:S02]  /*135a0*/  IMAD.MOV R15, RZ, RZ, -R15 ;  /* 0x000000ffff0f7224 */ /* 0x000fe400078e0a0f */
[--C-:B------:R-:W-:Y:S01]  /*135b0*/  @!P4 IMAD.IADD R0, R0, 0x1, -R10.reuse ;  /* 0x000000010000c824 */ /* 0x100fe200078e0a0a */
[----:B------:R-:W-:Y:S01]  /*135c0*/  ISETP.GE.AND P4, PT, R5, RZ, PT ;  /* 0x000000ff0500720c */ /* 0x000fe20003f86270 */
[----:B------:R-:W-:Y:S02]  /*135d0*/  @!P0 IMAD.IADD R6, R6, 0x1, -R10 ;  /* 0x0000000106068824 */ /* 0x000fe400078e0a0a */
[----:B-1----:R-:W-:Y:S02]  /*135e0*/  IMAD.MOV.U32 R3, RZ, RZ, R16 ;  /* 0x000000ffff037224 */ /* 0x002fe400078e0010 */
[----:B------:R-:W-:Y:S01]  /*135f0*/  @!P1 IMAD.IADD R7, R7, 0x1, -R10 ;  /* 0x0000000107079824 */ /* 0x000fe200078e0a0a */
[----:B------:R-:W-:Y:S01]  /*13600*/  ISETP.GT.U32.AND P0, PT, R10, R6, PT ;  /* 0x000000060a00720c */ /* 0x000fe20003f04070 */
[----:B------:R-:W-:Y:S01]  /*13610*/  @!P3 IMAD.MOV R3, RZ, RZ, -R3 ;  /* 0x000000ffff03b224 */ /* 0x000fe200078e0a03 */
[----:B------:R-:W-:Y:S01]  /*13620*/  ISETP.GE.AND P3, PT, R9, RZ, PT ;  /* 0x000000ff0900720c */ /* 0x000fe20003f66270 */
[----:B------:R-:W-:Y:S01]  /*13630*/  VIADD R5, R28, 0x87 ;  /* 0x000000871c057836 */ /* 0x000fe20000000000 */
[----:B------:R-:W-:Y:S01]  /*13640*/  ISETP.GT.U32.AND P1, PT, R10, R7, PT ;  /* 0x000000070a00720c */ /* 0x000fe20003f24070 */
[----:B------:R-:W-:Y:S01]  /*13650*/  IMAD.HI.U32 R9, R4, R13, RZ ;  /* 0x0000000d04097227 */ /* 0x000fe200078e00ff */
[----:B------:R1:W-:Y:S02]  /*13660*/  STL [R1+0x270], R3 ;  /* 0x0002700301007387 */ /* 0x0003e40000100800 */
[----:B------:R-:W-:Y:S01]  /*13670*/  IABS R11, R5 ;  /* 0x00000005000b7213 */ /* 0x000fe20000000000 */
[----:B------:R-:W-:-:S02]  /*13680*/  IMAD R14, R10, R15, R14 ;  /* 0x0000000f0a0e7224 */ /* 0x000fc400078e020e */
[----:B------:R-:W-:Y:S02]  /*13690*/  IMAD.MOV.U32 R16, RZ, RZ, R0 ;  /* 0x000000ffff107224 */ /* 0x000fe400078e0000 */
[----:B------:R-:W-:-:S04]  /*136a0*/  IMAD.HI.U32 R0, R4, R11, RZ ;  /* 0x0000000b04007227 */ /* 0x000fc800078e00ff */
[----:B-1----:R-:W-:Y:S02]  /*136b0*/  IMAD.MOV.U32 R3, RZ, RZ, R12 ;  /* 0x000000ffff037224 */ /* 0x002fe400078e000c */
[----:B------:R-:W-:Y:S01]  /*136c0*/  @!P2 IMAD.MOV R16, RZ, RZ, -R16 ;  /* 0x000000ffff10a224 */ /* 0x000fe200078e0a10 */
[----:B------:R-:W-:Y:S01]  /*136d0*/  ISETP.GT.U32.AND P2, PT, R10, R14, PT ;  /* 0x0000000e0a00720c */ /* 0x000fe20003f44070 */
[----:B------:R-:W-:Y:S01]  /*136e0*/  @!P6 IMAD.MOV R3, RZ, RZ, -R3 ;  /* 0x000000ffff03e224 */ /* 0x000fe200078e0a03 */
[----:B------:R-:W-:Y:S01]  /*136f0*/  ISETP.GE.AND P6, PT, R8, RZ, PT ;  /* 0x000000ff0800720c */ /* 0x000fe20003fc6270 */
[----:B------:R-:W-:Y:S01]  /*13700*/  IMAD.MOV R8, RZ, RZ, -R9 ;  /* 0x000000ffff087224 */ /* 0x000fe200078e0a09 */
[----:B------:R-:W-:Y:S01]  /*13710*/  STL [R1+0x268], R16 ;  /* 0x0002681001007387 */ /* 0x000fe20000100800 */
[----:B------:R-:W-:Y:S02]  /*13720*/  @!P0 IMAD.IADD R6, R6, 0x1, -R10 ;  /* 0x0000000106068824 */ /* 0x000fe400078e0a0a */
[----:B------:R-:W-:Y:S01]  /*13730*/  IMAD R13, R10, R8, R13 ;  /* 0x000000080a0d7224 */ /* 0x000fe200078e020d */
[----:B------:R1:W-:Y:S01]  /*13740*/  STL [R1+0x264], R3 ;  /* 0x0002640301007387 */ /* 0x0003e20000100800 */
[----:B------:R-:W-:-:S02]  /*13750*/  IMAD.MOV R0, RZ, RZ, -R0 ;  /* 0x000000ffff007224 */ /* 0x000fc400078e0a00 */
[--C-:B------:R-:W-:Y:S01]  /*13760*/  @!P1 IMAD.IADD R7, R7, 0x1, -R10.reuse ;  /* 0x0000000107079824 */ /* 0x100fe200078e0a0a */
[C---:B------:R-:W-:Y:S01]  /*13770*/  ISETP.GT.U32.AND P0, PT, R10.reuse, R13, PT ;  /* 0x0000000d0a00720c */ /* 0x040fe20003f04070 */
[----:B------:R-:W-:Y:S01]  /*13780*/  IMAD R11, R10, R0, R11 ;  /* 0x000000000a0b7224 */ /* 0x000fe200078e020b */
[----:B------:R-:W-:Y:S01]  /*13790*/  ISETP.GE.AND P1, PT, R5, RZ, PT ;  /* 0x000000ff0500720c */ /* 0x000fe20003f26270 */
[----:B------:R-:W-:Y:S02]  /*137a0*/  IMAD.MOV.U32 R15, RZ, RZ, R7 ;  /* 0x000000ffff0f7224 */ /* 0x000fe400078e0007 */
[----:B------:R-:W-:Y:S02]  /*137b0*/  VIADD R5, R28, 0x86 ;  /* 0x000000861c057836 */ /* 0x000fe40000000000 */
[----:B------:R-:W-:Y:S01]  /*137c0*/  @!P5 IMAD.MOV R15, RZ, RZ, -R15 ;  /* 0x000000ffff0fd224 */ /* 0x000fe200078e0a0f */
[----:B------:R-:W-:Y:S01]  /*137d0*/  ISETP.GT.U32.AND P5, PT, R10, R11, PT ;  /* 0x0000000b0a00720c */ /* 0x000fe20003fa4070 */
[----:B------:R-:W-:Y:S01]  /*137e0*/  @!P2 IMAD.IADD R14, R14, 0x1, -R10 ;  /* 0x000000010e0ea824 */ /* 0x000fe200078e0a0a */
        /* <DEDUP_REMOVED lines=8> */
[----:B------:R-:W-:Y:S02]  /*13870*/  @!P5 IMAD.IADD R11, R11, 0x1, -R10 ;  /* 0x000000010b0bd824 */ /* 0x000fe400078e0a0a */
[----:B------:R-:W-:Y:S02]  /*13880*/  VIADD R8, R28, 0x84 ;  /* 0x000000841c087836 */ /* 0x000fe40000000000 */
[C---:B------:R-:W-:Y:S01]  /*13890*/  IMAD R12, R10.reuse, R7, R12 ;  /* 0x000000070a0c7224 */ /* 0x040fe200078e020c */
[----:B------:R-:W-:Y:S01]  /*138a0*/  ISETP.GT.U32.AND P5, PT, R10, R11, PT ;  /* 0x0000000b0a00720c */ /* 0x000fe20003fa4070 */
[----:B------:R-:W-:Y:S01]  /*138b0*/  @!P4 IMAD.MOV R3, RZ, RZ, -R3 ;  /* 0x000000ffff03c224 */ /* 0x000fe200078e0a03 */
[----:B------:R-:W-:Y:S01]  /*138c0*/  ISETP.GE.AND P4, PT, R5, RZ, PT ;  /* 0x000000ff0500720c */ /* 0x000fe20003f86270 */
[--C-:B------:R-:W-:Y:S01]  /*138d0*/  @!P2 IMAD.IADD R14, R14, 0x1, -R10.reuse ;  /* 0x000000010e0ea824 */ /* 0x100fe200078e0a0a */
[----:B------:R-:W-:Y:S01]  /*138e0*/  IABS R5, R8 ;  /* 0x0000000800057213 */ /* 0x000fe20000000000 */
[----:B------:R-:W-:Y:S01]  /*138f0*/  @!P0 IMAD.IADD R13, R13, 0x1, -R10 ;  /* 0x000000010d0d8824 */ /* 0x000fe200078e0a0a */
[----:B------:R-:W-:Y:S01]  /*13900*/  ISETP.GT.U32.AND P0, PT, R10, R12, PT ;  /* 0x0000000c0a00720c */ /* 0x000fe20003f04070 */
[----:B------:R-:W-:Y:S01]  /*13910*/  VIADD R9, R28, 0x85 ;  /* 0x000000851c097836 */ /* 0x000fe20000000000 */
[----:B------:R2:W-:Y:S01]  /*13920*/  STL [R1+0x25c], R3 ;  /* 0x00025c0301007387 */ /* 0x0005e20000100800 */
[----:B-1----:R-:W-:-:S02]  /*13930*/  IMAD.MOV.U32 R15, RZ, RZ, R14 ;  /* 0x000000ffff0f7224 */ /* 0x002fc400078e000e */
[----:B------:R-:W-:Y:S01]  /*13940*/  IMAD.HI.U32 R7, R4, R5, RZ ;  /* 0x0000000504077227 */ /* 0x000fe200078e00ff */
[----:B------:R-:W-:Y:S02]  /*13950*/  IABS R0, R9 ;  /* 0x0000000900007213 */ /* 0x000fe40000000000 */
[----:B------:R-:W-:Y:S01]  /*13960*/  ISETP.GE.AND P2, PT, R9, RZ, PT ;  /* 0x000000ff0900720c */ /* 0x000fe20003f46270 */
[----:B------:R-:W-:Y:S01]  /*13970*/  @!P3 IMAD.MOV R15, RZ, RZ, -R15 ;  /* 0x000000ffff0fb224 */ /* 0x000fe200078e0a0f */
[----:B------:R-:W-:Y:S01]  /*13980*/  IABS R9, R2 ;  /* 0x0000000200097213 */ /* 0x000fe20000000000 */
[----:B------:R-:W-:Y:S01]  /*13990*/  IMAD.MOV R7, RZ, RZ, -R7 ;  /* 0x000000ffff077224 */ /* 0x000fe200078e0a07 */
[----:B------:R-:W-:Y:S01]  /*139a0*/  ISETP.GE.AND P3, PT, R8, RZ, PT ;  /* 0x000000ff0800720c */ /* 0x000fe20003f66270 */
[----:B--2---:R-:W-:Y:S01]  /*139b0*/  IMAD.MOV.U32 R3, RZ, RZ, R13 ;  /* 0x000000ffff037224 */ /* 0x004fe200078e000d */
[----:B------:R-:W-:Y:S01]  /*139c0*/  STL [R1+0x258], R15 ;  /* 0x0002580f01007387 */ /* 0x000fe20000100800 */
[----:B------:R-:W-:-:S02]  /*139d0*/  @!P5 IMAD.IADD R11, R11, 0x1, -R10 ;  /* 0x000000010b0bd824 */ /* 0x000fc400078e0a0a */
[----:B------:R-:W-:Y:S02]  /*139e0*/  @!P6 IMAD.MOV R3, RZ, RZ, -R3 ;  /* 0x000000ffff03e224 */ /* 0x000fe400078e0a03 */
[----:B------:R-:W-:-:S03]  /*139f0*/  IMAD.HI.U32 R6, R4, R0, RZ ;  /* 0x0000000004067227 */ /* 0x000fc600078e00ff */
[----:B------:R1:W-:Y:S01]  /*13a00*/  STL [R1+0x254], R3 ;  /* 0x0002540301007387 */ /* 0x0003e20000100800 */
[----:B------:R-:W-:Y:S02]  /*13a10*/  IMAD R5, R10, R7, R5 ;  /* 0x000000070a057224 */ /* 0x000fe400078e0205 */
[----:B------:R-:W-:Y:S02]  /*13a20*/  @!P0 IMAD.IADD R12, R12, 0x1, -R10 ;  /* 0x000000010c0c8824 */ /* 0x000fe400078e0a0a */
[----:B------:R-:W-:Y:S02]  /*13a30*/  IMAD.MOV R6, RZ, RZ, -R6 ;  /* 0x000000ffff067224 */ /* 0x000fe400078e0a06 */
[----:B------:R-:W-:Y:S01]  /*13a40*/  VIADD R17, R28, 0x83 ;  /* 0x000000831c117836 */ /* 0x000fe20000000000 */
[C---:B------:R-:W-:Y:S01]  /*13a50*/  ISETP.GT.U32.AND P0, PT, R10.reuse, R12, PT ;  /* 0x0000000c0a00720c */ /* 0x040fe20003f04070 */
[C---:B------:R-:W-:Y:S02]  /*13a60*/  IMAD R0, R10.reuse, R6, R0 ;  /* 0x000000060a007224 */ /* 0x040fe400078e0200 */
[----:B-1----:R-:W-:Y:S01]  /*13a70*/  IMAD.MOV.U32 R3, RZ, RZ, R11 ;  /* 0x000000ffff037224 */ /* 0x002fe200078e000b */
[----:B------:R-:W-:Y:S01]  /*13a80*/  ISETP.GE.AND P5, PT, R17, RZ, PT ;  /* 0x000000ff1100720c */ /* 0x000fe20003fa6270 */
[----:B------:R-:W1:Y:S01]  /*13a90*/  I2F.RP R6, R9 ;  /* 0x0000000900067306 */ /* 0x000e620000209400 */
[C---:B------:R-:W-:Y:S01]  /*13aa0*/  ISETP.GT.U32.AND P6, PT, R10.reuse, R0, PT ;  /* 0x000000000a00720c */ /* 0x040fe20003fc4070 */
[----:B------:R-:W-:Y:S01]  /*13ab0*/  @!P1 IMAD.MOV R3, RZ, RZ, -R3 ;  /* 0x000000ffff039224 */ /* 0x000fe200078e0a03 */
[----:B------:R-:W-:Y:S01]  /*13ac0*/  ISETP.GT.U32.AND P1, PT, R10, R5, PT ;  /* 0x000000050a00720c */ /* 0x000fe20003f24070 */
[C---:B------:R-:W-:Y:S01]  /*13ad0*/  VIADD R7, R28.reuse, 0x82 ;  /* 0x000000821c077836 */ /* 0x040fe20000000000 */
[----:B------:R-:W-:Y:S01]  /*13ae0*/  IABS R17, R17 ;  /* 0x0000001100117213 */ /* 0x000fe20000000000 */
[----:B------:R-:W-:Y:S01]  /*13af0*/  VIADD R8, R28, 0x81 ;  /* 0x000000811c087836 */ /* 0x000fe20000000000 */
[----:B------:R2:W-:Y:S01]  /*13b00*/  STL [R1+0x250], R3 ;  /* 0x0002500301007387 */ /* 0x0005e20000100800 */
[----:B------:R-:W-:Y:S01]  /*13b10*/  @!P0 IMAD.IADD R12, R12, 0x1, -R10 ;  /* 0x000000010c0c8824 */ /* 0x000fe200078e0a0a */
[----:B------:R-:W-:Y:S01]  /*13b20*/  IABS R21, R7 ;  /* 0x0000000700157213 */ /* 0x000fe20000000000 */
[----:B------:R-:W-:Y:S01]  /*13b30*/  IMAD.HI.U32 R11, R4, R17, RZ ;  /* 0x00000011040b7227 */ /* 0x000fe200078e00ff */
[----:B------:R-:W-:-:S02]  /*13b40*/  IABS R20, R8 ;  /* 0x0000000800147213 */ /* 0x000fc40000000000 */
[----:B------:R-:W-:Y:S01]  /*13b50*/  ISETP.GE.AND P0, PT, R7, RZ, PT ;  /* 0x000000ff0700720c */ /* 0x000fe20003f06270 */
[----:B------:R-:W-:Y:S01]  /*13b60*/  IMAD.MOV R11, RZ, RZ, -R11 ;  /* 0x000000ffff0b7224 */ /* 0x000fe200078e0a0b */
[----:B-1----:R-:W1:Y:S01]  /*13b70*/  MUFU.RCP R6, R6 ;  /* 0x0000000600067308 */ /* 0x002e620000001000 */
[----:B------:R-:W-:Y:S02]  /*13b80*/  @!P1 IMAD.IADD R5, R5, 0x1, -R10 ;  /* 0x0000000105059824 */ /* 0x000fe400078e0a0a */
[----:B--2---:R-:W-:Y:S02]  /*13b90*/  IMAD.MOV.U32 R3, RZ, RZ, R12 ;  /* 0x000000ffff037224 */ /* 0x004fe400078e000c */
[----:B------:R-:W-:Y:S01]  /*13ba0*/  @!P6 IMAD.IADD R0, R0, 0x1, -R10 ;  /* 0x000000010000e824 */ /* 0x000fe200078e0a0a */
[C---:B------:R-:W-:Y:S01]  /*13bb0*/  ISETP.GT.U32.AND P1, PT, R10.reuse, R5, PT ;  /* 0x000000050a00720c */ /* 0x040fe20003f24070 */
[----:B------:R-:W-:Y:S02]  /*13bc0*/  IMAD R17, R10, R11, R17 ;  /* 0x0000000b0a117224 */ /* 0x000fe400078e0211 */
[----:B------:R-:W-:Y:S01]  /*13bd0*/  IMAD.HI.U32 R11, R4, R21, RZ ;  /* 0x00000015040b7227 */ /* 0x000fe200078e00ff */
[----:B------:R-:W-:-:S03]  /*13be0*/  ISETP.GT.U32.AND P6, PT, R10, R0, PT ;  /* 0x000000000a00720c */ /* 0x000fc60003fc4070 */
[----:B------:R-:W-:Y:S01]  /*13bf0*/  @!P4 IMAD.MOV R3, RZ, RZ, -R3 ;  /* 0x000000ffff03c224 */ /* 0x000fe200078e0a03 */
[----:B------:R-:W-:Y:S01]  /*13c00*/  ISETP.GE.AND P4, PT, R8, RZ, PT ;  /* 0x000000ff0800720c */ /* 0x000fe20003f86270 */
[----:B------:R-:W-:Y:S02]  /*13c10*/  IMAD.MOV R8, RZ, RZ, -R11 ;  /* 0x000000ffff087224 */ /* 0x000fe400078e0a0b */
[----:B-1----:R-:W-:Y:S01]  /*13c20*/  VIADD R6, R6, 0xffffffe ;  /* 0x0ffffffe06067836 */ /* 0x002fe20000000000 */
[----:B------:R1:W-:Y:S01]  /*13c30*/  STL [R1+0x24c], R3 ;  /* 0x00024c0301007387 */ /* 0x0003e20000100800 */
[----:B------:R-:W-:Y:S02]  /*13c40*/  IMAD R21, R10, R8, R21 ;  /* 0x000000080a157224 */ /* 0x000fe400078e0215 */
[--C-:B------:R-:W-:Y:S01]  /*13c50*/  @!P1 IMAD.IADD R5, R5, 0x1, -R10.reuse ;  /* 0x0000000105059824 */ /* 0x100fe200078e0a0a */
[----:B------:R2:W3:Y:S01]  /*13c60*/  F2I.FTZ.U32.TRUNC.NTZ R7, R6 ;  /* 0x0000000600077305 */ /* 0x0004e2000021f000 */
[----:B------:R-:W-:Y:S01]  /*13c70*/  @!P6 IMAD.IADD R0, R0, 0x1, -R10 ;  /* 0x000000010000e824 */ /* 0x000fe200078e0a0a */
[----:B------:R-:W-:Y:S01]  /*13c80*/  ISETP.GT.U32.AND P1, PT, R10, R21, PT ;  /* 0x000000150a00720c */ /* 0x000fe20003f24070 */
[----:B------:R-:W-:Y:S01]  /*13c90*/  VIADD R15, R28, 0x7e ;  /* 0x0000007e1c0f7836 */ /* 0x000fe20000000000 */
[----:B------:R-:W-:Y:S01]  /*13ca0*/  ISETP.GT.U32.AND P6, PT, R10, R17, PT ;  /* 0x000000110a00720c */ /* 0x000fe20003fc4070 */
[----:B------:R-:W-:-:S02]  /*13cb0*/  VIADD R11, R28, 0x7c ;  /* 0x0000007c1c0b7836 */ /* 0x000fc40000000000 */
[----:B-1----:R-:W-:Y:S02]  /*13cc0*/  IMAD.MOV.U32 R3, RZ, RZ, R0 ;  /* 0x000000ffff037224 */ /* 0x002fe400078e0000 */
[----:B------:R-:W-:Y:S01]  /*13cd0*/  VIADD R0, R28, 0x80 ;  /* 0x000000801c007836 */ /* 0x000fe20000000000 */
[----:B------:R-:W-:Y:S01]  /*13ce0*/  IABS R19, R11 ;  /* 0x0000000b00137213 */ /* 0x000fe20000000000 */
[----:B--2---:R-:W-:-:S03]  /*13cf0*/  IMAD.HI.U32 R6, R4, R20, RZ ;  /* 0x0000001404067227 */ /* 0x004fc600078e00ff */
[----:B------:R-:W-:Y:S01]  /*13d00*/  IABS R13, R0 ;  /* 0x00000000000d7213 */ /* 0x000fe20000000000 */
[----:B------:R-:W-:Y:S01]  /*13d10*/  @!P2 IMAD.MOV R3, RZ, RZ, -R3 ;  /* 0x000000ffff03a224 */ /* 0x000fe200078e0a03 */
[----:B------:R-:W-:Y:S01]  /*13d20*/  ISETP.GE.AND P2, PT, R0, RZ, PT ;  /* 0x000000ff0000720c */ /* 0x000fe20003f46270 */
[----:B------:R-:W-:Y:S02]  /*13d30*/  @!P1 IMAD.IADD R21, R21, 0x1, -R10 ;  /* 0x0000000115159824 */ /* 0x000fe400078e0a0a */
[----:B------:R-:W-:Y:S01]  /*13d40*/  IMAD.MOV R6, RZ, RZ, -R6 ;  /* 0x000000ffff067224 */ /* 0x000fe200078e0a06 */
[----:B------:R1:W-:Y:S01]  /*13d50*/  STL [R1+0x248], R3 ;  /* 0x0002480301007387 */ /* 0x0003e20000100800 */
[----:B------:R-:W-:Y:S01]  /*13d60*/  @!P6 IMAD.IADD R17, R17, 0x1, -R10 ;  /* 0x000000011111e824 */ /* 0x000fe200078e0a0a */
[C---:B------:R-:W-:Y:S01]  /*13d70*/  ISETP.GT.U32.AND P1, PT, R10.reuse, R21, PT ;  /* 0x000000150a00720c */ /* 0x040fe20003f24070 */
[C---:B------:R-:W-:Y:S02]  /*13d80*/  IMAD R20, R10.reuse, R6, R20 ;  /* 0x000000060a147224 */ /* 0x040fe400078e0214 */
[----:B---3--:R-:W-:Y:S01]  /*13d90*/  IMAD.MOV R12, RZ, RZ, -R7 ;  /* 0x000000ffff0c7224 */ /* 0x008fe200078e0a07 */
[----:B------:R-:W-:Y:S01]  /*13da0*/  ISETP.GT.U32.AND P6, PT, R10, R17, PT ;  /* 0x000000110a00720c */ /* 0x000fe20003fc4070 */
[----:B------:R-:W-:-:S02]  /*13db0*/  VIADD R0, R28, 0x7f ;  /* 0x0000007f1c007836 */ /* 0x000fc40000000000 */
[----:B------:R-:W-:Y:S02]  /*13dc0*/  IMAD R12, R12, R9, RZ ;  /* 0x000000090c0c7224 */ /* 0x000fe400078e02ff */
[----:B-1----:R-:W-:Y:S01]  /*13dd0*/  IMAD.MOV.U32 R3, RZ, RZ, R5 ;  /* 0x000000ffff037224 */ /* 0x002fe200078e0005 */
[----:B------:R-:W-:Y:S01]  /*13de0*/  IABS R14, R0 ;  /* 0x00000000000e7213 */ /* 0x000fe20000000000 */
[----:B------:R-:W-:-:S04]  /*13df0*/  IMAD.HI.U32 R5, R4, R13, RZ ;  /* 0x0000000d04057227 */ /* 0x000fc800078e00ff */
[----:B------:R-:W-:Y:S01]  /*13e00*/  @!P3 IMAD.MOV R3, RZ, RZ, -R3 ;  /* 0x000000ffff03b224 */ /* 0x000fe200078e0a03 */
[C---:B------:R-:W-:Y:S01]  /*13e10*/  ISETP.GT.U32.AND P3, PT, R10.reuse, R20, PT ;  /* 0x000000140a00720c */ /* 0x040fe20003f64070 */
[----:B------:R-:W-:Y:S02]  /*13e20*/  IMAD.MOV R5, RZ, RZ, -R5 ;  /* 0x000000ffff057224 */ /* 0x000fe400078e0a05 */
[--C-:B------:R-:W-:Y:S01]  /*13e30*/  @!P1 IMAD.IADD R21, R21, 0x1, -R10.reuse ;  /* 0x0000000115159824 */ /* 0x100fe200078e0a0a */
[----:B------:R1:W-:Y:S01]  /*13e40*/  STL [R1+0x23c], R3 ;  /* 0x00023c0301007387 */ /* 0x0003e20000100800 */
[C---:B------:R-:W-:Y:S02]  /*13e50*/  IMAD R13, R10.reuse, R5, R13 ;  /* 0x000000050a0d7224 */ /* 0x040fe400078e020d */
[----:B------:R-:W-:Y:S02]  /*13e60*/  IMAD.MOV.U32 R6, RZ, RZ, RZ ;  /* 0x000000ffff067224 */ /* 0x000fe400078e00ff */
[----:B------:R-:W-:Y:S01]  /*13e70*/  @!P6 IMAD.IADD R17, R17, 0x1, -R10 ;  /* 0x000000011111e824 */ /* 0x000fe200078e0a0a */
[----:B------:R-:W-:Y:S01]  /*13e80*/  ISETP.GT.U32.AND P1, PT, R10, R13, PT ;  /* 0x0000000d0a00720c */ /* 0x000fe20003f24070 */
[----:B------:R-:W-:Y:S01]  /*13e90*/  IMAD.HI.U32 R12, R7, R12, R6 ;  /* 0x0000000c070c7227 */ /* 0x000fe200078e0006 */
[----:B------:R-:W-:-:S02]  /*13ea0*/  IABS R6, R15 ;  /* 0x0000000f00067213 */ /* 0x000fc40000000000 */
[----:B------:R-:W-:Y:S01]  /*13eb0*/  ISETP.GE.AND P6, PT, R0, RZ, PT ;  /* 0x000000ff0000720c */ /* 0x000fe20003fc6270 */
[----:B------:R-:W-:Y:S02]  /*13ec0*/  @!P3 IMAD.IADD R20, R20, 0x1, -R10 ;  /* 0x000000011414b824 */ /* 0x000fe400078e0a0a */
[----:B------:R-:W-:-:S03]  /*13ed0*/  IMAD.HI.U32 R0, R4, R14, RZ ;  /* 0x0000000e04007227 */ /* 0x000fc600078e00ff */
[----:B------:R-:W-:Y:S01]  /*13ee0*/  ISETP.GT.U32.AND P3, PT, R10, R20, PT ;  /* 0x000000140a00720c */ /* 0x000fe20003f64070 */
[----:B------:R-:W-:-:S04]  /*13ef0*/  IMAD.HI.U32 R22, R4, R6, RZ ;  /* 0x0000000604167227 */ /* 0x000fc800078e00ff */
[----:B------:R-:W-:Y:S02]  /*13f00*/  @!P1 IMAD.IADD R13, R13, 0x1, -R10 ;  /* 0x000000010d0d9824 */ /* 0x000fe400078e0a0a */
[----:B-1----:R-:W-:Y:S02]  /*13f10*/  IMAD.MOV.U32 R3, RZ, RZ, R17 ;  /* 0x000000ffff037224 */ /* 0x002fe400078e0011 */
[----:B------:R-:W-:Y:S02]  /*13f20*/  VIADD R8, R28, 0x7d ;  /* 0x0000007d1c087836 */ /* 0x000fe40000000000 */
[----:B------:R-:W-:Y:S02]  /*13f30*/  IMAD.MOV R0, RZ, RZ, -R0 ;  /* 0x000000ffff007224 */ /* 0x000fe400078e0a00 */
[----:B------:R-:W-:Y:S01]  /*13f40*/  IMAD.MOV R22, RZ, RZ, -R22 ;  /* 0x000000ffff167224 */ /* 0x000fe200078e0a16 */
[----:B------:R-:W-:Y:S01]  /*13f50*/  IABS R5, R8 ;  /* 0x0000000800057213 */ /* 0x000fe20000000000 */
[----:B------:R-:W-:Y:S01]  /*13f60*/  @!P5 IMAD.MOV R3, RZ, RZ, -R3 ;  /* 0x000000ffff03d224 */ /* 0x000fe200078e0a03 */
[C---:B------:R-:W-:Y:S01]  /*13f70*/  ISETP.GT.U32.AND P5, PT, R10.reuse, R13, PT ;  /* 0x0000000d0a00720c */ /* 0x040fe20003fa4070 */
[C---:B------:R-:W-:Y:S01]  /*13f80*/  IMAD R14, R10.reuse, R0, R14 ;  /* 0x000000000a0e7224 */ /* 0x040fe200078e020e */
[----:B------:R-:W-:Y:S01]  /*13f90*/  IABS R0, R29 ;  /* 0x0000001d00007213 */ /* 0x000fe20000000000 */
[----:B------:R-:W-:Y:S01]  /*13fa0*/  IMAD R6, R10, R22, R6 ;  /* 0x000000160a067224 */ /* 0x000fe200078e0206 */
[----:B------:R1:W-:Y:S01]  /*13fb0*/  STL [R1+0x238], R3 ;  /* 0x0002380301007387 */ /* 0x0003e20000100800 */
[----:B------:R-:W-:-:S03]  /*13fc0*/  IMAD.HI.U32 R17, R4, R19, RZ ;  /* 0x0000001304117227 */ /* 0x000fc600078e00ff */
[----:B------:R-:W-:Y:S01]  /*13fd0*/  ISETP.GT.U32.AND P1, PT, R10, R6, PT ;  /* 0x000000060a00720c */ /* 0x000fe20003f24070 */
[----:B------:R-:W-:Y:S01]  /*13fe0*/  @!P3 IMAD.IADD R20, R20, 0x1, -R10 ;  /* 0x000000011414b824 */ /* 0x000fe200078e0a0a */
[----:B------:R-:W-:Y:S01]  /*13ff0*/  ISETP.GT.U32.AND P3, PT, R10, R14, PT ;  /* 0x0000000e0a00720c */ /* 0x000fe20003f64070 */
[----:B------:R-:W-:Y:S02]  /*14000*/  IMAD.MOV R17, RZ, RZ, -R17 ;  /* 0x000000ffff117224 */ /* 0x000fe400078e0a11 */
[----:B------:R-:W-:-:S04]  /*14010*/  IMAD.HI.U32 R7, R4, R5, RZ ;  /* 0x0000000504077227 */ /* 0x000fc800078e00ff */
[C---:B------:R-:W-:Y:S02]  /*14020*/  IMAD R19, R10.reuse, R17, R19 ;  /* 0x000000110a137224 */ /* 0x040fe400078e0213 */
[----:B------:R-:W-:Y:S02]  /*14030*/  IMAD.MOV R7, RZ, RZ, -R7 ;  /* 0x000000ffff077224 */ /* 0x000fe400078e0a07 */
[--C-:B------:R-:W-:Y:S01]  /*14040*/  @!P5 IMAD.IADD R13, R13, 0x1, -R10.reuse ;  /* 0x000000010d0dd824 */ /* 0x100fe200078e0a0a */
[C---:B------:R-:W-:Y:S01]  /*14050*/  ISETP.GT.U32.AND P5, PT, R10.reuse, R19, PT ;  /* 0x000000130a00720c */ /* 0x040fe20003fa4070 */
[----:B------:R-:W-:Y:S02]  /*14060*/  IMAD R5, R10, R7, R5 ;  /* 0x000000070a057224 */ /* 0x000fe400078e0205 */
[----:B------:R-:W-:Y:S02]  /*14070*/  @!P3 IMAD.IADD R14, R14, 0x1, -R10 ;  /* 0x000000010e0eb824 */ /* 0x000fe400078e0a0a */
[----:B-1----:R-:W-:-:S02]  /*14080*/  IMAD.MOV.U32 R3, RZ, RZ, R20 ;  /* 0x000000ffff037224 */ /* 0x002fc400078e0014 */
[----:B------:R-:W-:Y:S01]  /*14090*/  @!P0 IMAD.MOV R21, RZ, RZ, -R21 ;  /* 0x000000ffff158224 */ /* 0x000fe200078e0a15 */
[----:B------:R-:W-:Y:S01]  /*140a0*/  ISETP.GT.U32.AND P0, PT, R10, R5, PT ;  /* 0x000000050a00720c */ /* 0x000fe20003f04070 */
[--C-:B------:R-:W-:Y:S01]  /*140b0*/  @!P1 IMAD.IADD R6, R6, 0x1, -R10.reuse ;  /* 0x0000000106069824 */ /* 0x100fe200078e0a0a */
[----:B------:R-:W-:Y:S01]  /*140c0*/  ISETP.GT.U32.AND P3, PT, R10, R14, PT ;  /* 0x0000000e0a00720c */ /* 0x000fe20003f64070 */
[----:B------:R-:W-:Y:S01]  /*140d0*/  @!P4 IMAD.MOV R3, RZ, RZ, -R3 ;  /* 0x000000ffff03c224 */ /* 0x000fe200078e0a03 */
[----:B------:R-:W-:Y:S01]  /*140e0*/  STL [R1+0x234], R21 ;  /* 0x0002341501007387 */ /* 0x000fe20000100800 */
[----:B------:R-:W-:Y:S01]  /*140f0*/  IMAD.HI.U32 R12, R12, R0, RZ ;  /* 0x000000000c0c7227 */ /* 0x000fe200078e00ff */
[----:B------:R-:W-:Y:S02]  /*14100*/  ISETP.GT.U32.AND P4, PT, R10, R6, PT ;  /* 0x000000060a00720c */ /* 0x000fe40003f84070 */
[----:B------:R1:W-:Y:S01]  /*14110*/  STL [R1+0x230], R3 ;  /* 0x0002300301007387 */ /* 0x0003e20000100800 */
[C---:B------:R-:W-:Y:S01]  /*14120*/  VIADD R16, R28.reuse, 0x7b ;  /* 0x0000007b1c107836 */ /* 0x040fe20000000000 */
[----:B------:R-:W-:Y:S01]  /*14130*/  ISETP.GE.AND P1, PT, R15, RZ, PT ;  /* 0x000000ff0f00720c */ /* 0x000fe20003f26270 */
[----:B------:R-:W-:Y:S01]  /*14140*/  @!P5 IMAD.IADD R19, R19, 0x1, -R10 ;  /* 0x000000011313d824 */ /* 0x000fe200078e0a0a */
[----:B------:R-:W-:Y:S01]  /*14150*/  LOP3.LUT R15, R28, 0xc, RZ, 0xfc, !PT ;  /* 0x0000000c1c0f7812 */ /* 0x000fe200078efcff */
[----:B------:R-:W-:Y:S01]  /*14160*/  IMAD.MOV R12, RZ, RZ, -R12 ;  /* 0x000000ffff0c7224 */ /* 0x000fe200078e0a0c */
[----:B------:R-:W-:Y:S01]  /*14170*/  IABS R18, R16 ;  /* 0x0000001000127213 */ /* 0x000fe20000000000 */
[----:B------:R-:W-:Y:S01]  /*14180*/  @!P0 IMAD.IADD R5, R5, 0x1, -R10 ;  /* 0x0000000105058824 */ /* 0x000fe200078e0a0a */
[C---:B------:R-:W-:Y:S01]  /*14190*/  ISETP.GT.U32.AND P5, PT, R10.reuse, R19, PT ;  /* 0x000000130a00720c */ /* 0x040fe20003fa4070 */
[----:B------:R-:W-:Y:S01]  /*141a0*/  IMAD R0, R9, R12, R0 ;  /* 0x0000000c09007224 */ /* 0x000fe200078e0200 */
[----:B------:R-:W-:Y:S01]  /*141b0*/  IABS R17, R15 ;  /* 0x0000000f00117213 */ /* 0x000fe20000000000 */
[----:B-1----:R-:W-:Y:S01]  /*141c0*/  IMAD.MOV.U32 R3, RZ, RZ, R13 ;  /* 0x000000ffff037224 */ /* 0x002fe200078e000d */
[----:B------:R-:W-:Y:S01]  /*141d0*/  ISETP.GT.U32.AND P0, PT, R10, R5, PT ;  /* 0x000000050a00720c */ /* 0x000fe20003f04070 */
[----:B------:R-:W-:-:S04]  /*141e0*/  IMAD.HI.U32 R7, R4, R18, RZ ;  /* 0x0000001204077227 */ /* 0x000fc800078e00ff */
[----:B------:R-:W-:Y:S01]  /*141f0*/  @!P2 IMAD.MOV R3, RZ, RZ, -R3 ;  /* 0x000000ffff03a224 */ /* 0x000fe200078e0a03 */
[----:B------:R-:W-:Y:S01]  /*14200*/  ISETP.GE.AND P2, PT, R11, RZ, PT ;  /* 0x000000ff0b00720c */ /* 0x000fe20003f46270 */
[--C-:B------:R-:W-:Y:S01]  /*14210*/  @!P3 IMAD.IADD R14, R14, 0x1, -R10.reuse ;  /* 0x000000010e0eb824 */ /* 0x100fe200078e0a0a */
[----:B------:R-:W-:Y:S01]  /*14220*/  ISETP.GE.AND P3, PT, R8, RZ, PT ;  /* 0x000000ff0800720c */ /* 0x000fe20003f66270 */
[----:B------:R-:W-:Y:S01]  /*14230*/  @!P4 IMAD.IADD R6, R6, 0x1, -R10 ;  /* 0x000000010606c824 */ /* 0x000fe200078e0a0a */
[----:B------:R-:W-:Y:S01]  /*14240*/  ISETP.GT.U32.AND P4, PT, R9, R0, PT ;  /* 0x000000000900720c */ /* 0x000fe20003f84070 */
[----:B------:R1:W-:Y:S01]  /*14250*/  STL [R1+0x228], R3 ;  /* 0x0002280301007387 */ /* 0x0003e20000100800 */
[----:B------:R-:W-:Y:S02]  /*14260*/  IMAD.MOV R7, RZ, RZ, -R7 ;  /* 0x000000ffff077224 */ /* 0x000fe400078e0a07 */
[----:B------:R-:W-:-:S04]  /*14270*/  IMAD.HI.U32 R21, R4, R17, RZ ;  /* 0x0000001104157227 */ /* 0x000fc800078e00ff */
[----:B------:R-:W-:Y:S02]  /*14280*/  IMAD R18, R10, R7, R18 ;  /* 0x000000070a127224 */ /* 0x000fe400078e0212 */
[----:B------:R-:W-:Y:S01]  /*14290*/  @!P5 IMAD.IADD R19, R19, 0x1, -R10 ;  /* 0x000000011313d824 */ /* 0x000fe200078e0a0a */
[----:B------:R-:W-:Y:S01]  /*142a0*/  ISETP.GE.AND P5, PT, R16, RZ, PT ;  /* 0x000000ff1000720c */ /* 0x000fe20003fa6270 */
[----:B-1----:R-:W-:Y:S02]  /*142b0*/  IMAD.MOV.U32 R3, RZ, RZ, R14 ;  /* 0x000000ffff037224 */ /* 0x002fe400078e000e */
[C---:B------:R-:W-:Y:S02]  /*142c0*/  VIADD R7, R28.reuse, 0x7a ;  /* 0x0000007a1c077836 */ /* 0x040fe40000000000 */
[----:B------:R-:W-:Y:S02]  /*142d0*/  @!P6 IMAD.MOV R3, RZ, RZ, -R3 ;  /* 0x000000ffff03e224 */ /* 0x000fe400078e0a03 */
[----:B------:R-:W-:Y:S01]  /*142e0*/  IMAD.MOV R16, RZ, RZ, -R21 ;  /* 0x000000ffff107224 */ /* 0x000fe200078e0a15 */
[----:B------:R-:W-:Y:S01]  /*142f0*/  IABS R12, R7 ;  /* 0x00000007000c7213 */ /* 0x000fe20000000000 */
[----:B------:R-:W-:Y:S01]  /*14300*/  VIADD R20, R28, 0x79 ;  /* 0x000000791c147836 */ /* 0x000fe20000000000 */
[----:B------:R1:W-:Y:S01]  /*14310*/  STL [R1+0x224], R3 ;  /* 0x0002240301007387 */ /* 0x0003e20000100800 */
[----:B------:R-:W-:Y:S01]  /*14320*/  @!P0 IMAD.IADD R5, R5, 0x1, -R10 ;  /* 0x0000000105058824 */ /* 0x000fe200078e0a0a */
[----:B------:R-:W-:Y:S01]  /*14330*/  ISETP.GT.U32.AND P0, PT, R10, R18, PT ;  /* 0x000000120a00720c */ /* 0x000fe20003f04070 */
[----:B------:R-:W-:Y:S01]  /*14340*/  @!P4 IMAD.IADD R0, R0, 0x1, -R9 ;  /* 0x000000010000c824 */ /* 0x000fe200078e0a09 */
[----:B------:R-:W-:Y:S01]  /*14350*/  IABS R8, R20 ;  /* 0x0000001400087213 */ /* 0x000fe20000000000 */
[----:B------:R-:W-:-:S02]  /*14360*/  IMAD R17, R10, R16, R17 ;  /* 0x000000100a117224 */ /* 0x000fc400078e0211 */
[----:B------:R-:W-:Y:S01]  /*14370*/  IMAD.HI.U32 R13, R4, R12, RZ ;  /* 0x0000000c040d7227 */ /* 0x000fe200078e00ff */
[----:B------:R-:W-:-:S03]  /*14380*/  ISETP.GT.U32.AND P4, PT, R9, R0, PT ;  /* 0x000000000900720c */ /* 0x000fc60003f84070 */
[----:B-1----:R-:W-:Y:S02]  /*14390*/  IMAD.MOV.U32 R3, RZ, RZ, R6 ;  /* 0x000000ffff037224 */ /* 0x002fe400078e0006 */
[----:B------:R-:W-:Y:S02]  /*143a0*/  IMAD.MOV R13, RZ, RZ, -R13 ;  /* 0x000000ffff0d7224 */ /* 0x000fe400078e0a0d */
[----:B------:R-:W-:Y:S01]  /*143b0*/  @!P1 IMAD.MOV R3, RZ, RZ, -R3 ;  /* 0x000000ffff039224 */ /* 0x000fe200078e0a03 */
[----:B------:R-:W-:Y:S01]  /*143c0*/  ISETP.GT.U32.AND P1, PT, R10, R17, PT ;  /* 0x000000110a00720c */ /* 0x000fe20003f24070 */
[----:B------:R-:W-:-:S03]  /*143d0*/  IMAD.HI.U32 R11, R4, R8, RZ ;  /* 0x00000008040b7227 */ /* 0x000fc600078e00ff */
[----:B------:R1:W-:Y:S01]  /*143e0*/  STL [R1+0x220], R3 ;  /* 0x0002200301007387 */ /* 0x0003e20000100800 */
[----:B------:R-:W-:Y:S02]  /*143f0*/  IMAD R12, R10, R13, R12 ;  /* 0x0000000d0a0c7224 */ /* 0x000fe400078e020c */
[----:B------:R-:W-:Y:S02]  /*14400*/  IMAD.MOV R11, RZ, RZ, -R11 ;  /* 0x000000ffff0b7224 */ /* 0x000fe400078e0a0b */
[----:B------:R-:W-:Y:S01]  /*14410*/  @!P0 IMAD.IADD R18, R18, 0x1, -R10 ;  /* 0x0000000112128824 */ /* 0x000fe200078e0a0a */
[----:B------:R-:W-:Y:S01]  /*14420*/  ISETP.GE.AND P0, PT, R15, RZ, PT ;  /* 0x000000ff0f00720c */ /* 0x000fe20003f06270 */
[C---:B------:R-:W-:Y:S02]  /*14430*/  VIADD R16, R28.reuse, 0x78 ;  /* 0x000000781c107836 */ /* 0x040fe40000000000 */
[----:B------:R-:W-:Y:S01]  /*14440*/  VIADD R13, R28, 0x77 ;  /* 0x000000771c0d7836 */ /* 0x000fe20000000000 */
[C---:B------:R-:W-:Y:S01]  /*14450*/  ISETP.GT.U32.AND P6, PT, R10.reuse, R18, PT ;  /* 0x000000120a00720c */ /* 0x040fe20003fc4070 */
[----:B------:R-:W-:Y:S01]  /*14460*/  IMAD R8, R10, R11, R8 ;  /* 0x0000000b0a087224 */ /* 0x000fe200078e0208 */
[----:B------:R-:W-:Y:S01]  /*14470*/  IABS R11, R16 ;  /* 0x00000010000b7213 */ /* 0x000fe20000000000 */
[----:B------:R-:W-:Y:S01]  /*14480*/  @!P4 IMAD.IADD R0, R0, 0x1, -R9 ;  /* 0x000000010000c824 */ /* 0x000fe200078e0a09 */
[----:B------:R-:W-:Y:S01]  /*14490*/  ISETP.GE.AND P4, PT, R29, RZ, PT ;  /* 0x000000ff1d00720c */ /* 0x000fe20003f86270 */
[----:B-1----:R-:W-:Y:S01]  /*144a0*/  IMAD.MOV.U32 R3, RZ, RZ, R5 ;  /* 0x000000ffff037224 */ /* 0x002fe200078e0005 */
[----:B------:R-:W-:Y:S01]  /*144b0*/  IABS R6, R13 ;  /* 0x0000000d00067213 */ /* 0x000fe20000000000 */
[----:B------:R-:W-:-:S02]  /*144c0*/  @!P1 IMAD.IADD R17, R17, 0x1, -R10 ;  /* 0x0000000111119824 */ /* 0x000fc400078e0a0a */
[----:B------:R-:W-:Y:S01]  /*144d0*/  @!P3 IMAD.MOV R3, RZ, RZ, -R3 ;  /* 0x000000ffff03b224 */ /* 0x000fe200078e0a03 */
[----:B------:R-:W-:Y:S01]  /*144e0*/  ISETP.NE.AND P3, PT, R2, RZ, PT ;  /* 0x000000ff0200720c */ /* 0x000fe20003f65270 */
[----:B------:R-:W-:Y:S01]  /*144f0*/  IMAD.HI.U32 R21, R4, R11, RZ ;  /* 0x0000000b04157227 */ /* 0x000fe200078e00ff */
[----:B------:R-:W-:Y:S02]  /*14500*/  ISETP.GT.U32.AND P1, PT, R10, R17, PT ;  /* 0x000000110a00720c */ /* 0x000fe40003f24070 */
[----:B------:R-:W-:Y:S01]  /*14510*/  STL [R1+0x218], R3 ;  /* 0x0002180301007387 */ /* 0x000fe20000100800 */
[----:B------:R-:W-:-:S04]  /*14520*/  IMAD.HI.U32 R23, R4, R6, RZ ;  /* 0x0000000604177227 */ /* 0x000fc800078e00ff */
[----:B------:R-:W-:Y:S02]  /*14530*/  IMAD.MOV R21, RZ, RZ, -R21 ;  /* 0x000000ffff157224 */ /* 0x000fe400078e0a15 */
[----:B------:R-:W-:Y:S02]  /*14540*/  IMAD.MOV R23, RZ, RZ, -R23 ;  /* 0x000000ffff177224 */ /* 0x000fe400078e0a17 */
[----:B------:R-:W-:Y:S01]  /*14550*/  @!P6 IMAD.IADD R18, R18, 0x1, -R10 ;  /* 0x000000011212e824 */ /* 0x000fe200078e0a0a */
[C---:B------:R-:W-:Y:S01]  /*14560*/  ISETP.GT.U32.AND P6, PT, R10.reuse, R12, PT ;  /* 0x0000000c0a00720c */ /* 0x040fe20003fc4070 */
[----:B------:R-:W-:Y:S01]  /*14570*/  @!P4 IMAD.MOV R0, RZ, RZ, -R0 ;  /* 0x000000ffff00c224 */ /* 0x000fe200078e0a00 */
[C---:B------:R-:W-:Y:S01]  /*14580*/  ISETP.GT.U32.AND P4, PT, R10.reuse, R8, PT ;  /* 0x000000080a00720c */ /* 0x040fe20003f84070 */
[C---:B------:R-:W-:Y:S01]  /*14590*/  IMAD R11, R10.reuse, R21, R11 ;  /* 0x000000150a0b7224 */ /* 0x040fe200078e020b */
[----:B------:R-:W-:Y:S01]  /*145a0*/  @!P3 LOP3.LUT R0, RZ, R2, RZ, 0x33, !PT ;  /* 0x00000002ff00b212 */ /* 0x000fe200078e33ff */
[----:B------:R-:W-:-:S02]  /*145b0*/  IMAD R6, R10, R23, R6 ;  /* 0x000000170a067224 */ /* 0x000fc400078e0206 */
[--C-:B------:R-:W-:Y:S01]  /*145c0*/  @!P1 IMAD.IADD R17, R17, 0x1, -R10.reuse ;  /* 0x0000000111119824 */ /* 0x100fe200078e0a0a */
[----:B------:R-:W-:Y:S01]  /*145d0*/  ISETP.GT.U32.AND P3, PT, R10, R11, PT ;  /* 0x0000000b0a00720c */ /* 0x000fe20003f64070 */
[----:B------:R-:W-:Y:S01]  /*145e0*/  VIADD R15, R28, 0x76 ;  /* 0x000000761c0f7836 */ /* 0x000fe20000000000 */
[----:B------:R-:W-:Y:S01]  /*145f0*/  ISETP.GT.U32.AND P1, PT, R10, R6, PT ;  /* 0x000000060a00720c */ /* 0x000fe20003f24070 */
[----:B------:R-:W-:Y:S01]  /*14600*/  VIADD R14, R28, 0x75 ;  /* 0x000000751c0e7836 */ /* 0x000fe20000000000 */
[----:B------:R1:W-:Y:S01]  /*14610*/  STL [R1+0x2f58], R0 ;  /* 0x002f580001007387 */ /* 0x0003e20000100800 */
[--C-:B------:R-:W-:Y:S01]  /*14620*/  @!P6 IMAD.IADD R12, R12, 0x1, -R10.reuse ;  /* 0x000000010c0ce824 */ /* 0x100fe200078e0a0a */
[----:B------:R-:W-:Y:S01]  /*14630*/  IABS R9, R15 ;  /* 0x0000000f00097213 */ /* 0x000fe20000000000 */
[----:B------:R-:W-:Y:S01]  /*14640*/  @!P4 IMAD.IADD R8, R8, 0x1, -R10 ;  /* 0x000000010808c824 */ /* 0x000fe200078e0a0a */
[----:B------:R-:W-:Y:S01]  /*14650*/  IABS R5, R14 ;  /* 0x0000000e00057213 */ /* 0x000fe20000000000 */
[----:B------:R-:W-:Y:S01]  /*14660*/  @!P2 IMAD.MOV R19, RZ, RZ, -R19 ;  /* 0x000000ffff13a224 */ /* 0x000fe200078e0a13 */
[----:B------:R-:W-:Y:S01]  /*14670*/  ISETP.GE.AND P6, PT, R7, RZ, PT ;  /* 0x000000ff0700720c */ /* 0x000fe20003fc6270 */
[----:B------:R-:W-:Y:S01]  /*14680*/  IMAD.HI.U32 R21, R4, R9, RZ ;  /* 0x0000000904157227 */ /* 0x000fe200078e00ff */
[----:B------:R-:W-:-:S02]  /*14690*/  ISETP.GE.AND P4, PT, R20, RZ, PT ;  /* 0x000000ff1400720c */ /* 0x000fc40003f86270 */
[----:B------:R-:W-:Y:S01]  /*146a0*/  STL [R1+0x20c], R19 ;  /* 0x00020c1301007387 */ /* 0x000fe20000100800 */
[--C-:B------:R-:W-:Y:S01]  /*146b0*/  @!P3 IMAD.IADD R11, R11, 0x1, -R10.reuse ;  /* 0x000000010b0bb824 */ /* 0x100fe200078e0a0a */
[----:B------:R-:W-:Y:S01]  /*146c0*/  ISETP.GT.U32.AND P3, PT, R10, R12, PT ;  /* 0x0000000c0a00720c */ /* 0x000fe20003f64070 */
[----:B------:R-:W-:Y:S01]  /*146d0*/  @!P1 IMAD.IADD R6, R6, 0x1, -R10 ;  /* 0x0000000106069824 */ /* 0x000fe200078e0a0a */
[----:B------:R-:W-:Y:S01]  /*146e0*/  ISETP.GT.U32.AND P1, PT, R10, R8, PT ;  /* 0x000000080a00720c */ /* 0x000fe20003f24070 */
[----:B------:R-:W-:Y:S01]  /*146f0*/  IMAD.HI.U32 R22, R4, R5, RZ ;  /* 0x0000000504167227 */ /* 0x000fe200078e00ff */
[----:B------:R-:W-:-:S03]  /*14700*/  ISETP.GT.U32.AND P2, PT, R10, R11, PT ;  /* 0x0000000b0a00720c */ /* 0x000fc60003f44070 */
[----:B------:R-:W-:Y:S02]  /*14710*/  IMAD.MOV R21, RZ, RZ, -R21 ;  /* 0x000000ffff157224 */ /* 0x000fe400078e0a15 */
[----:B------:R-:W-:Y:S02]  /*14720*/  IMAD.MOV R22, RZ, RZ, -R22 ;  /* 0x000000ffff167224 */ /* 0x000fe400078e0a16 */
[C---:B------:R-:W-:Y:S02]  /*14730*/  IMAD R7, R10.reuse, R21, R9 ;  /* 0x000000150a077224 */ /* 0x040fe400078e0209 */
[----:B-1----:R-:W-:Y:S02]  /*14740*/  IMAD.MOV.U32 R0, RZ, RZ, R17 ;  /* 0x000000ffff007224 */ /* 0x002fe400078e0011 */
[----:B------:R-:W-:Y:S02]  /*14750*/  IMAD.MOV.U32 R3, RZ, RZ, R18 ;  /* 0x000000ffff037224 */ /* 0x000fe400078e0012 */
[----:B------:R-:W-:-:S02]  /*14760*/  IMAD R5, R10, R22, R5 ;  /* 0x000000160a057224 */ /* 0x000fc400078e0205 */
[----:B------:R-:W-:Y:S02]  /*14770*/  VIADD R2, R28, 0x74 ;  /* 0x000000741c027836 */ /* 0x000fe40000000000 */
[----:B------:R-:W-:Y:S01]  /*14780*/  @!P0 IMAD.MOV R0, RZ, RZ, -R0 ;  /* 0x000000ffff008224 */ /* 0x000fe200078e0a00 */
[----:B------:R-:W-:Y:S01]  /*14790*/  ISETP.GT.U32.AND P0, PT, R10, R7, PT ;  /* 0x000000070a00720c */ /* 0x000fe20003f04070 */
[----:B------:R-:W-:Y:S01]  /*147a0*/  @!P5 IMAD.MOV R3, RZ, RZ, -R3 ;  /* 0x000000ffff03d224 */ /* 0x000fe200078e0a03 */
[----:B------:R-:W-:Y:S01]  /*147b0*/  IABS R17, R2 ;  /* 0x0000000200117213 */ /* 0x000fe20000000000 */
[--C-:B------:R-:W-:Y:S01]  /*147c0*/  @!P3 IMAD.IADD R12, R12, 0x1, -R10.reuse ;  /* 0x000000010c0cb824 */ /* 0x100fe200078e0a0a */
[----:B------:R-:W-:Y:S01]  /*147d0*/  ISETP.GT.U32.AND P5, PT, R10, R6, PT ;  /* 0x000000060a00720c */ /* 0x000fe20003fa4070 */
[--C-:B------:R-:W-:Y:S01]  /*147e0*/  @!P1 IMAD.IADD R8, R8, 0x1, -R10.reuse ;  /* 0x0000000108089824 */ /* 0x100fe200078e0a0a */
[----:B------:R-:W-:Y:S01]  /*147f0*/  ISETP.GT.U32.AND P1, PT, R10, R5, PT ;  /* 0x000000050a00720c */ /* 0x000fe20003f24070 */
[----:B------:R1:W-:Y:S01]  /*14800*/  STL [R1+0x208], R3 ;  /* 0x0002080301007387 */ /* 0x0003e20000100800 */
[--C-:B------:R-:W-:Y:S01]  /*14810*/  @!P2 IMAD.IADD R11, R11, 0x1, -R10.reuse ;  /* 0x000000010b0ba824 */ /* 0x100fe200078e0a0a */
[----:B------:R-:W-:Y:S01]  /*14820*/  ISETP.GE.AND P3, PT, R16, RZ, PT ;  /* 0x000000ff1000720c */ /* 0x000fe20003f66270 */
[----:B------:R-:W-:Y:S01]  /*14830*/  VIADD R9, R28, 0x73 ;  /* 0x000000731c097836 */ /* 0x000fe20000000000 */
[----:B------:R-:W-:Y:S01]  /*14840*/  ISETP.GE.AND P2, PT, R13, RZ, PT ;  /* 0x000000ff0d00720c */ /* 0x000fe20003f46270 */
[----:B------:R-:W-:Y:S01]  /*14850*/  IMAD.HI.U32 R13, R4, R17, RZ ;  /* 0x00000011040d7227 */ /* 0x000fe200078e00ff */
[----:B------:R2:W-:Y:S02]  /*14860*/  STL [R1+0x14c], R0 ;  /* 0x00014c0001007387 */ /* 0x0005e40000100800 */
[----:B------:R-:W-:Y:S01]  /*14870*/  IABS R18, R9 ;  /* 0x0000000900127213 */ /* 0x000fe20000000000 */
[----:B------:R-:W-:Y:S01]  /*14880*/  @!P0 IMAD.IADD R7, R7, 0x1, -R10 ;  /* 0x0000000107078824 */ /* 0x000fe200078e0a0a */
[----:B------:R-:W-:Y:S01]  /*14890*/  ISETP.GE.AND P0, PT, R14, RZ, PT ;  /* 0x000000ff0e00720c */ /* 0x000fe20003f06270 */
[----:B-1----:R-:W-:-:S02]  /*148a0*/  IMAD.MOV.U32 R3, RZ, RZ, R12 ;  /* 0x000000ffff037224 */ /* 0x002fc400078e000c */
[----:B------:R-:W-:Y:S02]  /*148b0*/  IMAD.MOV R13, RZ, RZ, -R13 ;  /* 0x000000ffff0d7224 */ /* 0x000fe400078e0a0d */
[----:B------:R-:W-:Y:S01]  /*148c0*/  @!P6 IMAD.MOV R3, RZ, RZ, -R3 ;  /* 0x000000ffff03e224 */ /* 0x000fe200078e0a03 */
[----:B------:R-:W-:Y:S01]  /*148d0*/  ISETP.GE.AND P6, PT, R2, RZ, PT ;  /* 0x000000ff0200720c */ /* 0x000fe20003fc6270 */
[----:B--2---:R-:W-:Y:S02]  /*148e0*/  IMAD.MOV.U32 R0, RZ, RZ, R8 ;  /* 0x000000ffff007224 */ /* 0x004fe400078e0008 */
[----:B------:R-:W-:Y:S01]  /*148f0*/  @!P1 IMAD.IADD R5, R5, 0x1, -R10 ;  /* 0x0000000105059824 */ /* 0x000fe200078e0a0a */
[----:B------:R1:W-:Y:S01]  /*14900*/  STL [R1+0x204], R3 ;  /* 0x0002040301007387 */ /* 0x0003e20000100800 */
[C---:B------:R-:W-:Y:S01]  /*14910*/  IMAD R8, R10.reuse, R13, R17 ;  /* 0x0000000d0a087224 */ /* 0x040fe200078e0211 */
[----:B------:R-:W-:Y:S01]  /*14920*/  ISETP.GT.U32.AND P1, PT, R10, R7, PT ;  /* 0x000000070a00720c */ /* 0x000fe20003f24070 */
[----:B------:R-:W-:-:S02]  /*14930*/  IMAD.MOV.U32 R16, RZ, RZ, R18 ;  /* 0x000000ffff107224 */ /* 0x000fc400078e0012 */
[----:B------:R-:W-:Y:S01]  /*14940*/  @!P4 IMAD.MOV R0, RZ, RZ, -R0 ;  /* 0x000000ffff00c224 */ /* 0x000fe200078e0a00 */
[----:B------:R-:W-:Y:S01]  /*14950*/  ISETP.GT.U32.AND P4, PT, R10, R5, PT ;  /* 0x000000050a00720c */ /* 0x000fe20003f84070 */
[----:B------:R-:W-:Y:S01]  /*14960*/  @!P5 IMAD.IADD R6, R6, 0x1, -R10 ;  /* 0x000000010606d824 */ /* 0x000fe200078e0a0a */
[----:B------:R-:W-:Y:S01]  /*14970*/  ISETP.GE.AND P5, PT, R15, RZ, PT ;  /* 0x000000ff0f00720c */ /* 0x000fe20003fa6270 */
[----:B------:R-:W-:Y:S01]  /*14980*/  IMAD.HI.U32 R15, R4, R16, RZ ;  /* 0x00000010040f7227 */ /* 0x000fe200078e00ff */
[----:B------:R2:W-:Y:S03]  /*14990*/  STL [R1+0x200], R0 ;  /* 0x0002000001007387 */ /* 0x0005e60000100800 */
[----:B-1----:R-:W-:Y:S02]  /*149a0*/  IMAD.MOV.U32 R3, RZ, RZ, R11 ;  /* 0x000000ffff037224 */ /* 0x002fe400078e000b */
[----:B------:R-:W-:-:S02]  /*149b0*/  IMAD.MOV R12, RZ, RZ, -R15 ;  /* 0x000000ffff0c7224 */ /* 0x000fc400078e0a0f */
[----:B------:R-:W-:Y:S01]  /*149c0*/  @!P3 IMAD.MOV R3, RZ, RZ, -R3 ;  /* 0x000000ffff03b224 */ /* 0x000fe200078e0a03 */
[C---:B------:R-:W-:Y:S01]  /*149d0*/  ISETP.GT.U32.AND P3, PT, R10.reuse, R8, PT ;  /* 0x000000080a00720c */ /* 0x040fe20003f64070 */
[C---:B------:R-:W-:Y:S02]  /*149e0*/  IMAD R2, R10.reuse, R12, R16 ;  /* 0x0000000c0a027224 */ /* 0x040fe400078e0210 */
[----:B--2---:R-:W-:Y:S01]  /*149f0*/  IMAD.MOV.U32 R0, RZ, RZ, R6 ;  /* 0x000000ffff007224 */ /* 0x004fe200078e0006 */
[----:B------:R-:W-:Y:S01]  /*14a00*/  STL [R1+0x1fc], R3 ;  /* 0x0001fc0301007387 */ /* 0x000fe20000100800 */
[----:B------:R-:W-:Y:S01]  /*14a10*/  @!P1 IMAD.IADD R7, R7, 0x1, -R10 ;  /* 0x0000000107079824 */ /* 0x000fe200078e0a0a */
[----:B------:R-:W-:Y:S01]  /*14a20*/  ISETP.GE.AND P1, PT, R9, RZ, PT ;  /* 0x000000ff0900720c */ /* 0x000fe20003f26270 */
        /* <DEDUP_REMOVED lines=8> */
[----:B------:R-:W-:Y:S01]  /*14ab0*/  IABS R9, R11 ;  /* 0x0000000b00097213 */ /* 0x000fe20000000000 */
[----:B------:R-:W-:Y:S01]  /*14ac0*/  VIADD R13, R28, 0x70 ;  /* 0x000000701c0d7836 */ /* 0x000fe20000000000 */
[----:B------:R-:W-:Y:S01]  /*14ad0*/  ISETP.GE.AND P4, PT, R6, RZ, PT ;  /* 0x000000ff0600720c */ /* 0x000fe20003f86270 */
[----:B------:R-:W-:Y:S01]  /*14ae0*/  VIADD R12, R28, 0x6e ;  /* 0x0000006e1c0c7836 */ /* 0x000fe20000000000 */
[----:B------:R-:W-:Y:S01]  /*14af0*/  ISETP.GE.AND P3, PT, R11, RZ, PT ;  /* 0x000000ff0b00720c */ /* 0x000fe20003f66270 */
[----:B------:R-:W-:-:S02]  /*14b00*/  IMAD.MOV.U32 R6, RZ, RZ, R9 ;  /* 0x000000ffff067224 */ /* 0x000fc400078e0009 */
[----:B-1----:R-:W-:Y:S02]  /*14b10*/  IMAD.MOV.U32 R0, RZ, RZ, R7 ;  /* 0x000000ffff007224 */ /* 0x002fe400078e0007 */
[----:B------:R-:W-:-:S04]  /*14b20*/  IMAD.HI.U32 R7, R4, R14, RZ ;  /* 0x0000000e04077227 */ /* 0x000fc800078e00ff */
[----:B------:R-:W-:Y:S01]  /*14b30*/  @!P5 IMAD.MOV R0, RZ, RZ, -R0 ;  /* 0x000000ffff00d224 */ /* 0x000fe200078e0a00 */
[----:B------:R-:W-:Y:S01]  /*14b40*/  ISETP.GT.U32.AND P5, PT, R10, R8, PT ;  /* 0x000000080a00720c */ /* 0x000fe20003fa4070 */
[----:B------:R-:W-:Y:S02]  /*14b50*/  @!P2 IMAD.IADD R2, R2, 0x1, -R10 ;  /* 0x000000010202a824 */ /* 0x000fe400078e0a0a */
[----:B------:R-:W-:Y:S01]  /*14b60*/  IMAD.MOV R7, RZ, RZ, -R7 ;  /* 0x000000ffff077224 */ /* 0x000fe200078e0a07 */
[----:B------:R1:W-:Y:S01]  /*14b70*/  STL [R1+0x1f4], R0 ;  /* 0x0001f40001007387 */ /* 0x0003e20000100800 */
[----:B------:R-:W-:Y:S01]  /*14b80*/  IMAD.HI.U32 R9, R4, R6, RZ ;  /* 0x0000000604097227 */ /* 0x000fe200078e00ff */
[----:B------:R-:W-:-:S03]  /*14b90*/  ISETP.GT.U32.AND P2, PT, R10, R2, PT ;  /* 0x000000020a00720c */ /* 0x000fc60003f44070 */
[----:B------:R-:W-:Y:S02]  /*14ba0*/  IMAD R14, R10, R7, R14 ;  /* 0x000000070a0e7224 */ /* 0x000fe400078e020e */
[----:B------:R-:W-:Y:S02]  /*14bb0*/  VIADD R19, R28, 0x6c ;  /* 0x0000006c1c137836 */ /* 0x000fe40000000000 */
[----:B------:R-:W-:Y:S01]  /*14bc0*/  @!P5 IMAD.IADD R8, R8, 0x1, -R10 ;  /* 0x000000010808d824 */ /* 0x000fe200078e0a0a */
[----:B------:R-:W-:Y:S01]  /*14bd0*/  ISETP.GT.U32.AND P5, PT, R10, R14, PT ;  /* 0x0000000e0a00720c */ /* 0x000fe20003fa4070 */
[----:B-1----:R-:W-:Y:S02]  /*14be0*/  IMAD.MOV.U32 R0, RZ, RZ, R5 ;  /* 0x000000ffff007224 */ /* 0x002fe400078e0005 */
[----:B------:R-:W-:Y:S02]  /*14bf0*/  IMAD.MOV R5, RZ, RZ, -R9 ;  /* 0x000000ffff057224 */ /* 0x000fe400078e0a09 */
[----:B------:R-:W-:-:S02]  /*14c00*/  IMAD.MOV.U32 R3, RZ, RZ, R8 ;  /* 0x000000ffff037224 */ /* 0x000fc400078e0008 */
[C---:B------:R-:W-:Y:S02]  /*14c10*/  IMAD R6, R10.reuse, R5, R6 ;  /* 0x000000050a067224 */ /* 0x040fe400078e0206 */
[----:B------:R-:W-:Y:S02]  /*14c20*/  @!P6 IMAD.MOV R3, RZ, RZ, -R3 ;  /* 0x000000ffff03e224 */ /* 0x000fe400078e0a03 */
[----:B------:R-:W-:Y:S01]  /*14c30*/  @!P0 IMAD.MOV R0, RZ, RZ, -R0 ;  /* 0x000000ffff008224 */ /* 0x000fe200078e0a00 */
[----:B------:R-:W-:Y:S01]  /*14c40*/  ISETP.GT.U32.AND P6, PT, R10, R6, PT ;  /* 0x000000060a00720c */ /* 0x000fe20003fc4070 */
[--C-:B------:R-:W-:Y:S01]  /*14c50*/  @!P2 IMAD.IADD R2, R2, 0x1, -R10.reuse ;  /* 0x000000010202a824 */ /* 0x100fe200078e0a0a */
[----:B------:R-:W-:Y:S01]  /*14c60*/  ISETP.GE.AND P0, PT, R13, RZ, PT ;  /* 0x000000ff0d00720c */ /* 0x000fe20003f06270 */
[----:B------:R-:W-:Y:S01]  /*14c70*/  @!P5 IMAD.IADD R14, R14, 0x1, -R10 ;  /* 0x000000010e0ed824 */ /* 0x000fe200078e0a0a */
[----:B------:R-:W-:Y:S01]  /*14c80*/  IABS R13, R13 ;  /* 0x0000000d000d7213 */ /* 0x000fe20000000000 */
[----:B------:R1:W-:Y:S01]  /*14c90*/  STL [R1+0x1f0], R0 ;  /* 0x0001f00001007387 */ /* 0x0003e20000100800 */
[----:B------:R-:W-:-:S02]  /*14ca0*/  VIADD R9, R28, 0x6f ;  /* 0x0000006f1c097836 */ /* 0x000fc40000000000 */
[----:B------:R-:W-:Y:S01]  /*14cb0*/  ISETP.GT.U32.AND P5, PT, R10, R14, PT ;  /* 0x0000000e0a00720c */ /* 0x000fe20003fa4070 */
[----:B------:R-:W-:Y:S01]  /*14cc0*/  IMAD.HI.U32 R7, R4, R13, RZ ;  /* 0x0000000d04077227 */ /* 0x000fe200078e00ff */
[----:B------:R-:W-:Y:S01]  /*14cd0*/  STL [R1+0x1ec], R3 ;  /* 0x0001ec0301007387 */ /* 0x000fe20000100800 */
[----:B------:R-:W-:Y:S02]  /*14ce0*/  ISETP.GE.AND P2, PT, R9, RZ, PT ;  /* 0x000000ff0900720c */ /* 0x000fe40003f46270 */
[----:B------:R-:W-:Y:S01]  /*14cf0*/  @!P6 IMAD.IADD R6, R6, 0x1, -R10 ;  /* 0x000000010606e824 */ /* 0x000fe200078e0a0a */
[----:B------:R-:W-:Y:S01]  /*14d00*/  IABS R9, R9 ;  /* 0x0000000900097213 */ /* 0x000fe20000000000 */
[----:B-1----:R-:W-:Y:S02]  /*14d10*/  IMAD.MOV.U32 R0, RZ, RZ, R2 ;  /* 0x000000ffff007224 */ /* 0x002fe400078e0002 */
[----:B------:R-:W-:Y:S01]  /*14d20*/  IMAD.MOV R7, RZ, RZ, -R7 ;  /* 0x000000ffff077224 */ /* 0x000fe200078e0a07 */
[----:B------:R-:W-:Y:S01]  /*14d30*/  ISETP.GT.U32.AND P6, PT, R10, R6, PT ;  /* 0x000000060a00720c */ /* 0x000fe20003fc4070 */
[----:B------:R-:W-:Y:S01]  /*14d40*/  @!P1 IMAD.MOV R0, RZ, RZ, -R0 ;  /* 0x000000ffff009224 */ /* 0x000fe200078e0a00 */
[----:B------:R-:W-:Y:S01]  /*14d50*/  ISETP.GE.AND P1, PT, R12, RZ, PT ;  /* 0x000000ff0c00720c */ /* 0x000fe20003f26270 */
[----:B------:R-:W-:Y:S01]  /*14d60*/  VIADD R5, R28, 0x6d ;  /* 0x0000006d1c057836 */ /* 0x000fe20000000000 */
[----:B------:R-:W-:Y:S01]  /*14d70*/  IABS R12, R12 ;  /* 0x0000000c000c7213 */ /* 0x000fe20000000000 */
[----:B------:R-:W-:Y:S01]  /*14d80*/  IMAD R13, R10, R7, R13 ;  /* 0x000000070a0d7224 */ /* 0x000fe200078e020d */
[----:B------:R1:W-:Y:S01]  /*14d90*/  STL [R1+0x1e0], R0 ;  /* 0x0001e00001007387 */ /* 0x0003e20000100800 */
[----:B------:R-:W-:Y:S01]  /*14da0*/  IMAD.HI.U32 R2, R4, R9, RZ ;  /* 0x0000000904027227 */ /* 0x000fe200078e00ff */
[----:B------:R-:W-:-:S03]  /*14db0*/  IABS R11, R5 ;  /* 0x00000005000b7213 */ /* 0x000fc60000000000 */
[----:B------:R-:W-:-:S04]  /*14dc0*/  IMAD.HI.U32 R7, R4, R12, RZ ;  /* 0x0000000c04077227 */ /* 0x000fc800078e00ff */
[----:B------:R-:W-:Y:S02]  /*14dd0*/  IMAD.MOV R7, RZ, RZ, -R7 ;  /* 0x000000ffff077224 */ /* 0x000fe400078e0a07 */
[----:B------:R-:W-:Y:S01]  /*14de0*/  @!P5 IMAD.IADD R14, R14, 0x1, -R10 ;  /* 0x000000010e0ed824 */ /* 0x000fe200078e0a0a */
[C---:B------:R-:W-:Y:S01]  /*14df0*/  ISETP.GT.U32.AND P5, PT, R10.reuse, R13, PT ;  /* 0x0000000d0a00720c */ /* 0x040fe20003fa4070 */
[----:B------:R-:W-:Y:S02]  /*14e00*/  IMAD.MOV R2, RZ, RZ, -R2 ;  /* 0x000000ffff027224 */ /* 0x000fe400078e0a02 */
[----:B------:R-:W-:Y:S02]  /*14e10*/  IMAD R12, R10, R7, R12 ;  /* 0x000000070a0c7224 */ /* 0x000fe400078e020c */
[----:B------:R-:W-:-:S04]  /*14e20*/  IMAD.HI.U32 R8, R4, R11, RZ ;  /* 0x0000000b04087227 */ /* 0x000fc800078e00ff */
[----:B------:R-:W-:Y:S01]  /*14e30*/  IMAD R9, R10, R2, R9 ;  /* 0x000000020a097224 */ /* 0x000fe200078e0209 */
[----:B------:R-:W-:Y:S01]  /*14e40*/  IABS R2, R19 ;  /* 0x0000001300027213 */ /* 0x000fe20000000000 */
[----:B-1----:R-:W-:Y:S02]  /*14e50*/  IMAD.MOV.U32 R0, RZ, RZ, R14 ;  /* 0x000000ffff007224 */ /* 0x002fe400078e000e */
[----:B------:R-:W-:Y:S01]  /*14e60*/  @!P6 IMAD.IADD R6, R6, 0x1, -R10 ;  /* 0x000000010606e824 */ /* 0x000fe200078e0a0a */
[C---:B------:R-:W-:Y:S01]  /*14e70*/  ISETP.GT.U32.AND P6, PT, R10.reuse, R12, PT ;  /* 0x0000000c0a00720c */ /* 0x040fe20003fc4070 */
[----:B------:R-:W-:Y:S02]  /*14e80*/  IMAD.MOV R8, RZ, RZ, -R8 ;  /* 0x000000ffff087224 */ /* 0x000fe400078e0a08 */
[----:B------:R-:W-:Y:S01]  /*14e90*/  @!P4 IMAD.MOV R0, RZ, RZ, -R0 ;  /* 0x000000ffff00c224 */ /* 0x000fe200078e0a00 */
[C---:B------:R-:W-:Y:S01]  /*14ea0*/  ISETP.GT.U32.AND P4, PT, R10.reuse, R9, PT ;  /* 0x000000090a00720c */ /* 0x040fe20003f84070 */
[----:B------:R-:W-:-:S02]  /*14eb0*/  IMAD R11, R10, R8, R11 ;  /* 0x000000080a0b7224 */ /* 0x000fc400078e020b */
[----:B------:R-:W-:Y:S01]  /*14ec0*/  @!P5 IMAD.IADD R13, R13, 0x1, -R10 ;  /* 0x000000010d0dd824 */ /* 0x000fe200078e0a0a */
[----:B------:R1:W-:Y:S01]  /*14ed0*/  STL [R1+0x1dc], R0 ;  /* 0x0001dc0001007387 */ /* 0x0003e20000100800 */
[----:B------:R-:W-:Y:S01]  /*14ee0*/  VIADD R15, R28, 0x6b ;  /* 0x0000006b1c0f7836 */ /* 0x000fe20000000000 */
[----:B------:R-:W-:Y:S01]  /*14ef0*/  ISETP.GT.U32.AND P5, PT, R10, R11, PT ;  /* 0x0000000b0a00720c */ /* 0x000fe20003fa4070 */
[----:B------:R-:W-:-:S03]  /*14f00*/  IMAD.HI.U32 R7, R4, R2, RZ ;  /* 0x0000000204077227 */ /* 0x000fc600078e00ff */
[----:B------:R-:W-:Y:S01]  /*14f10*/  IABS R14, R15 ;  /* 0x0000000f000e7213 */ /* 0x000fe20000000000 */
[--C-:B------:R-:W-:Y:S02]  /*14f20*/  @!P6 IMAD.IADD R12, R12, 0x1, -R10.reuse ;  /* 0x000000010c0ce824 */ /* 0x100fe400078e0a0a */
[----:B------:R-:W-:Y:S01]  /*14f30*/  @!P4 IMAD.IADD R9, R9, 0x1, -R10 ;  /* 0x000000010909c824 */ /* 0x000fe200078e0a0a */
[----:B------:R-:W-:Y:S01]  /*14f40*/  ISETP.GT.U32.AND P4, PT, R10, R13, PT ;  /* 0x0000000d0a00720c */ /* 0x000fe20003f84070 */
[----:B-1----:R-:W-:Y:S02]  /*14f50*/  IMAD.MOV.U32 R0, RZ, RZ, R6 ;  /* 0x000000ffff007224 */ /* 0x002fe400078e0006 */
[----:B------:R-:W-:Y:S01]  /*14f60*/  IMAD.HI.U32 R6, R4, R14, RZ ;  /* 0x0000000e04067227 */ /* 0x000fe200078e00ff */
[----:B------:R-:W-:-:S03]  /*14f70*/  ISETP.GT.U32.AND P6, PT, R10, R9, PT ;  /* 0x000000090a00720c */ /* 0x000fc60003fc4070 */
[----:B------:R-:W-:Y:S01]  /*14f80*/  @!P3 IMAD.MOV R0, RZ, RZ, -R0 ;  /* 0x000000ffff00b224 */ /* 0x000fe200078e0a00 */
[C---:B------:R-:W-:Y:S01]  /*14f90*/  ISETP.GT.U32.AND P3, PT, R10.reuse, R12, PT ;  /* 0x0000000c0a00720c */ /* 0x040fe20003f64070 */
[----:B------:R-:W-:Y:S02]  /*14fa0*/  @!P5 IMAD.IADD R11, R11, 0x1, -R10 ;  /* 0x000000010b0bd824 */ /* 0x000fe400078e0a0a */
[----:B------:R-:W-:Y:S01]  /*14fb0*/  IMAD.MOV R7, RZ, RZ, -R7 ;  /* 0x000000ffff077224 */ /* 0x000fe200078e0a07 */
[----:B------:R1:W-:Y:S01]  /*14fc0*/  STL [R1+0x1d8], R0 ;  /* 0x0001d80001007387 */ /* 0x0003e20000100800 */
[----:B------:R-:W-:Y:S01]  /*14fd0*/  IMAD.MOV R6, RZ, RZ, -R6 ;  /* 0x000000ffff067224 */ /* 0x000fe200078e0a06 */
[C---:B------:R-:W-:Y:S01]  /*14fe0*/  ISETP.GT.U32.AND P5, PT, R10.reuse, R11, PT ;  /* 0x0000000b0a00720c */ /* 0x040fe20003fa4070 */
[C---:B------:R-:W-:Y:S02]  /*14ff0*/  IMAD R2, R10.reuse, R7, R2 ;  /* 0x000000070a027224 */ /* 0x040fe400078e0202 */
[----:B------:R-:W-:-:S02]  /*15000*/  IMAD R14, R10, R6, R14 ;  /* 0x000000060a0e7224 */ /* 0x000fc400078e020e */
[--C-:B------:R-:W-:Y:S01]  /*15010*/  @!P4 IMAD.IADD R13, R13, 0x1, -R10.reuse ;  /* 0x000000010d0dc824 */ /* 0x100fe200078e0a0a */
[----:B------:R-:W-:Y:S01]  /*15020*/  ISETP.GT.U32.AND P4, PT, R10, R2, PT ;  /* 0x000000020a00720c */ /* 0x000fe20003f84070 */
[--C-:B------:R-:W-:Y:S01]  /*15030*/  @!P3 IMAD.IADD R12, R12, 0x1, -R10.reuse ;  /* 0x000000010c0cb824 */ /* 0x100fe200078e0a0a */
[----:B------:R-:W-:Y:S01]  /*15040*/  ISETP.GT.U32.AND P3, PT, R10, R14, PT ;  /* 0x0000000e0a00720c */ /* 0x000fe20003f64070 */
[C---:B------:R-:W-:Y:S02]  /*15050*/  VIADD R7, R28.reuse, 0x69 ;  /* 0x000000691c077836 */ /* 0x040fe40000000000 */
        /* <DEDUP_REMOVED lines=8> */
[----:B-1----:R-:W-:-:S02]  /*150e0*/  IMAD.MOV.U32 R0, RZ, RZ, R9 ;  /* 0x000000ffff007224 */ /* 0x002fc400078e0009 */
        /* <DEDUP_REMOVED lines=23> */
[----:B------:R-:W-:Y:S02]  /*15260*/  IMAD.MOV.U32 R3, RZ, RZ, R12 ;  /* 0x000000ffff037224 */ /* 0x000fe400078e000c */
[----:B------:R-:W-:Y:S01]  /*15270*/  @!P3 IMAD.IADD R14, R14, 0x1, -R10 ;  /* 0x000000010e0eb824 */ /* 0x000fe200078e0a0a */
[C---:B------:R-:W-:Y:S01]  /*15280*/  ISETP.GT.U32.AND P3, PT, R10.reuse, R15, PT ;  /* 0x0000000f0a00720c */ /* 0x040fe20003f64070 */
[----:B------:R-:W-:-:S02]  /*15290*/  IMAD R18, R10, R16, R18 ;  /* 0x000000100a127224 */ /* 0x000fc400078e0212 */
[----:B------:R-:W-:Y:S01]  /*152a0*/  @!P1 IMAD.MOV R3, RZ, RZ, -R3 ;  /* 0x000000ffff039224 */ /* 0x000fe200078e0a03 */
[----:B------:R-:W-:Y:S01]  /*152b0*/  ISETP.GE.AND P1, PT, R8, RZ, PT ;  /* 0x000000ff0800720c */ /* 0x000fe20003f26270 */
[--C-:B------:R-:W-:Y:S01]  /*152c0*/  @!P0 IMAD.IADD R2, R2, 0x1, -R10.reuse ;  /* 0x0000000102028824 */ /* 0x100fe200078e0a0a */
[----:B------:R-:W-:Y:S01]  /*152d0*/  ISETP.GT.U32.AND P2, PT, R10, R18, PT ;  /* 0x000000120a00720c */ /* 0x000fe20003f44070 */
[--C-:B------:R-:W-:Y:S01]  /*152e0*/  @!P6 IMAD.IADD R17, R17, 0x1, -R10.reuse ;  /* 0x000000011111e824 */ /* 0x100fe200078e0a0a */
[----:B------:R-:W-:Y:S01]  /*152f0*/  STL [R1+0x1c8], R3 ;  /* 0x0001c80301007387 */ /* 0x000fe20000100800 */
[----:B------:R-:W-:Y:S01]  /*15300*/  ISETP.GE.AND P0, PT, R7, RZ, PT ;  /* 0x000000ff0700720c */ /* 0x000fe20003f06270 */
[----:B------:R-:W-:Y:S02]  /*15310*/  VIADD R7, R28, 0x66 ;  /* 0x000000661c077836 */ /* 0x000fe40000000000 */
[----:B------:R1:W-:Y:S01]  /*15320*/  STL [R1+0x1c4], R0 ;  /* 0x0001c40001007387 */ /* 0x0003e20000100800 */
[----:B------:R-:W-:-:S02]  /*15330*/  @!P3 IMAD.IADD R15, R15, 0x1, -R10 ;  /* 0x000000010f0fb824 */ /* 0x000fc400078e0a0a */
[C---:B------:R-:W-:Y:S01]  /*15340*/  VIADD R6, R28.reuse, 0x67 ;  /* 0x000000671c067836 */ /* 0x040fe20000000000 */
[----:B------:R-:W-:Y:S01]  /*15350*/  IABS R9, R7 ;  /* 0x0000000700097213 */ /* 0x000fe20000000000 */
[----:B------:R-:W-:Y:S01]  /*15360*/  VIADD R8, R28, 0x65 ;  /* 0x000000651c087836 */ /* 0x000fe20000000000 */
[----:B------:R-:W-:Y:S01]  /*15370*/  ISETP.GT.U32.AND P3, PT, R10, R15, PT ;  /* 0x0000000f0a00720c */ /* 0x000fe20003f64070 */
[----:B------:R-:W-:Y:S01]  /*15380*/  @!P2 IMAD.IADD R18, R18, 0x1, -R10 ;  /* 0x000000011212a824 */ /* 0x000fe200078e0a0a */
[----:B------:R-:W-:Y:S01]  /*15390*/  IABS R13, R6 ;  /* 0x00000006000d7213 */ /* 0x000fe20000000000 */
[----:B------:R-:W-:Y:S01]  /*153a0*/  IMAD.HI.U32 R11, R4, R9, RZ ;  /* 0x00000009040b7227 */ /* 0x000fe200078e00ff */
[----:B------:R-:W-:Y:S02]  /*153b0*/  ISETP.GE.AND P2, PT, R5, RZ, PT ;  /* 0x000000ff0500720c */ /* 0x000fe40003f46270 */
[----:B------:R-:W-:Y:S01]  /*153c0*/  ISETP.GT.U32.AND P6, PT, R10, R18, PT ;  /* 0x000000120a00720c */ /* 0x000fe20003fc4070 */
[----:B-1----:R-:W-:Y:S01]  /*153d0*/  IMAD.MOV.U32 R0, RZ, RZ, R2 ;  /* 0x000000ffff007224 */ /* 0x002fe200078e0002 */
[----:B------:R-:W-:Y:S01]  /*153e0*/  IABS R16, R8 ;  /* 0x0000000800107213 */ /* 0x000fe20000000000 */
[----:B------:R-:W-:-:S02]  /*153f0*/  IMAD.MOV R11, RZ, RZ, -R11 ;  /* 0x000000ffff0b7224 */ /* 0x000fc400078e0a0b */
        /* <DEDUP_REMOVED lines=13> */
[----:B------:R-:W-:Y:S01]  /*154d0*/  IMAD.MOV.U32 R3, RZ, RZ, R14 ;  /* 0x000000ffff037224 */ /* 0x000fe200078e000e */
[----:B------:R-:W-:Y:S01]  /*154e0*/  ISETP.GT.U32.AND P3, PT, R10, R6, PT ;  /* 0x000000060a00720c */ /* 0x000fe20003f64070 */
[----:B------:R-:W-:Y:S01]  /*154f0*/  VIADD R2, R28, 0x64 ;  /* 0x000000641c027836 */ /* 0x000fe20000000000 */
[----:B------:R-:W-:Y:S01]  /*15500*/  IABS R12, R11 ;  /* 0x0000000b000c7213 */ /* 0x000fe20000000000 */
[----:B------:R-:W-:Y:S02]  /*15510*/  @!P4 IMAD.MOV R3, RZ, RZ, -R3 ;  /* 0x000000ffff03c224 */ /* 0x000fe400078e0a03 */
[----:B-1----:R-:W-:Y:S01]  /*15520*/  IMAD.MOV.U32 R0, RZ, RZ, R18 ;  /* 0x000000ffff007224 */ /* 0x002fe200078e0012 */
[----:B------:R-:W-:Y:S01]  /*15530*/  IABS R5, R2 ;  /* 0x0000000200057213 */ /* 0x000fe20000000000 */
[----:B------:R-:W-:Y:S01]  /*15540*/  IMAD.HI.U32 R14, R4, R12, RZ ;  /* 0x0000000c040e7227 */ /* 0x000fe200078e00ff */
[----:B------:R1:W-:Y:S03]  /*15550*/  STL [R1+0x1b8], R3 ;  /* 0x0001b80301007387 */ /* 0x0003e60000100800 */
[--C-:B------:R-:W-:Y:S01]  /*15560*/  @!P6 IMAD.IADD R13, R13, 0x1, -R10.reuse ;  /* 0x000000010d0de824 */ /* 0x100fe200078e0a0a */
[----:B------:R-:W-:Y:S01]  /*15570*/  ISETP.GE.AND P6, PT, R7, RZ, PT ;  /* 0x000000ff0700720c */ /* 0x000fe20003fc6270 */
[----:B------:R-:W-:-:S02]  /*15580*/  @!P3 IMAD.IADD R6, R6, 0x1, -R10 ;  /* 0x000000010606b824 */ /* 0x000fc400078e0a0a */
[----:B------:R-:W-:Y:S01]  /*15590*/  IMAD.HI.U32 R19, R4, R16, RZ ;  /* 0x0000001004137227 */ /* 0x000fe200078e00ff */
[C---:B------:R-:W-:Y:S02]  /*155a0*/  ISETP.GT.U32.AND P3, PT, R10.reuse, R13, PT ;  /* 0x0000000d0a00720c */ /* 0x040fe40003f64070 */
[----:B------:R-:W-:Y:S01]  /*155b0*/  ISETP.GT.U32.AND P4, PT, R10, R6, PT ;  /* 0x000000060a00720c */ /* 0x000fe20003f84070 */
[----:B------:R-:W-:Y:S02]  /*155c0*/  IMAD.MOV R14, RZ, RZ, -R14 ;  /* 0x000000ffff0e7224 */ /* 0x000fe400078e0a0e */
[----:B------:R-:W-:Y:S02]  /*155d0*/  @!P1 IMAD.MOV R0, RZ, RZ, -R0 ;  /* 0x000000ffff009224 */ /* 0x000fe400078e0a00 */
[----:B------:R-:W-:-:S03]  /*155e0*/  IMAD.HI.U32 R9, R4, R5, RZ ;  /* 0x0000000504097227 */ /* 0x000fc600078e00ff */
[----:B------:R2:W-:Y:S01]  /*155f0*/  STL [R1+0x1b4], R0 ;  /* 0x0001b40001007387 */ /* 0x0005e20000100800 */
[----:B------:R-:W-:Y:S02]  /*15600*/  IMAD.MOV R19, RZ, RZ, -R19 ;  /* 0x000000ffff137224 */ /* 0x000fe400078e0a13 */
[C---:B------:R-:W-:Y:S02]  /*15610*/  IMAD R12, R10.reuse, R14, R12 ;  /* 0x0000000e0a0c7224 */ /* 0x040fe400078e020c */
[----:B------:R-:W-:Y:S02]  /*15620*/  IMAD.MOV R9, RZ, RZ, -R9 ;  /* 0x000000ffff097224 */ /* 0x000fe400078e0a09 */
[C---:B------:R-:W-:Y:S02]  /*15630*/  IMAD R16, R10.reuse, R19, R16 ;  /* 0x000000130a107224 */ /* 0x040fe400078e0210 */
[----:B-1----:R-:W-:Y:S02]  /*15640*/  IMAD.MOV.U32 R3, RZ, RZ, R17 ;  /* 0x000000ffff037224 */ /* 0x002fe400078e0011 */
[----:B--2---:R-:W-:Y:S01]  /*15650*/  IMAD.MOV.U32 R0, RZ, RZ, R15 ;  /* 0x000000ffff007224 */ /* 0x004fe200078e000f */
[----:B------:R-:W-:Y:S01]  /*15660*/  ISETP.GT.U32.AND P1, PT, R10, R16, PT ;  /* 0x000000100a00720c */ /* 0x000fe20003f24070 */
[----:B------:R-:W-:Y:S01]  /*15670*/  @!P4 IMAD.IADD R6, R6, 0x1, -R10 ;  /* 0x000000010606c824 */ /* 0x000fe200078e0a0a */
[C---:B------:R-:W-:Y:S01]  /*15680*/  ISETP.GT.U32.AND P4, PT, R10.reuse, R12, PT ;  /* 0x0000000c0a00720c */ /* 0x040fe20003f84070 */
[----:B------:R-:W-:-:S02]  /*15690*/  IMAD R5, R10, R9, R5 ;  /* 0x000000090a057224 */ /* 0x000fc400078e0205 */
[----:B------:R-:W-:Y:S01]  /*156a0*/  @!P0 IMAD.MOV R3, RZ, RZ, -R3 ;  /* 0x000000ffff038224 */ /* 0x000fe200078e0a03 */
[----:B------:R-:W-:Y:S01]  /*156b0*/  ISETP.GE.AND P0, PT, R8, RZ, PT ;  /* 0x000000ff0800720c */ /* 0x000fe20003f06270 */
[----:B------:R-:W-:Y:S01]  /*156c0*/  @!P2 IMAD.MOV R0, RZ, RZ, -R0 ;  /* 0x000000ffff00a224 */ /* 0x000fe200078e0a00 */
[----:B------:R-:W-:Y:S01]  /*156d0*/  ISETP.GT.U32.AND P2, PT, R10, R5, PT ;  /* 0x000000050a00720c */ /* 0x000fe20003f44070 */
[----:B------:R-:W-:Y:S01]  /*156e0*/  @!P3 IMAD.IADD R13, R13, 0x1, -R10 ;  /* 0x000000010d0db824 */ /* 0x000fe200078e0a0a */
[----:B------:R-:W-:Y:S01]  /*156f0*/  STL [R1+0x1b0], R3 ;  /* 0x0001b00301007387 */ /* 0x000fe20000100800 */
[----:B------:R-:W-:Y:S01]  /*15700*/  ISETP.GE.AND P3, PT, R2, RZ, PT ;  /* 0x000000ff0200720c */ /* 0x000fe20003f66270 */
[C---:B------:R-:W-:Y:S02]  /*15710*/  VIADD R2, R28.reuse, 0x61 ;  /* 0x000000611c027836 */ /* 0x040fe40000000000 */
[----:B------:R1:W-:Y:S01]  /*15720*/  STL [R1+0x1a8], R0 ;  /* 0x0001a80001007387 */ /* 0x0003e20000100800 */
[----:B------:R-:W-:-:S02]  /*15730*/  VIADD R7, R28, 0x62 ;  /* 0x000000621c077836 */ /* 0x000fc40000000000 */
[--C-:B------:R-:W-:Y:S01]  /*15740*/  @!P4 IMAD.IADD R12, R12, 0x1, -R10.reuse ;  /* 0x000000010c0cc824 */ /* 0x100fe200078e0a0a */
[----:B------:R-:W-:Y:S01]  /*15750*/  IABS R14, R2 ;  /* 0x00000002000e7213 */ /* 0x000fe20000000000 */
[--C-:B------:R-:W-:Y:S01]  /*15760*/  @!P1 IMAD.IADD R16, R16, 0x1, -R10.reuse ;  /* 0x0000000110109824 */ /* 0x100fe200078e0a0a */
[----:B------:R-:W-:Y:S01]  /*15770*/  IABS R9, R7 ;  /* 0x0000000700097213 */ /* 0x000fe20000000000 */
[----:B------:R-:W-:Y:S01]  /*15780*/  @!P2 IMAD.IADD R5, R5, 0x1, -R10 ;  /* 0x000000010505a824 */ /* 0x000fe200078e0a0a */
[----:B------:R-:W-:Y:S01]  /*15790*/  ISETP.GT.U32.AND P4, PT, R10, R12, PT ;  /* 0x0000000c0a00720c */ /* 0x000fe20003f84070 */
[----:B------:R-:W-:Y:S01]  /*157a0*/  VIADD R19, R28, 0x4f ;  /* 0x0000004f1c137836 */ /* 0x000fe20000000000 */
[----:B------:R-:W-:Y:S01]  /*157b0*/  ISETP.GT.U32.AND P2, PT, R10, R16, PT ;  /* 0x000000100a00720c */ /* 0x000fe20003f44070 */
[----:B-1----:R-:W-:Y:S01]  /*157c0*/  IMAD.MOV.U32 R0, RZ, RZ, R13 ;  /* 0x000000ffff007224 */ /* 0x002fe200078e000d */
[----:B------:R-:W-:Y:S01]  /*157d0*/  ISETP.GE.AND P1, PT, R11, RZ, PT ;  /* 0x000000ff0b00720c */ /* 0x000fe20003f26270 */
[----:B------:R-:W-:-:S04]  /*157e0*/  IMAD.HI.U32 R8, R4, R9, RZ ;  /* 0x0000000904087227 */ /* 0x000fc800078e00ff */
[----:B------:R-:W-:Y:S01]  /*157f0*/  @!P5 IMAD.MOV R0, RZ, RZ, -R0 ;  /* 0x000000ffff00d224 */ /* 0x000fe200078e0a00 */
[----:B------:R-:W-:Y:S01]  /*15800*/  ISETP.GT.U32.AND P5, PT, R10, R5, PT ;  /* 0x000000050a00720c */ /* 0x000fe20003fa4070 */
[----:B------:R-:W-:Y:S02]  /*15810*/  IMAD.MOV R8, RZ, RZ, -R8 ;  /* 0x000000ffff087224 */ /* 0x000fe400078e0a08 */
[----:B------:R-:W-:Y:S01]  /*15820*/  VIADD R11, R28, 0x60 ;  /* 0x000000601c0b7836 */ /* 0x000fe20000000000 */
[----:B------:R1:W-:Y:S01]  /*15830*/  STL [R1+0x1a4], R0 ;  /* 0x0001a40001007387 */ /* 0x0003e20000100800 */
[----:B------:R-:W-:Y:S02]  /*15840*/  IMAD R9, R10, R8, R9 ;  /* 0x000000080a097224 */ /* 0x000fe400078e0209 */
[--C-:B------:R-:W-:Y:S01]  /*15850*/  @!P4 IMAD.IADD R12, R12, 0x1, -R10.reuse ;  /* 0x000000010c0cc824 */ /* 0x100fe200078e0a0a */
[----:B------:R-:W-:Y:S01]  /*15860*/  IABS R13, R11 ;  /* 0x0000000b000d7213 */ /* 0x000fe20000000000 */
[----:B------:R-:W-:Y:S01]  /*15870*/  @!P2 IMAD.IADD R16, R16, 0x1, -R10 ;  /* 0x000000011010a824 */ /* 0x000fe200078e0a0a */
[----:B------:R-:W-:Y:S01]  /*15880*/  ISETP.GT.U32.AND P2, PT, R10, R9, PT ;  /* 0x000000090a00720c */ /* 0x000fe20003f44070 */
[----:B------:R-:W-:-:S02]  /*15890*/  VIADD R20, R28, 0x4e ;  /* 0x0000004e1c147836 */ /* 0x000fc40000000000 */
[----:B------:R-:W-:-:S04]  /*158a0*/  IMAD.HI.U32 R15, R4, R13, RZ ;  /* 0x0000000d040f7227 */ /* 0x000fc800078e00ff */
        /* <DEDUP_REMOVED lines=8> */
[--C-:B------:R-:W-:Y:S01]  /*15930*/  @!P5 IMAD.IADD R5, R5, 0x1, -R10.reuse ;  /* 0x000000010505d824 */ /* 0x100fe200078e0a0a */
[----:B------:R-:W-:Y:S01]  /*15940*/  ISETP.GT.U32.AND P4, PT, R10, R14, PT ;  /* 0x0000000e0a00720c */ /* 0x000fe20003f84070 */
[----:B------:R-:W-:Y:S01]  /*15950*/  IMAD.MOV R15, RZ, RZ, -R15 ;  /* 0x000000ffff0f7224 */ /* 0x000fe200078e0a0f */
[----:B------:R-:W-:Y:S01]  /*15960*/  ISETP.GE.AND P5, PT, R2, RZ, PT ;  /* 0x000000ff0200720c */ /* 0x000fe20003fa6270 */
[----:B------:R-:W-:Y:S01]  /*15970*/  @!P2 IMAD.IADD R9, R9, 0x1, -R10 ;  /* 0x000000010909a824 */ /* 0x000fe200078e0a0a */
[----:B------:R-:W-:Y:S01]  /*15980*/  IABS R2, R6 ;  /* 0x0000000600027213 */ /* 0x000fe20000000000 */
[----:B------:R-:W-:-:S02]  /*15990*/  IMAD R13, R10, R15, R13 ;  /* 0x0000000f0a0d7224 */ /* 0x000fc400078e020d */
[----:B------:R-:W-:Y:S01]  /*159a0*/  IMAD.MOV.U32 R3, RZ, RZ, R5 ;  /* 0x000000ffff037224 */ /* 0x000fe200078e0005 */
[----:B------:R-:W-:Y:S01]  /*159b0*/  ISETP.GT.U32.AND P2, PT, R10, R9, PT ;  /* 0x000000090a00720c */ /* 0x000fe20003f44070 */
[----:B-1----:R-:W-:Y:S02]  /*159c0*/  IMAD.MOV.U32 R0, RZ, RZ, R16 ;  /* 0x000000ffff007224 */ /* 0x002fe400078e0010 */
[----:B------:R-:W-:Y:S02]  /*159d0*/  VIADD R7, R28, 0x5e ;  /* 0x0000005e1c077836 */ /* 0x000fe40000000000 */
[----:B------:R-:W-:Y:S01]  /*159e0*/  @!P0 IMAD.MOV R0, RZ, RZ, -R0 ;  /* 0x000000ffff008224 */ /* 0x000fe200078e0a00 */
[----:B------:R-:W-:Y:S01]  /*159f0*/  ISETP.GE.AND P0, PT, R11, RZ, PT ;  /* 0x000000ff0b00720c */ /* 0x000fe20003f06270 */
[----:B------:R-:W-:Y:S01]  /*15a00*/  @!P4 IMAD.IADD R14, R14, 0x1, -R10 ;  /* 0x000000010e0ec824 */ /* 0x000fe200078e0a0a */
[----:B------:R-:W-:Y:S01]  /*15a10*/  IABS R8, R7 ;  /* 0x0000000700087213 */ /* 0x000fe20000000000 */
[----:B------:R-:W-:Y:S01]  /*15a20*/  IMAD.HI.U32 R11, R4, R2, RZ ;  /* 0x00000002040b7227 */ /* 0x000fe200078e00ff */
[----:B------:R1:W-:Y:S02]  /*15a30*/  STL [R1+0x19c], R0 ;  /* 0x00019c0001007387 */ /* 0x0003e40000100800 */
[C---:B------:R-:W-:Y:S01]  /*15a40*/  ISETP.GT.U32.AND P4, PT, R10.reuse, R14, PT ;  /* 0x0000000e0a00720c */ /* 0x040fe20003f84070 */
[----:B------:R-:W-:Y:S01]  /*15a50*/  @!P3 IMAD.MOV R3, RZ, RZ, -R3 ;  /* 0x000000ffff03b224 */ /* 0x000fe200078e0a03 */
[----:B------:R-:W-:Y:S01]  /*15a60*/  ISETP.GT.U32.AND P3, PT, R10, R13, PT ;  /* 0x0000000d0a00720c */ /* 0x000fe20003f64070 */
[----:B------:R-:W-:-:S03]  /*15a70*/  IMAD.HI.U32 R5, R4, R8, RZ ;  /* 0x0000000804057227 */ /* 0x000fc600078e00ff */
[----:B------:R2:W-:Y:S01]  /*15a80*/  STL [R1+0x198], R3 ;  /* 0x0001980301007387 */ /* 0x0005e20000100800 */
[----:B------:R-:W-:Y:S02]  /*15a90*/  IMAD.MOV R5, RZ, RZ, -R5 ;  /* 0x000000ffff057224 */ /* 0x000fe400078e0a05 */
[----:B-1----:R-:W-:Y:S02]  /*15aa0*/  IMAD.MOV.U32 R0, RZ, RZ, R12 ;  /* 0x000000ffff007224 */ /* 0x002fe400078e000c */
[----:B------:R-:W-:Y:S01]  /*15ab0*/  @!P2 IMAD.IADD R9, R9, 0x1, -R10 ;  /* 0x000000010909a824 */ /* 0x000fe200078e0a0a */
[----:B------:R-:W-:Y:S01]  /*15ac0*/  ISETP.GE.AND P2, PT, R7, RZ, PT ;  /* 0x000000ff0700720c */ /* 0x000fe20003f46270 */
[----:B------:R-:W-:Y:S01]  /*15ad0*/  @!P1 IMAD.MOV R0, RZ, RZ, -R0 ;  /* 0x000000ffff009224 */ /* 0x000fe200078e0a00 */
[----:B------:R-:W-:Y:S01]  /*15ae0*/  ISETP.GE.AND P1, PT, R6, RZ, PT ;  /* 0x000000ff0600720c */ /* 0x000fe20003f26270 */
[----:B------:R-:W-:Y:S02]  /*15af0*/  IMAD.MOV R6, RZ, RZ, -R11 ;  /* 0x000000ffff067224 */ /* 0x000fe400078e0a0b */
[----:B------:R-:W-:Y:S01]  /*15b00*/  @!P4 IMAD.IADD R14, R14, 0x1, -R10 ;  /* 0x000000010e0ec824 */ /* 0x000fe200078e0a0a */
[----:B------:R1:W-:Y:S01]  /*15b10*/  STL [R1+0x194], R0 ;  /* 0x0001940001007387 */ /* 0x0003e20000100800 */
[----:B------:R-:W-:-:S02]  /*15b20*/  IMAD R2, R10, R6, R2 ;  /* 0x000000060a027224 */ /* 0x000fc400078e0202 */
[----:B------:R-:W-:Y:S02]  /*15b30*/  @!P3 IMAD.IADD R13, R13, 0x1, -R10 ;  /* 0x000000010d0db824 */ /* 0x000fe400078e0a0a */
[C---:B------:R-:W-:Y:S01]  /*15b40*/  IMAD R8, R10.reuse, R5, R8 ;  /* 0x000000050a087224 */ /* 0x040fe200078e0208 */
[C---:B------:R-:W-:Y:S01]  /*15b50*/  ISETP.GT.U32.AND P4, PT, R10.reuse, R2, PT ;  /* 0x000000020a00720c */ /* 0x040fe20003f84070 */
[----:B--2---:R-:W-:Y:S01]  /*15b60*/  IMAD.MOV.U32 R3, RZ, RZ, R9 ;  /* 0x000000ffff037224 */ /* 0x004fe200078e0009 */
[----:B------:R-:W-:Y:S01]  /*15b70*/  ISETP.GT.U32.AND P3, PT, R10, R13, PT ;  /* 0x0000000d0a00720c */ /* 0x000fe20003f64070 */
[----:B------:R-:W-:Y:S02]  /*15b80*/  VIADD R6, R28, 0x5c ;  /* 0x0000005c1c067836 */ /* 0x000fe40000000000 */
[----:B------:R-:W-:Y:S01]  /*15b90*/  @!P6 IMAD.MOV R3, RZ, RZ, -R3 ;  /* 0x000000ffff03e224 */ /* 0x000fe200078e0a03 */
[----:B------:R-:W-:Y:S01]  /*15ba0*/  ISETP.GT.U32.AND P6, PT, R10, R8, PT ;  /* 0x000000080a00720c */ /* 0x000fe20003fc4070 */
[C---:B------:R-:W-:Y:S01]  /*15bb0*/  VIADD R11, R28.reuse, 0x5d ;  /* 0x0000005d1c0b7836 */ /* 0x040fe20000000000 */
[----:B------:R-:W-:Y:S01]  /*15bc0*/  IABS R12, R6 ;  /* 0x00000006000c7213 */ /* 0x000fe20000000000 */
[----:B-1----:R-:W-:Y:S01]  /*15bd0*/  IMAD.MOV.U32 R0, RZ, RZ, R14 ;  /* 0x000000ffff007224 */ /* 0x002fe200078e000e */
[----:B------:R-:W-:Y:S01]  /*15be0*/  STL [R1+0x18c], R3 ;  /* 0x00018c0301007387 */ /* 0x000fe20000100800 */
[----:B------:R-:W-:Y:S01]  /*15bf0*/  VIADD R5, R28, 0x5b ;  /* 0x0000005b1c057836 */ /* 0x000fe20000000000 */
[----:B------:R-:W-:Y:S01]  /*15c00*/  IABS R7, R11 ;  /* 0x0000000b00077213 */ /* 0x000fe20000000000 */
[----:B------:R-:W-:-:S02]  /*15c10*/  @!P4 IMAD.IADD R2, R2, 0x1, -R10 ;  /* 0x000000010202c824 */ /* 0x000fc400078e0a0a */
[----:B------:R-:W-:Y:S01]  /*15c20*/  @!P5 IMAD.MOV R0, RZ, RZ, -R0 ;  /* 0x000000ffff00d224 */ /* 0x000fe200078e0a00 */
[----:B------:R-:W-:Y:S01]  /*15c30*/  ISETP.GE.AND P5, PT, R11, RZ, PT ;  /* 0x000000ff0b00720c */ /* 0x000fe20003fa6270 */
[----:B------:R-:W-:Y:S01]  /*15c40*/  @!P3 IMAD.IADD R13, R13, 0x1, -R10 ;  /* 0x000000010d0db824 */ /* 0x000fe200078e0a0a */
[----:B------:R-:W-:Y:S01]  /*15c50*/  ISETP.GT.U32.AND P4, PT, R10, R2, PT ;  /* 0x000000020a00720c */ /* 0x000fe20003f84070 */
[----:B------:R-:W-:Y:S01]  /*15c60*/  IMAD.MOV.U32 R11, RZ, RZ, R12 ;  /* 0x000000ffff0b7224 */ /* 0x000fe200078e000c */
[----:B------:R1:W-:Y:S01]  /*15c70*/  STL [R1+0x188], R0 ;  /* 0x0001880001007387 */ /* 0x0003e20000100800 */
[----:B------:R-:W-:Y:S01]  /*15c80*/  @!P6 IMAD.IADD R8, R8, 0x1, -R10 ;  /* 0x000000010808e824 */ /* 0x000fe200078e0a0a */
[----:B------:R-:W-:Y:S01]  /*15c90*/  ISETP.GE.AND P3, PT, R6, RZ, PT ;  /* 0x000000ff0600720c */ /* 0x000fe20003f66270 */
[----:B------:R-:W-:Y:S01]  /*15ca0*/  IMAD.HI.U32 R14, R4, R7, RZ ;  /* 0x00000007040e7227 */ /* 0x000fe200078e00ff */
[----:B------:R-:W-:Y:S02]  /*15cb0*/  IABS R9, R5 ;  /* 0x0000000500097213 */ /* 0x000fe40000000000 */
        /* <DEDUP_REMOVED lines=15> */
[----:B------:R-:W-:Y:S02]  /*15db0*/  @!P6 IMAD.IADD R8, R8, 0x1, -R10 ;  /* 0x000000010808e824 */ /* 0x000fe400078e0a0a */
        /* <DEDUP_REMOVED lines=26> */
[----:B------:R-:W-:-:S04]  /*15f60*/  IMAD.HI.U32 R8, R4, R5, RZ ;  /* 0x0000000504087227 */ /* 0x000fc800078e00ff */
[----:B------:R-:W-:Y:S02]  /*15f70*/  @!P2 IMAD.IADD R9, R9, 0x1, -R10 ;  /* 0x000000010909a824 */ /* 0x000fe400078e0a0a */
[C---:B------:R-:W-:Y:S02]  /*15f80*/  IMAD R14, R10.reuse, R17, R16 ;  /* 0x000000110a0e7224 */ /* 0x040fe400078e0210 */
[----:B------:R-:W-:Y:S01]  /*15f90*/  @!P1 IMAD.IADD R11, R11, 0x1, -R10 ;  /* 0x000000010b0b9824 */ /* 0x000fe200078e0a0a */
[C---:B------:R-:W-:Y:S01]  /*15fa0*/  ISETP.GT.U32.AND P2, PT, R10.reuse, R9, PT ;  /* 0x000000090a00720c */ /* 0x040fe20003f44070 */
[----:B------:R-:W-:Y:S01]  /*15fb0*/  IMAD.MOV R13, RZ, RZ, -R13 ;  /* 0x000000ffff0d7224 */ /* 0x000fe200078e0a0d */
[----:B------:R-:W-:Y:S01]  /*15fc0*/  ISETP.GT.U32.AND P1, PT, R10, R14, PT ;  /* 0x0000000e0a00720c */ /* 0x000fe20003f24070 */
[----:B------:R-:W-:Y:S02]  /*15fd0*/  IMAD.MOV.U32 R3, RZ, RZ, R7 ;  /* 0x000000ffff037224 */ /* 0x000fe400078e0007 */
[----:B------:R-:W-:-:S02]  /*15fe0*/  IMAD.MOV R8, RZ, RZ, -R8 ;  /* 0x000000ffff087224 */ /* 0x000fc400078e0a08 */
[----:B-1----:R-:W-:Y:S02]  /*15ff0*/  IMAD.MOV.U32 R0, RZ, RZ, R11 ;  /* 0x000000ffff007224 */ /* 0x002fe400078e000b */
[----:B------:R-:W-:Y:S02]  /*16000*/  IMAD R15, R10, R13, R15 ;  /* 0x0000000d0a0f7224 */ /* 0x000fe400078e020f */
[----:B------:R-:W-:-:S04]  /*16010*/  IMAD.HI.U32 R13, R4, R2, RZ ;  /* 0x00000002040d7227 */ /* 0x000fc800078e00ff */
[----:B------:R-:W-:Y:S01]  /*16020*/  @!P5 IMAD.MOV R3, RZ, RZ, -R3 ;  /* 0x000000ffff03d224 */ /* 0x000fe200078e0a03 */
[----:B------:R-:W-:Y:S01]  /*16030*/  ISETP.GT.U32.AND P5, PT, R10, R15, PT ;  /* 0x0000000f0a00720c */ /* 0x000fe20003fa4070 */
[----:B------:R-:W-:Y:S01]  /*16040*/  @!P3 IMAD.MOV R0, RZ, RZ, -R0 ;  /* 0x000000ffff00b224 */ /* 0x000fe200078e0a00 */
[----:B------:R-:W-:Y:S01]  /*16050*/  ISETP.GE.AND P3, PT, R6, RZ, PT ;  /* 0x000000ff0600720c */ /* 0x000fe20003f66270 */
[C---:B------:R-:W-:Y:S01]  /*16060*/  IMAD R5, R10.reuse, R8, R5 ;  /* 0x000000080a057224 */ /* 0x040fe200078e0205 */
[----:B------:R-:W-:Y:S01]  /*16070*/  STL [R1+0x170], R3 ;  /* 0x0001700301007387 */ /* 0x000fe20000100800 */
[----:B------:R-:W-:Y:S02]  /*16080*/  IMAD.MOV R7, RZ, RZ, -R13 ;  /* 0x000000ffff077224 */ /* 0x000fe400078e0a0d */
[----:B------:R-:W-:Y:S01]  /*16090*/  @!P2 IMAD.IADD R9, R9, 0x1, -R10 ;  /* 0x000000010909a824 */ /* 0x000fe200078e0a0a */
[----:B------:R1:W-:Y:S01]  /*160a0*/  STL [R1+0x16c], R0 ;  /* 0x00016c0001007387 */ /* 0x0003e20000100800 */
[C---:B------:R-:W-:Y:S01]  /*160b0*/  ISETP.GT.U32.AND P2, PT, R10.reuse, R5, PT ;  /* 0x000000050a00720c */ /* 0x040fe20003f44070 */
[----:B------:R-:W-:-:S02]  /*160c0*/  IMAD R2, R10, R7, R2 ;  /* 0x000000070a027224 */ /* 0x000fc400078e0202 */
[--C-:B------:R-:W-:Y:S02]  /*160d0*/  @!P1 IMAD.IADD R14, R14, 0x1, -R10.reuse ;  /* 0x000000010e0e9824 */ /* 0x100fe400078e0a0a */
[----:B------:R-:W-:Y:S02]  /*160e0*/  VIADD R6, R28, 0x56 ;  /* 0x000000561c067836 */ /* 0x000fe40000000000 */
[----:B------:R-:W-:Y:S01]  /*160f0*/  @!P5 IMAD.IADD R15, R15, 0x1, -R10 ;  /* 0x000000010f0fd824 */ /* 0x000fe200078e0a0a */
[----:B------:R-:W-:Y:S01]  /*16100*/  ISETP.GT.U32.AND P1, PT, R10, R14, PT ;  /* 0x0000000e0a00720c */ /* 0x000fe20003f24070 */
[----:B-1----:R-:W-:Y:S01]  /*16110*/  IMAD.MOV.U32 R0, RZ, RZ, R9 ;  /* 0x000000ffff007224 */ /* 0x002fe200078e0009 */
[----:B------:R-:W-:Y:S01]  /*16120*/  IABS R13, R6 ;  /* 0x00000006000d7213 */ /* 0x000fe20000000000 */
[----:B------:R-:W-:Y:S01]  /*16130*/  VIADD R7, R28, 0x55 ;  /* 0x000000551c077836 */ /* 0x000fe20000000000 */
[C---:B------:R-:W-:Y:S01]  /*16140*/  ISETP.GT.U32.AND P5, PT, R10.reuse, R15, PT ;  /* 0x0000000f0a00720c */ /* 0x040fe20003fa4070 */
[----:B------:R-:W-:Y:S01]  /*16150*/  @!P0 IMAD.MOV R0, RZ, RZ, -R0 ;  /* 0x000000ffff008224 */ /* 0x000fe200078e0a00 */
[----:B------:R-:W-:Y:S01]  /*16160*/  ISETP.GT.U32.AND P0, PT, R10, R2, PT ;  /* 0x000000020a00720c */ /* 0x000fe20003f04070 */
[--C-:B------:R-:W-:Y:S01]  /*16170*/  @!P2 IMAD.IADD R5, R5, 0x1, -R10.reuse ;  /* 0x000000010505a824 */ /* 0x100fe200078e0a0a */
[----:B------:R-:W-:Y:S01]  /*16180*/  IABS R9, R7 ;  /* 0x0000000700097213 */ /* 0x000fe20000000000 */
[----:B------:R-:W-:Y:S01]  /*16190*/  IMAD.HI.U32 R16, R4, R13, RZ ;  /* 0x0000000d04107227 */ /* 0x000fe200078e00ff */
[----:B------:R1:W-:Y:S02]  /*161a0*/  STL [R1+0x168], R0 ;  /* 0x0001680001007387 */ /* 0x0003e40000100800 */
[----:B------:R-:W-:Y:S01]  /*161b0*/  ISETP.GT.U32.AND P2, PT, R10, R5, PT ;  /* 0x000000050a00720c */ /* 0x000fe20003f44070 */
[----:B------:R-:W-:Y:S01]  /*161c0*/  @!P1 IMAD.IADD R14, R14, 0x1, -R10 ;  /* 0x000000010e0e9824 */ /* 0x000fe200078e0a0a */
[----:B------:R-:W-:Y:S01]  /*161d0*/  ISETP.GE.AND P1, PT, R12, RZ, PT ;  /* 0x000000ff0c00720c */ /* 0x000fe20003f26270 */
[----:B------:R-:W-:-:S02]  /*161e0*/  IMAD.MOV R16, RZ, RZ, -R16 ;  /* 0x000000ffff107224 */ /* 0x000fc400078e0a10 */
[----:B------:R-:W-:-:S04]  /*161f0*/  IMAD.HI.U32 R12, R4, R9, RZ ;  /* 0x00000009040c7227 */ /* 0x000fc800078e00ff */
[----:B------:R-:W-:Y:S02]  /*16200*/  @!P0 IMAD.IADD R2, R2, 0x1, -R10 ;  /* 0x0000000102028824 */ /* 0x000fe400078e0a0a */
[----:B------:R-:W-:Y:S02]  /*16210*/  VIADD R8, R28, 0x54 ;  /* 0x000000541c087836 */ /* 0x000fe40000000000 */
[C---:B------:R-:W-:Y:S01]  /*16220*/  IMAD R13, R10.reuse, R16, R13 ;  /* 0x000000100a0d7224 */ /* 0x040fe200078e020d */
[----:B------:R-:W-:Y:S01]  /*16230*/  ISETP.GT.U32.AND P0, PT, R10, R2, PT ;  /* 0x000000020a00720c */ /* 0x000fe20003f04070 */
[----:B------:R-:W-:Y:S01]  /*16240*/  IMAD.MOV R12, RZ, RZ, -R12 ;  /* 0x000000ffff0c7224 */ /* 0x000fe200078e0a0c */
[----:B------:R-:W-:Y:S01]  /*16250*/  IABS R11, R8 ;  /* 0x00000008000b7213 */ /* 0x000fe20000000000 */
[--C-:B------:R-:W-:Y:S01]  /*16260*/  @!P2 IMAD.IADD R5, R5, 0x1, -R10.reuse ;  /* 0x000000010505a824 */ /* 0x100fe200078e0a0a */
[----:B------:R-:W-:Y:S01]  /*16270*/  ISETP.GE.AND P2, PT, R8, RZ, PT ;  /* 0x000000ff0800720c */ /* 0x000fe20003f46270 */
[----:B------:R-:W-:Y:S01]  /*16280*/  @!P5 IMAD.IADD R15, R15, 0x1, -R10 ;  /* 0x000000010f0fd824 */ /* 0x000fe200078e0a0a */
[C---:B------:R-:W-:Y:S01]  /*16290*/  ISETP.GT.U32.AND P5, PT, R10.reuse, R13, PT ;  /* 0x0000000d0a00720c */ /* 0x040fe20003fa4070 */
[----:B------:R-:W-:-:S02]  /*162a0*/  IMAD R8, R10, R12, R9 ;  /* 0x0000000c0a087224 */ /* 0x000fc400078e0209 */
[----:B------:R-:W-:Y:S02]  /*162b0*/  IMAD.MOV.U32 R3, RZ, RZ, R14 ;  /* 0x000000ffff037224 */ /* 0x000fe400078e000e */
[----:B-1----:R-:W-:Y:S01]  /*162c0*/  IMAD.MOV.U32 R0, RZ, RZ, R15 ;  /* 0x000000ffff007224 */ /* 0x002fe200078e000f */
[----:B------:R-:W-:Y:S01]  /*162d0*/  IABS R15, R20 ;  /* 0x00000014000f7213 */ /* 0x000fe20000000000 */
[--C-:B------:R-:W-:Y:S01]  /*162e0*/  @!P0 IMAD.IADD R2, R2, 0x1, -R10.reuse ;  /* 0x0000000102028824 */ /* 0x100fe200078e0a0a */
[----:B------:R-:W-:Y:S01]  /*162f0*/  ISETP.GT.U32.AND P0, PT, R10, R8, PT ;  /* 0x000000080a00720c */ /* 0x000fe20003f04070 */
[----:B------:R-:W-:Y:S01]  /*16300*/  @!P6 IMAD.MOV R3, RZ, RZ, -R3 ;  /* 0x000000ffff03e224 */ /* 0x000fe200078e0a03 */
[----:B------:R-:W-:Y:S01]  /*16310*/  ISETP.GE.AND P6, PT, R6, RZ, PT ;  /* 0x000000ff0600720c */ /* 0x000fe20003fc6270 */
[----:B------:R-:W-:Y:S02]  /*16320*/  VIADD R6, R28, 0x53 ;  /* 0x000000531c067836 */ /* 0x000fe40000000000 */
[----:B------:R-:W-:Y:S01]  /*16330*/  @!P5 IMAD.IADD R13, R13, 0x1, -R10 ;  /* 0x000000010d0dd824 */ /* 0x000fe200078e0a0a */
[----:B------:R1:W-:Y:S01]  /*16340*/  STL [R1+0x164], R3 ;  /* 0x0001640301007387 */ /* 0x0003e20000100800 */
[----:B------:R-:W-:Y:S01]  /*16350*/  IMAD.HI.U32 R14, R4, R11, RZ ;  /* 0x0000000b040e7227 */ /* 0x000fe200078e00ff */
[----:B------:R-:W-:-:S02]  /*16360*/  IABS R9, R6 ;  /* 0x0000000600097213 */ /* 0x000fc40000000000 */
[----:B------:R-:W-:Y:S01]  /*16370*/  ISETP.GT.U32.AND P5, PT, R10, R13, PT ;  /* 0x0000000d0a00720c */ /* 0x000fe20003fa4070 */
[----:B------:R-:W-:Y:S01]  /*16380*/  @!P4 IMAD.MOV R0, RZ, RZ, -R0 ;  /* 0x000000ffff00c224 */ /* 0x000fe200078e0a00 */
[----:B------:R-:W-:Y:S01]  /*16390*/  ISETP.GE.AND P4, PT, R7, RZ, PT ;  /* 0x000000ff0700720c */ /* 0x000fe20003f86270 */
[----:B------:R-:W-:Y:S02]  /*163a0*/  @!P0 IMAD.IADD R8, R8, 0x1, -R10 ;  /* 0x0000000108088824 */ /* 0x000fe400078e0a0a */
[----:B------:R-:W-:Y:S01]  /*163b0*/  IMAD.MOV R14, RZ, RZ, -R14 ;  /* 0x000000ffff0e7224 */ /* 0x000fe200078e0a0e */
[----:B------:R2:W-:Y:S01]  /*163c0*/  STL [R1+0x160], R0 ;  /* 0x0001600001007387 */ /* 0x0005e20000100800 */
[----:B------:R-:W-:Y:S01]  /*163d0*/  IMAD.HI.U32 R7, R4, R9, RZ ;  /* 0x0000000904077227 */ /* 0x000fe200078e00ff */
[----:B------:R-:W-:-:S03]  /*163e0*/  ISETP.GT.U32.AND P0, PT, R10, R8, PT ;  /* 0x000000080a00720c */ /* 0x000fc60003f04070 */
[----:B-1----:R-:W-:Y:S02]  /*163f0*/  IMAD.MOV.U32 R3, RZ, RZ, R5 ;  /* 0x000000ffff037224 */ /* 0x002fe400078e0005 */
[----:B------:R-:W-:Y:S02]  /*16400*/  IMAD R11, R10, R14, R11 ;  /* 0x0000000e0a0b7224 */ /* 0x000fe400078e020b */
[----:B------:R-:W-:Y:S02]  /*16410*/  VIADD R5, R28, 0x52 ;  /* 0x000000521c057836 */ /* 0x000fe40000000000 */
[----:B------:R-:W-:Y:S02]  /*16420*/  IMAD.MOV R7, RZ, RZ, -R7 ;  /* 0x000000ffff077224 */ /* 0x000fe400078e0a07 */
[----:B------:R-:W-:Y:S01]  /*16430*/  @!P5 IMAD.IADD R13, R13, 0x1, -R10 ;  /* 0x000000010d0dd824 */ /* 0x000fe200078e0a0a */
[----:B------:R-:W-:Y:S01]  /*16440*/  IABS R21, R5 ;  /* 0x0000000500157213 */ /* 0x000fe20000000000 */
[C---:B------:R-:W-:Y:S01]  /*16450*/  IMAD R9, R10.reuse, R7, R9 ;  /* 0x000000070a097224 */ /* 0x040fe200078e0209 */
[----:B------:R-:W-:Y:S01]  /*16460*/  ISETP.GT.U32.AND P5, PT, R10, R11, PT ;  /* 0x0000000b0a00720c */ /* 0x000fe20003fa4070 */
[----:B--2---:R-:W-:-:S02]  /*16470*/  IMAD.MOV.U32 R0, RZ, RZ, R2 ;  /* 0x000000ffff007224 */ /* 0x004fc400078e0002 */
[----:B------:R-:W-:Y:S01]  /*16480*/  @!P0 IMAD.IADD R8, R8, 0x1, -R10 ;  /* 0x0000000108088824 */ /* 0x000fe200078e0a0a */
[----:B------:R-:W-:Y:S01]  /*16490*/  ISETP.GT.U32.AND P0, PT, R10, R9, PT ;  /* 0x000000090a00720c */ /* 0x000fe20003f04070 */
[----:B------:R-:W-:-:S04]  /*164a0*/  IMAD.HI.U32 R2, R4, R21, RZ ;  /* 0x0000001504027227 */ /* 0x000fc800078e00ff */
[----:B------:R-:W-:Y:S01]  /*164b0*/  @!P3 IMAD.MOV R3, RZ, RZ, -R3 ;  /* 0x000000ffff03b224 */ /* 0x000fe200078e0a03 */
[----:B------:R-:W-:Y:S01]  /*164c0*/  ISETP.GE.AND P3, PT, R6, RZ, PT ;  /* 0x000000ff0600720c */ /* 0x000fe20003f66270 */
[----:B------:R-:W-:Y:S02]  /*164d0*/  IMAD.MOV R2, RZ, RZ, -R2 ;  /* 0x000000ffff027224 */ /* 0x000fe400078e0a02 */
[----:B------:R-:W-:Y:S01]  /*164e0*/  @!P1 IMAD.MOV R0, RZ, RZ, -R0 ;  /* 0x000000ffff009224 */ /* 0x000fe200078e0a00 */
[----:B------:R1:W-:Y:S01]  /*164f0*/  STL [R1+0x15c], R3 ;  /* 0x00015c0301007387 */ /* 0x0003e20000100800 */
[----:B------:R-:W-:Y:S01]  /*16500*/  ISETP.GE.AND P1, PT, R5, RZ, PT ;  /* 0x000000ff0500720c */ /* 0x000fe20003f26270 */
[--C-:B------:R-:W-:Y:S02]  /*16510*/  @!P5 IMAD.IADD R11, R11, 0x1, -R10.reuse ;  /* 0x000000010b0bd824 */ /* 0x100fe400078e0a0a */
[----:B------:R-:W-:Y:S01]  /*16520*/  IMAD R21, R10, R2, R21 ;  /* 0x000000020a157224 */ /* 0x000fe200078e0215 */
[----:B------:R2:W-:Y:S01]  /*16530*/  STL [R1+0x158], R0 ;  /* 0x0001580001007387 */ /* 0x0005e20000100800 */
[----:B------:R-:W-:Y:S01]  /*16540*/  VIADD R5, R28, 0x51 ;  /* 0x000000511c057836 */ /* 0x000fe20000000000 */
[----:B------:R-:W-:Y:S01]  /*16550*/  ISETP.GT.U32.AND P5, PT, R10, R11, PT ;  /* 0x0000000b0a00720c */ /* 0x000fe20003fa4070 */
[----:B------:R-:W-:-:S02]  /*16560*/  @!P0 IMAD.IADD R9, R9, 0x1, -R10 ;  /* 0x0000000109098824 */ /* 0x000fc400078e0a0a */
[----:B-1----:R-:W-:Y:S01]  /*16570*/  IMAD.MOV.U32 R3, RZ, RZ, R13 ;  /* 0x000000ffff037224 */ /* 0x002fe200078e000d */
[----:B------:R-:W-:Y:S01]  /*16580*/  IABS R12, R5 ;  /* 0x00000005000c7213 */ /* 0x000fe20000000000 */
[----:B------:R-:W-:Y:S01]  /*16590*/  VIADD R6, R28, 0x50 ;  /* 0x000000501c067836 */ /* 0x000fe20000000000 */
[C---:B------:R-:W-:Y:S01]  /*165a0*/  ISETP.GT.U32.AND P0, PT, R10.reuse, R9, PT ;  /* 0x000000090a00720c */ /* 0x040fe20003f04070 */
[----:B------:R-:W-:Y:S01]  /*165b0*/  @!P6 IMAD.MOV R3, RZ, RZ, -R3 ;  /* 0x000000ffff03e224 */ /* 0x000fe200078e0a03 */
[----:B------:R-:W-:Y:S01]  /*165c0*/  ISETP.GT.U32.AND P6, PT, R10, R21, PT ;  /* 0x000000150a00720c */ /* 0x000fe20003fc4070 */
[----:B------:R-:W-:Y:S01]  /*165d0*/  IMAD.HI.U32 R7, R4, R12, RZ ;  /* 0x0000000c04077227 */ /* 0x000fe200078e00ff */
[----:B------:R-:W-:Y:S02]  /*165e0*/  IABS R16, R6 ;  /* 0x0000000600107213 */ /* 0x000fe40000000000 */
[----:B------:R-:W-:Y:S01]  /*165f0*/  STL [R1+0x154], R3 ;  /* 0x0001540301007387 */ /* 0x000fe20000100800 */
[----:B------:R-:W-:-:S02]  /*16600*/  IMAD.MOV R7, RZ, RZ, -R7 ;  /* 0x000000ffff077224 */ /* 0x000fc400078e0a07 */
[----:B------:R-:W-:Y:S01]  /*16610*/  @!P5 IMAD.IADD R11, R11, 0x1, -R10 ;  /* 0x000000010b0bd824 */ /* 0x000fe200078e0a0a */
[----:B------:R-:W-:Y:S01]  /*16620*/  ISETP.GE.AND P5, PT, R6, RZ, PT ;  /* 0x000000ff0600720c */ /* 0x000fe20003fa6270 */
[C---:B------:R-:W-:Y:S01]  /*16630*/  IMAD R12, R10.reuse, R7, R12 ;  /* 0x000000070a0c7224 */ /* 0x040fe200078e020c */
[----:B------:R-:W-:Y:S01]  /*16640*/  IABS R6, R19 ;  /* 0x0000001300067213 */ /* 0x000fe20000000000 */
[--C-:B------:R-:W-:Y:S02]  /*16650*/  @!P0 IMAD.IADD R9, R9, 0x1, -R10.reuse ;  /* 0x0000000109098824 */ /* 0x100fe400078e0a0a */
[----:B------:R-:W-:Y:S01]  /*16660*/  @!P6 IMAD.IADD R21, R21, 0x1, -R10 ;  /* 0x000000011515e824 */ /* 0x000fe200078e0a0a */
[----:B------:R-:W-:Y:S01]  /*16670*/  ISETP.GT.U32.AND P0, PT, R10, R12, PT ;  /* 0x0000000c0a00720c */ /* 0x000fe20003f04070 */
[----:B------:R-:W-:-:S03]  /*16680*/  IMAD.HI.U32 R2, R4, R16, RZ ;  /* 0x0000001004027227 */ /* 0x000fc600078e00ff */
[----:B------:R-:W-:Y:S01]  /*16690*/  ISETP.GT.U32.AND P6, PT, R10, R21, PT ;  /* 0x000000150a00720c */ /* 0x000fe20003fc4070 */
[----:B--2---:R-:W-:Y:S02]  /*166a0*/  IMAD.MOV.U32 R0, RZ, RZ, R8 ;  /* 0x000000ffff007224 */ /* 0x004fe400078e0008 */
        /* <DEDUP_REMOVED lines=21> */
[----:B------:R-:W-:Y:S01]  /*16800*/  @!P2 IMAD.MOV R0, RZ, RZ, -R0 ;  /* 0x000000ffff00a224 */ /* 0x000fe200078e0a00 */
[----:B------:R-:W-:Y:S01]  /*16810*/  ISETP.GT.U32.AND P2, PT, R10, R12, PT ;  /* 0x0000000c0a00720c */ /* 0x000fe20003f44070 */
[--C-:B------:R-:W-:Y:S01]  /*16820*/  @!P6 IMAD.IADD R16, R16, 0x1, -R10.reuse ;  /* 0x000000011010e824 */ /* 0x100fe200078e0a0a */
[----:B------:R-:W-:Y:S01]  /*16830*/  ISETP.GT.U32.AND P6, PT, R10, R15, PT ;  /* 0x0000000f0a00720c */ /* 0x000fe20003fc4070 */
[----:B------:R-:W-:Y:S01]  /*16840*/  @!P0 IMAD.IADD R6, R6, 0x1, -R10 ;  /* 0x0000000106068824 */ /* 0x000fe200078e0a0a */
[----:B------:R1:W-:Y:S01]  /*16850*/  STL [R1+0x148], R0 ;  /* 0x0001480001007387 */ /* 0x0003e20000100800 */
[----:B------:R-:W-:Y:S01]  /*16860*/  IABS R2, R13 ;  /* 0x0000000d00027213 */ /* 0x000fe20000000000 */
[----:B------:R-:W-:Y:S01]  /*16870*/  IMAD.HI.U32 R22, R4, R17, RZ ;  /* 0x0000001104167227 */ /* 0x000fe200078e00ff */
[----:B------:R-:W-:-:S03]  /*16880*/  ISETP.GT.U32.AND P0, PT, R10, R16, PT ;  /* 0x000000100a00720c */ /* 0x000fc60003f04070 */
        /* <DEDUP_REMOVED lines=32> */
[----:B-1----:R-:W-:Y:S01]  /*16a90*/  IMAD.MOV.U32 R0, RZ, RZ, R16 ;  /* 0x000000ffff007224 */ /* 0x002fe200078e0010 */
[----:B------:R-:W-:Y:S01]  /*16aa0*/  ISETP.GE.AND P2, PT, R18, RZ, PT ;  /* 0x000000ff1200720c */ /* 0x000fe20003f46270 */
[--C-:B------:R-:W-:Y:S01]  /*16ab0*/  @!P6 IMAD.IADD R15, R15, 0x1, -R10.reuse ;  /* 0x000000010f0fe824 */ /* 0x100fe200078e0a0a */
[----:B------:R-:W-:Y:S01]  /*16ac0*/  ISETP.GE.AND P6, PT, R20, RZ, PT ;  /* 0x000000ff1400720c */ /* 0x000fe20003fc6270 */
[----:B------:R-:W-:Y:S01]  /*16ad0*/  @!P3 IMAD.IADD R2, R2, 0x1, -R10 ;  /* 0x000000010202b824 */ /* 0x000fe200078e0a0a */
[C---:B------:R-:W-:Y:S01]  /*16ae0*/  ISETP.GT.U32.AND P3, PT, R10.reuse, R8, PT ;  /* 0x000000080a00720c */ /* 0x040fe20003f64070 */
[----:B------:R-:W-:Y:S01]  /*16af0*/  @!P5 IMAD.MOV R0, RZ, RZ, -R0 ;  /* 0x000000ffff00d224 */ /* 0x000fe200078e0a00 */
[----:B------:R-:W-:Y:S01]  /*16b00*/  ISETP.GT.U32.AND P5, PT, R10, R7, PT ;  /* 0x000000070a00720c */ /* 0x000fe20003fa4070 */
[----:B------:R-:W-:-:S04]  /*16b10*/  IMAD.HI.U32 R21, R4, R17, RZ ;  /* 0x0000001104157227 */ /* 0x000fc800078e00ff */
[----:B------:R-:W-:Y:S01]  /*16b20*/  @!P4 IMAD.MOV R3, RZ, RZ, -R3 ;  /* 0x000000ffff03c224 */ /* 0x000fe200078e0a03 */
[----:B------:R-:W-:Y:S01]  /*16b30*/  ISETP.GT.U32.AND P4, PT, R10, R2, PT ;  /* 0x000000020a00720c */ /* 0x000fe20003f84070 */
[----:B------:R-:W-:-:S03]  /*16b40*/  IMAD.HI.U32 R19, R4, R9, RZ ;  /* 0x0000000904137227 */ /* 0x000fc600078e00ff */
[----:B------:R1:W-:Y:S01]  /*16b50*/  STL [R1+0x13c], R3 ;  /* 0x00013c0301007387 */ /* 0x0003e20000100800 */
[----:B------:R-:W-:Y:S02]  /*16b60*/  IMAD.MOV R21, RZ, RZ, -R21 ;  /* 0x000000ffff157224 */ /* 0x000fe400078e0a15 */
[----:B------:R-:W-:Y:S01]  /*16b70*/  IMAD.MOV R19, RZ, RZ, -R19 ;  /* 0x000000ffff137224 */ /* 0x000fe200078e0a13 */
[----:B------:R2:W-:Y:S01]  /*16b80*/  STL [R1+0x138], R0 ;  /* 0x0001380001007387 */ /* 0x0005e20000100800 */
[C---:B------:R-:W-:Y:S02]  /*16b90*/  IMAD R5, R10.reuse, R21, R17 ;  /* 0x000000150a057224 */ /* 0x040fe400078e0211 */
[----:B------:R-:W-:Y:S02]  /*16ba0*/  IMAD R9, R10, R19, R9 ;  /* 0x000000130a097224 */ /* 0x000fe400078e0209 */
[----:B------:R-:W-:Y:S02]  /*16bb0*/  VIADD R12, R28, 0x48 ;  /* 0x000000481c0c7836 */ /* 0x000fe40000000000 */
[----:B-1----:R-:W-:-:S02]  /*16bc0*/  IMAD.MOV.U32 R3, RZ, RZ, R6 ;  /* 0x000000ffff037224 */ /* 0x002fc400078e0006 */
[----:B------:R-:W-:Y:S01]  /*16bd0*/  @!P3 IMAD.IADD R8, R8, 0x1, -R10 ;  /* 0x000000010808b824 */ /* 0x000fe200078e0a0a */
[C---:B------:R-:W-:Y:S01]  /*16be0*/  ISETP.GT.U32.AND P3, PT, R10.reuse, R9, PT ;  /* 0x000000090a00720c */ /* 0x040fe20003f64070 */
[----:B--2---:R-:W-:Y:S02]  /*16bf0*/  IMAD.MOV.U32 R0, RZ, RZ, R15 ;  /* 0x000000ffff007224 */ /* 0x004fe400078e000f */
[----:B------:R-:W-:Y:S01]  /*16c00*/  @!P0 IMAD.MOV R3, RZ, RZ, -R3 ;  /* 0x000000ffff038224 */ /* 0x000fe200078e0a03 */
[----:B------:R-:W-:Y:S01]  /*16c10*/  ISETP.GT.U32.AND P0, PT, R10, R5, PT ;  /* 0x000000050a00720c */ /* 0x000fe20003f04070 */
[----:B------:R-:W-:Y:S01]  /*16c20*/  @!P6 IMAD.MOV R0, RZ, RZ, -R0 ;  /* 0x000000ffff00e224 */ /* 0x000fe200078e0a00 */
[----:B------:R-:W-:Y:S01]  /*16c30*/  ISETP.GE.AND P6, PT, R13, RZ, PT ;  /* 0x000000ff0d00720c */ /* 0x000fe20003fc6270 */
[----:B------:R-:W-:Y:S01]  /*16c40*/  @!P5 IMAD.IADD R7, R7, 0x1, -R10 ;  /* 0x000000010707d824 */ /* 0x000fe200078e0a0a */
[----:B------:R-:W-:Y:S01]  /*16c50*/  IABS R13, R12 ;  /* 0x0000000c000d7213 */ /* 0x000fe20000000000 */
[----:B------:R1:W-:Y:S01]  /*16c60*/  STL [R1+0x134], R3 ;  /* 0x0001340301007387 */ /* 0x0003e20000100800 */
[----:B------:R-:W-:Y:S01]  /*16c70*/  ISETP.GE.AND P5, PT, R14, RZ, PT ;  /* 0x000000ff0e00720c */ /* 0x000fe20003fa6270 */
[----:B------:R-:W-:-:S02]  /*16c80*/  VIADD R6, R28, 0x47 ;  /* 0x000000471c067836 */ /* 0x000fc40000000000 */
[----:B------:R2:W-:Y:S01]  /*16c90*/  STL [R1+0x130], R0 ;  /* 0x0001300001007387 */ /* 0x0005e20000100800 */
[----:B------:R-:W-:Y:S02]  /*16ca0*/  IMAD.HI.U32 R14, R4, R13, RZ ;  /* 0x0000000d040e7227 */ /* 0x000fe400078e00ff */
[----:B------:R-:W-:Y:S02]  /*16cb0*/  IABS R16, R6 ;  /* 0x0000000600107213 */ /* 0x000fe40000000000 */
[----:B------:R-:W-:Y:S01]  /*16cc0*/  @!P4 IMAD.IADD R2, R2, 0x1, -R10 ;  /* 0x000000010202c824 */ /* 0x000fe200078e0a0a */
[----:B------:R-:W-:Y:S01]  /*16cd0*/  ISETP.GE.AND P4, PT, R11, RZ, PT ;  /* 0x000000ff0b00720c */ /* 0x000fe20003f86270 */
[----:B-1----:R-:W-:Y:S02]  /*16ce0*/  IMAD.MOV.U32 R3, RZ, RZ, R8 ;  /* 0x000000ffff037224 */ /* 0x002fe400078e0008 */
[----:B------:R-:W-:Y:S02]  /*16cf0*/  IMAD.MOV R14, RZ, RZ, -R14 ;  /* 0x000000ffff0e7224 */ /* 0x000fe400078e0a0e */
[----:B--2---:R-:W-:-:S02]  /*16d00*/  IMAD.MOV.U32 R0, RZ, RZ, R7 ;  /* 0x000000ffff007224 */ /* 0x004fc400078e0007 */
        /* <DEDUP_REMOVED lines=51> */
[----:B------:R-:W-:Y:S02]  /*17040*/  VIADD R2, R28, 0x43 ;  /* 0x000000431c027836 */ /* 0x000fe40000000000 */
[--C-:B------:R-:W-:Y:S01]  /*17050*/  @!P3 IMAD.IADD R16, R16, 0x1, -R10.reuse ;  /* 0x000000011010b824 */ /* 0x100fe200078e0a0a */
[----:B------:R-:W-:Y:S01]  /*17060*/  ISETP.GT.U32.AND P3, PT, R10, R6, PT ;  /* 0x000000060a00720c */ /* 0x000fe20003f64070 */
[----:B------:R-:W-:Y:S01]  /*17070*/  @!P6 IMAD.IADD R14, R14, 0x1, -R10 ;  /* 0x000000010e0ee824 */ /* 0x000fe200078e0a0a */
[----:B------:R-:W-:Y:S01]  /*17080*/  IABS R7, R2 ;  /* 0x0000000200077213 */ /* 0x000fe20000000000 */
[----:B------:R-:W-:Y:S02]  /*17090*/  VIADD R9, R28, 0x41 ;  /* 0x000000411c097836 */ /* 0x000fe40000000000 */
[----:B-1----:R-:W-:Y:S01]  /*170a0*/  IMAD.MOV.U32 R0, RZ, RZ, R13 ;  /* 0x000000ffff007224 */ /* 0x002fe200078e000d */
[----:B------:R-:W-:Y:S01]  /*170b0*/  ISETP.GT.U32.AND P6, PT, R10, R14, PT ;  /* 0x0000000e0a00720c */ /* 0x000fe20003fc4070 */
[----:B------:R-:W-:Y:S01]  /*170c0*/  IMAD.HI.U32 R13, R4, R7, RZ ;  /* 0x00000007040d7227 */ /* 0x000fe200078e00ff */
[----:B------:R-:W-:-:S03]  /*170d0*/  IABS R11, R9 ;  /* 0x00000009000b7213 */ /* 0x000fc60000000000 */
[----:B------:R-:W-:Y:S01]  /*170e0*/  @!P0 IMAD.MOV R0, RZ, RZ, -R0 ;  /* 0x000000ffff008224 */ /* 0x000fe200078e0a00 */
[----:B------:R-:W-:Y:S01]  /*170f0*/  ISETP.GT.U32.AND P0, PT, R10, R12, PT ;  /* 0x0000000c0a00720c */ /* 0x000fe20003f04070 */
[----:B------:R-:W-:Y:S02]  /*17100*/  IMAD.MOV R13, RZ, RZ, -R13 ;  /* 0x000000ffff0d7224 */ /* 0x000fe400078e0a0d */
[C---:B------:R-:W-:Y:S01]  /*17110*/  VIADD R15, R28.reuse, 0x42 ;  /* 0x000000421c0f7836 */ /* 0x040fe20000000000 */
[----:B------:R1:W-:Y:S01]  /*17120*/  STL [R1+0x118], R0 ;  /* 0x0001180001007387 */ /* 0x0003e20000100800 */
[----:B------:R-:W-:Y:S02]  /*17130*/  VIADD R5, R28, 0x40 ;  /* 0x000000401c057836 */ /* 0x000fe40000000000 */
[--C-:B------:R-:W-:Y:S01]  /*17140*/  @!P3 IMAD.IADD R6, R6, 0x1, -R10.reuse ;  /* 0x000000010606b824 */ /* 0x100fe200078e0a0a */
[----:B------:R-:W-:Y:S01]  /*17150*/  IABS R17, R15 ;  /* 0x0000000f00117213 */ /* 0x000fe20000000000 */
[----:B------:R-:W-:Y:S01]  /*17160*/  @!P6 IMAD.IADD R14, R14, 0x1, -R10 ;  /* 0x000000010e0ee824 */ /* 0x000fe200078e0a0a */
[----:B------:R-:W-:-:S02]  /*17170*/  IABS R8, R5 ;  /* 0x0000000500087213 */ /* 0x000fc40000000000 */
[----:B------:R-:W-:Y:S01]  /*17180*/  ISETP.GT.U32.AND P3, PT, R10, R6, PT ;  /* 0x000000060a00720c */ /* 0x000fe20003f64070 */
[----:B------:R-:W-:Y:S02]  /*17190*/  @!P0 IMAD.IADD R12, R12, 0x1, -R10 ;  /* 0x000000010c0c8824 */ /* 0x000fe400078e0a0a */
[----:B-1----:R-:W-:Y:S02]  /*171a0*/  IMAD.MOV.U32 R0, RZ, RZ, R16 ;  /* 0x000000ffff007224 */ /* 0x002fe400078e0010 */
        /* <DEDUP_REMOVED lines=76> */
[C---:B------:R-:W-:Y:S02]  /*17670*/  IMAD R15, R10.reuse, R12, R15 ;  /* 0x0000000c0a0f7224 */ /* 0x040fe400078e020f */
[----:B------:R-:W-:Y:S01]  /*17680*/  IMAD.MOV.U32 R3, RZ, RZ, R11 ;  /* 0x000000ffff037224 */ /* 0x000fe200078e000b */
[----:B------:R-:W-:Y:S01]  /*17690*/  ISETP.GT.U32.AND P4, PT, R10, R16, PT ;  /* 0x000000100a00720c */ /* 0x000fe20003f84070 */
[----:B------:R-:W-:Y:S01]  /*176a0*/  @!P0 IMAD.IADD R6, R6, 0x1, -R10 ;  /* 0x0000000106068824 */ /* 0x000fe200078e0a0a */
[----:B------:R-:W-:Y:S01]  /*176b0*/  ISETP.GE.AND P0, PT, R7, RZ, PT ;  /* 0x000000ff0700720c */ /* 0x000fe20003f06270 */
[----:B------:R-:W-:-:S02]  /*176c0*/  IMAD R14, R10, R9, R14 ;  /* 0x000000090a0e7224 */ /* 0x000fc400078e020e */
[----:B------:R-:W-:Y:S01]  /*176d0*/  @!P5 IMAD.MOV R3, RZ, RZ, -R3 ;  /* 0x000000ffff03d224 */ /* 0x000fe200078e0a03 */
[C---:B------:R-:W-:Y:S01]  /*176e0*/  ISETP.GT.U32.AND P5, PT, R10.reuse, R15, PT ;  /* 0x0000000f0a00720c */ /* 0x040fe20003fa4070 */
[----:B-1----:R-:W-:Y:S01]  /*176f0*/  IMAD.MOV.U32 R0, RZ, RZ, R8 ;  /* 0x000000ffff007224 */ /* 0x002fe200078e0008 */
[----:B------:R-:W-:Y:S01]  /*17700*/  ISETP.GT.U32.AND P3, PT, R10, R6, PT ;  /* 0x000000060a00720c */ /* 0x000fe20003f64070 */
[----:B------:R-:W-:Y:S01]  /*17710*/  IMAD.HI.U32 R7, R4, R13, RZ ;  /* 0x0000000d04077227 */ /* 0x000fe200078e00ff */
[----:B------:R-:W-:Y:S03]  /*17720*/  STL [R1+0xfc], R3 ;  /* 0x0000fc0301007387 */ /* 0x000fe60000100800 */
[----:B------:R-:W-:Y:S01]  /*17730*/  @!P6 IMAD.MOV R0, RZ, RZ, -R0 ;  /* 0x000000ffff00e224 */ /* 0x000fe200078e0a00 */
[----:B------:R-:W-:Y:S01]  /*17740*/  ISETP.GT.U32.AND P6, PT, R10, R14, PT ;  /* 0x0000000e0a00720c */ /* 0x000fe20003fc4070 */
[----:B------:R-:W-:-:S02]  /*17750*/  IMAD.MOV R7, RZ, RZ, -R7 ;  /* 0x000000ffff077224 */ /* 0x000fc400078e0a07 */
[----:B------:R-:W-:Y:S01]  /*17760*/  VIADD R12, R28, 0x3a ;  /* 0x0000003a1c0c7836 */ /* 0x000fe20000000000 */
[----:B------:R1:W-:Y:S01]  /*17770*/  STL [R1+0xf8], R0 ;  /* 0x0000f80001007387 */ /* 0x0003e20000100800 */
[----:B------:R-:W-:Y:S02]  /*17780*/  IMAD R13, R10, R7, R13 ;  /* 0x000000070a0d7224 */ /* 0x000fe400078e020d */
[--C-:B------:R-:W-:Y:S01]  /*17790*/  @!P4 IMAD.IADD R16, R16, 0x1, -R10.reuse ;  /* 0x000000011010c824 */ /* 0x100fe200078e0a0a */
[----:B------:R-:W-:Y:S01]  /*177a0*/  IABS R7, R12 ;  /* 0x0000000c00077213 */ /* 0x000fe20000000000 */
[--C-:B------:R-:W-:Y:S01]  /*177b0*/  @!P5 IMAD.IADD R15, R15, 0x1, -R10.reuse ;  /* 0x000000010f0fd824 */ /* 0x100fe200078e0a0a */
[----:B------:R-:W-:Y:S01]  /*177c0*/  ISETP.GT.U32.AND P4, PT, R10, R13, PT ;  /* 0x0000000d0a00720c */ /* 0x000fe20003f84070 */
[--C-:B------:R-:W-:Y:S01]  /*177d0*/  @!P3 IMAD.IADD R6, R6, 0x1, -R10.reuse ;  /* 0x000000010606b824 */ /* 0x100fe200078e0a0a */
[----:B------:R-:W-:Y:S01]  /*177e0*/  ISETP.GE.AND P3, PT, R5, RZ, PT ;  /* 0x000000ff0500720c */ /* 0x000fe20003f66270 */
[----:B------:R-:W-:Y:S01]  /*177f0*/  @!P6 IMAD.IADD R14, R14, 0x1, -R10 ;  /* 0x000000010e0ee824 */ /* 0x000fe200078e0a0a */
[----:B------:R-:W-:Y:S01]  /*17800*/  ISETP.GT.U32.AND P6, PT, R10, R15, PT ;  /* 0x0000000f0a00720c */ /* 0x000fe20003fc4070 */
[----:B------:R-:W-:Y:S01]  /*17810*/  VIADD R8, R28, 0x39 ;  /* 0x000000391c087836 */ /* 0x000fe20000000000 */
[----:B------:R-:W-:Y:S01]  /*17820*/  ISETP.GE.AND P5, PT, R2, RZ, PT ;  /* 0x000000ff0200720c */ /* 0x000fe20003fa6270 */
[----:B------:R-:W-:-:S03]  /*17830*/  IMAD.HI.U32 R5, R4, R7, RZ ;  /* 0x0000000704057227 */ /* 0x000fc600078e00ff */
[----:B------:R-:W-:Y:S01]  /*17840*/  IABS R11, R8 ;  /* 0x00000008000b7213 */ /* 0x000fe20000000000 */
[----:B------:R-:W-:Y:S02]  /*17850*/  IMAD.MOV R5, RZ, RZ, -R5 ;  /* 0x000000ffff057224 */ /* 0x000fe400078e0a05 */
[----:B------:R-:W-:Y:S01]  /*17860*/  @!P4 IMAD.IADD R13, R13, 0x1, -R10 ;  /* 0x000000010d0dc824 */ /* 0x000fe200078e0a0a */
[C---:B------:R-:W-:Y:S01]  /*17870*/  ISETP.GT.U32.AND P4, PT, R10.reuse, R14, PT ;  /* 0x0000000e0a00720c */ /* 0x040fe20003f84070 */
[----:B------:R-:W-:Y:S02]  /*17880*/  IMAD R7, R10, R5, R7 ;  /* 0x000000050a077224 */ /* 0x000fe400078e0207 */
[----:B-1----:R-:W-:Y:S02]  /*17890*/  IMAD.MOV.U32 R0, RZ, RZ, R6 ;  /* 0x000000ffff007224 */ /* 0x002fe400078e0006 */
[----:B------:R-:W-:-:S04]  /*178a0*/  IMAD.HI.U32 R6, R4, R11, RZ ;  /* 0x0000000b04067227 */ /* 0x000fc800078e00ff */
[----:B------:R-:W-:Y:S01]  /*178b0*/  @!P6 IMAD.IADD R15, R15, 0x1, -R10 ;  /* 0x000000010f0fe824 */ /* 0x000fe200078e0a0a */
[C---:B------:R-:W-:Y:S01]  /*178c0*/  ISETP.GT.U32.AND P6, PT, R10.reuse, R7, PT ;  /* 0x000000070a00720c */ /* 0x040fe20003fc4070 */
        /* <DEDUP_REMOVED lines=8> */
[----:B------:R-:W-:Y:S01]  /*17950*/  @!P4 IMAD.IADD R14, R14, 0x1, -R10 ;  /* 0x000000010e0ec824 */ /* 0x000fe200078e0a0a */
[----:B------:R-:W-:Y:S01]  /*17960*/  ISETP.GT.U32.AND P4, PT, R10, R11, PT ;  /* 0x0000000b0a00720c */ /* 0x000fe20003f84070 */
[----:B------:R-:W-:Y:S01]  /*17970*/  IMAD.MOV.U32 R3, RZ, RZ, R16 ;  /* 0x000000ffff037224 */ /* 0x000fe200078e0010 */
[----:B------:R-:W-:Y:S01]  /*17980*/  IABS R9, R5 ;  /* 0x0000000500097213 */ /* 0x000fe20000000000 */
[----:B------:R-:W-:Y:S01]  /*17990*/  @!P6 IMAD.IADD R7, R7, 0x1, -R10 ;  /* 0x000000010707e824 */ /* 0x000fe200078e0a0a */
[----:B------:R-:W-:Y:S01]  /*179a0*/  ISETP.GE.AND P6, PT, R8, RZ, PT ;  /* 0x000000ff0800720c */ /* 0x000fe20003fc6270 */
[----:B------:R-:W-:-:S04]  /*179b0*/  IMAD.HI.U32 R18, R4, R17, RZ ;  /* 0x0000001104127227 */ /* 0x000fc800078e00ff */
[----:B-1----:R-:W-:Y:S02]  /*179c0*/  IMAD.MOV.U32 R0, RZ, RZ, R15 ;  /* 0x000000ffff007224 */ /* 0x002fe400078e000f */
[----:B------:R-:W-:Y:S01]  /*179d0*/  @!P2 IMAD.MOV R3, RZ, RZ, -R3 ;  /* 0x000000ffff03a224 */ /* 0x000fe200078e0a03 */
[----:B------:R-:W-:Y:S01]  /*179e0*/  ISETP.GT.U32.AND P2, PT, R10, R7, PT ;  /* 0x000000070a00720c */ /* 0x000fe20003f44070 */
[----:B------:R-:W-:Y:S01]  /*179f0*/  @!P1 IMAD.IADD R13, R13, 0x1, -R10 ;  /* 0x000000010d0d9824 */ /* 0x000fe200078e0a0a */
[----:B------:R-:W-:Y:S01]  /*17a00*/  ISETP.GE.AND P1, PT, R12, RZ, PT ;  /* 0x000000ff0c00720c */ /* 0x000fe20003f26270 */
[----:B------:R-:W-:Y:S01]  /*17a10*/  IMAD.MOV R18, RZ, RZ, -R18 ;  /* 0x000000ffff127224 */ /* 0x000fe200078e0a12 */
[----:B------:R1:W-:Y:S01]  /*17a20*/  STL [R1+0xf0], R3 ;  /* 0x0000f00301007387 */ /* 0x0003e20000100800 */
[----:B------:R-:W-:-:S04]  /*17a30*/  IMAD.HI.U32 R12, R4, R9, RZ ;  /* 0x00000009040c7227 */ /* 0x000fc800078e00ff */
[----:B------:R-:W-:Y:S02]  /*17a40*/  @!P0 IMAD.MOV R0, RZ, RZ, -R0 ;  /* 0x000000ffff008224 */ /* 0x000fe400078e0a00 */
[C---:B------:R-:W-:Y:S02]  /*17a50*/  IMAD R8, R10.reuse, R18, R17 ;  /* 0x000000120a087224 */ /* 0x040fe400078e0211 */
[----:B------:R-:W-:Y:S01]  /*17a60*/  IMAD.MOV R12, RZ, RZ, -R12 ;  /* 0x000000ffff0c7224 */ /* 0x000fe200078e0a0c */
[----:B------:R2:W-:Y:S01]  /*17a70*/  STL [R1+0xec], R0 ;  /* 0x0000ec0001007387 */ /* 0x0005e20000100800 */
[----:B-1----:R-:W-:Y:S02]  /*17a80*/  IMAD.MOV.U32 R3, RZ, RZ, R14 ;  /* 0x000000ffff037224 */ /* 0x002fe400078e000e */
[--C-:B------:R-:W-:Y:S01]  /*17a90*/  @!P4 IMAD.IADD R11, R11, 0x1, -R10.reuse ;  /* 0x000000010b0bc824 */ /* 0x100fe200078e0a0a */
[----:B------:R-:W-:Y:S01]  /*17aa0*/  ISETP.GT.U32.AND P4, PT, R10, R8, PT ;  /* 0x000000080a00720c */ /* 0x000fe20003f84070 */
[----:B------:R-:W-:Y:S01]  /*17ab0*/  @!P3 IMAD.MOV R3, RZ, RZ, -R3 ;  /* 0x000000ffff03b224 */ /* 0x000fe200078e0a03 */
[----:B------:R-:W-:Y:S01]  /*17ac0*/  ISETP.GE.AND P3, PT, R2, RZ, PT ;  /* 0x000000ff0200720c */ /* 0x000fe20003f66270 */
[----:B------:R-:W-:Y:S01]  /*17ad0*/  VIADD R6, R28, 0x36 ;  /* 0x000000361c067836 */ /* 0x000fe20000000000 */
[C---:B------:R-:W-:Y:S01]  /*17ae0*/  ISETP.GT.U32.AND P0, PT, R10.reuse, R11, PT ;  /* 0x0000000b0a00720c */ /* 0x040fe20003f04070 */
[C---:B------:R-:W-:Y:S01]  /*17af0*/  IMAD R2, R10.reuse, R12, R9 ;  /* 0x0000000c0a027224 */ /* 0x040fe200078e0209 */
[----:B------:R-:W-:Y:S01]  /*17b00*/  STL [R1+0xe8], R3 ;  /* 0x0000e80301007387 */ /* 0x000fe20000100800 */
[----:B--2---:R-:W-:Y:S01]  /*17b10*/  IMAD.MOV.U32 R0, RZ, RZ, R13 ;  /* 0x000000ffff007224 */ /* 0x004fe200078e000d */
[----:B------:R-:W-:Y:S01]  /*17b20*/  IABS R19, R6 ;  /* 0x0000000600137213 */ /* 0x000fe20000000000 */
[----:B------:R-:W-:Y:S01]  /*17b30*/  @!P2 IMAD.IADD R7, R7, 0x1, -R10 ;  /* 0x000000010707a824 */ /* 0x000fe200078e0a0a */
[----:B------:R-:W-:Y:S01]  /*17b40*/  ISETP.GT.U32.AND P2, PT, R10, R2, PT ;  /* 0x000000020a00720c */ /* 0x000fe20003f44070 */
[----:B------:R-:W-:Y:S01]  /*17b50*/  @!P5 IMAD.MOV R0, RZ, RZ, -R0 ;  /* 0x000000ffff00d224 */ /* 0x000fe200078e0a00 */
[----:B------:R-:W-:Y:S01]  /*17b60*/  ISETP.GE.AND P5, PT, R5, RZ, PT ;  /* 0x000000ff0500720c */ /* 0x000fe20003fa6270 */
[----:B------:R-:W-:-:S03]  /*17b70*/  IMAD.HI.U32 R13, R4, R19, RZ ;  /* 0x00000013040d7227 */ /* 0x000fc600078e00ff */
[----:B------:R1:W-:Y:S01]  /*17b80*/  STL [R1+0xe4], R0 ;  /* 0x0000e40001007387 */ /* 0x0003e20000100800 */
[----:B------:R-:W-:Y:S02]  /*17b90*/  VIADD R5, R28, 0x35 ;  /* 0x000000351c057836 */ /* 0x000fe40000000000 */
[----:B------:R-:W-:Y:S02]  /*17ba0*/  IMAD.MOV R13, RZ, RZ, -R13 ;  /* 0x000000ffff0d7224 */ /* 0x000fe400078e0a0d */
[--C-:B------:R-:W-:Y:S01]  /*17bb0*/  @!P0 IMAD.IADD R11, R11, 0x1, -R10.reuse ;  /* 0x000000010b0b8824 */ /* 0x100fe200078e0a0a */
[----:B------:R-:W-:Y:S01]  /*17bc0*/  IABS R18, R5 ;  /* 0x0000000500127213 */ /* 0x000fe20000000000 */
[----:B------:R-:W-:Y:S01]  /*17bd0*/  @!P4 IMAD.IADD R8, R8, 0x1, -R10 ;  /* 0x000000010808c824 */ /* 0x000fe200078e0a0a */
[----:B------:R-:W-:Y:S01]  /*17be0*/  ISETP.GE.AND P0, PT, R6, RZ, PT ;  /* 0x000000ff0600720c */ /* 0x000fe20003f06270 */
[----:B------:R-:W-:Y:S01]  /*17bf0*/  IMAD R19, R10, R13, R19 ;  /* 0x0000000d0a137224 */ /* 0x000fe200078e0213 */
[----:B------:R-:W-:Y:S01]  /*17c00*/  ISETP.GE.AND P4, PT, R5, RZ, PT ;  /* 0x000000ff0500720c */ /* 0x000fe20003f86270 */
[----:B-1----:R-:W-:-:S02]  /*17c10*/  IMAD.MOV.U32 R0, RZ, RZ, R7 ;  /* 0x000000ffff007224 */ /* 0x002fc400078e0007 */
[----:B------:R-:W-:Y:S01]  /*17c20*/  @!P2 IMAD.IADD R2, R2, 0x1, -R10 ;  /* 0x000000010202a824 */ /* 0x000fe200078e0a0a */
[----:B------:R-:W-:Y:S01]  /*17c30*/  ISETP.GT.U32.AND P2, PT, R10, R8, PT ;  /* 0x000000080a00720c */ /* 0x000fe20003f44070 */
[----:B------:R-:W-:Y:S02]  /*17c40*/  @!P1 IMAD.MOV R0, RZ, RZ, -R0 ;  /* 0x000000ffff009224 */ /* 0x000fe400078e0a00 */
[----:B------:R-:W-:Y:S01]  /*17c50*/  IMAD.HI.U32 R7, R4, R18, RZ ;  /* 0x0000001204077227 */ /* 0x000fe200078e00ff */
[----:B------:R-:W-:Y:S02]  /*17c60*/  ISETP.GT.U32.AND P1, PT, R10, R2, PT ;  /* 0x000000020a00720c */ /* 0x000fe40003f24070 */
[----:B------:R1:W-:Y:S01]  /*17c70*/  STL [R1+0xe0], R0 ;  /* 0x0000e00001007387 */ /* 0x0003e20000100800 */
[----:B------:R-:W-:Y:S02]  /*17c80*/  IMAD.MOV R7, RZ, RZ, -R7 ;  /* 0x000000ffff077224 */ /* 0x000fe400078e0a07 */
[----:B------:R-:W-:-:S02]  /*17c90*/  VIADD R6, R28, 0x34 ;  /* 0x000000341c067836 */ /* 0x000fc40000000000 */
[----:B------:R-:W-:Y:S02]  /*17ca0*/  IMAD R18, R10, R7, R18 ;  /* 0x000000070a127224 */ /* 0x000fe400078e0212 */
[----:B------:R-:W-:Y:S01]  /*17cb0*/  VIADD R9, R28, 0x33 ;  /* 0x000000331c097836 */ /* 0x000fe20000000000 */
[----:B------:R-:W-:Y:S01]  /*17cc0*/  IABS R14, R6 ;  /* 0x00000006000e7213 */ /* 0x000fe20000000000 */
        /* <DEDUP_REMOVED lines=9> */
[--C-:B------:R-:W-:Y:S01]  /*17d60*/  @!P1 IMAD.IADD R2, R2, 0x1, -R10.reuse ;  /* 0x0000000102029824 */ /* 0x100fe200078e0a0a */
[----:B------:R-:W-:Y:S01]  /*17d70*/  ISETP.GE.AND P1, PT, R6, RZ, PT ;  /* 0x000000ff0600720c */ /* 0x000fe20003f26270 */
[----:B------:R-:W-:Y:S02]  /*17d80*/  IMAD.MOV R11, RZ, RZ, -R11 ;  /* 0x000000ffff0b7224 */ /* 0x000fe400078e0a0b */
[----:B------:R-:W-:Y:S02]  /*17d90*/  VIADD R5, R28, 0x32 ;  /* 0x000000321c057836 */ /* 0x000fe40000000000 */
[----:B------:R-:W-:Y:S02]  /*17da0*/  IMAD.MOV R7, RZ, RZ, -R7 ;  /* 0x000000ffff077224 */ /* 0x000fe400078e0a07 */
[----:B------:R-:W-:Y:S01]  /*17db0*/  @!P6 IMAD.IADD R19, R19, 0x1, -R10 ;  /* 0x000000011313e824 */ /* 0x000fe200078e0a0a */
[----:B------:R-:W-:Y:S01]  /*17dc0*/  IABS R16, R5 ;  /* 0x0000000500107213 */ /* 0x000fe20000000000 */
[----:B-1----:R-:W-:Y:S01]  /*17dd0*/  IMAD.MOV.U32 R0, RZ, RZ, R8 ;  /* 0x000000ffff007224 */ /* 0x002fe200078e0008 */
[----:B------:R-:W-:Y:S01]  /*17de0*/  ISETP.GE.AND P6, PT, R9, RZ, PT ;  /* 0x000000ff0900720c */ /* 0x000fe20003fc6270 */
[----:B------:R-:W-:-:S02]  /*17df0*/  IMAD R14, R10, R11, R14 ;  /* 0x0000000b0a0e7224 */ /* 0x000fc400078e020e */
[----:B------:R-:W-:Y:S01]  /*17e00*/  @!P3 IMAD.MOV R0, RZ, RZ, -R0 ;  /* 0x000000ffff00b224 */ /* 0x000fe200078e0a00 */
[----:B------:R-:W-:Y:S01]  /*17e10*/  ISETP.GT.U32.AND P3, PT, R10, R19, PT ;  /* 0x000000130a00720c */ /* 0x000fe20003f64070 */
[----:B------:R-:W-:Y:S02]  /*17e20*/  @!P2 IMAD.IADD R18, R18, 0x1, -R10 ;  /* 0x000000011212a824 */ /* 0x000fe400078e0a0a */
[----:B------:R-:W-:Y:S01]  /*17e30*/  IMAD R17, R10, R7, R17 ;  /* 0x000000070a117224 */ /* 0x000fe200078e0211 */
[----:B------:R1:W-:Y:S01]  /*17e40*/  STL [R1+0xd8], R0 ;  /* 0x0000d80001007387 */ /* 0x0003e20000100800 */
[----:B------:R-:W-:Y:S01]  /*17e50*/  IMAD.HI.U32 R6, R4, R16, RZ ;  /* 0x0000001004067227 */ /* 0x000fe200078e00ff */
[----:B------:R-:W-:-:S03]  /*17e60*/  ISETP.GT.U32.AND P2, PT, R10, R18, PT ;  /* 0x000000120a00720c */ /* 0x000fc60003f44070 */
[----:B------:R-:W-:Y:S02]  /*17e70*/  IMAD.MOV R6, RZ, RZ, -R6 ;  /* 0x000000ffff067224 */ /* 0x000fe400078e0a06 */
[----:B------:R-:W-:Y:S02]  /*17e80*/  VIADD R9, R28, 0x31 ;  /* 0x000000311c097836 */ /* 0x000fe40000000000 */
[----:B------:R-:W-:Y:S01]  /*17e90*/  @!P3 IMAD.IADD R19, R19, 0x1, -R10 ;  /* 0x000000011313b824 */ /* 0x000fe200078e0a0a */
[C---:B------:R-:W-:Y:S01]  /*17ea0*/  ISETP.GT.U32.AND P3, PT, R10.reuse, R17, PT ;  /* 0x000000110a00720c */ /* 0x040fe20003f64070 */
[----:B-1----:R-:W-:Y:S01]  /*17eb0*/  IMAD.MOV.U32 R0, RZ, RZ, R2 ;  /* 0x000000ffff007224 */ /* 0x002fe200078e0002 */
[----:B------:R-:W-:Y:S01]  /*17ec0*/  IABS R12, R9 ;  /* 0x00000009000c7213 */ /* 0x000fe20000000000 */
[C---:B------:R-:W-:Y:S02]  /*17ed0*/  IMAD R16, R10.reuse, R6, R16 ;  /* 0x000000060a107224 */ /* 0x040fe400078e0210 */
[----:B------:R-:W-:Y:S01]  /*17ee0*/  @!P5 IMAD.MOV R0, RZ, RZ, -R0 ;  /* 0x000000ffff00d224 */ /* 0x000fe200078e0a00 */
[----:B------:R-:W-:Y:S01]  /*17ef0*/  ISETP.GT.U32.AND P5, PT, R10, R14, PT ;  /* 0x0000000e0a00720c */ /* 0x000fe20003fa4070 */
[----:B------:R-:W-:-:S02]  /*17f00*/  VIADD R2, R28, 0x30 ;  /* 0x000000301c027836 */ /* 0x000fc40000000000 */
[--C-:B------:R-:W-:Y:S01]  /*17f10*/  @!P2 IMAD.IADD R18, R18, 0x1, -R10.reuse ;  /* 0x000000011212a824 */ /* 0x100fe200078e0a0a */
[----:B------:R-:W-:Y:S01]  /*17f20*/  ISETP.GT.U32.AND P2, PT, R10, R16, PT ;  /* 0x000000100a00720c */ /* 0x000fe20003f44070 */
[----:B------:R-:W-:Y:S01]  /*17f30*/  IMAD.MOV.U32 R3, RZ, RZ, R19 ;  /* 0x000000ffff037224 */ /* 0x000fe200078e0013 */
[----:B------:R-:W-:Y:S01]  /*17f40*/  IABS R8, R2 ;  /* 0x0000000200087213 */ /* 0x000fe20000000000 */
[----:B------:R-:W-:Y:S01]  /*17f50*/  @!P3 IMAD.IADD R17, R17, 0x1, -R10 ;  /* 0x000000011111b824 */ /* 0x000fe200078e0a0a */
[----:B------:R1:W-:Y:S01]  /*17f60*/  STL [R1+0xd0], R0 ;  /* 0x0000d00001007387 */ /* 0x0003e20000100800 */
[----:B------:R-:W-:-:S04]  /*17f70*/  IMAD.HI.U32 R15, R4, R12, RZ ;  /* 0x0000000c040f7227 */ /* 0x000fc800078e00ff */
[----:B------:R-:W-:Y:S01]  /*17f80*/  @!P5 IMAD.IADD R14, R14, 0x1, -R10 ;  /* 0x000000010e0ed824 */ /* 0x000fe200078e0a0a */
[----:B------:R-:W-:Y:S01]  /*17f90*/  ISETP.GE.AND P5, PT, R5, RZ, PT ;  /* 0x000000ff0500720c */ /* 0x000fe20003fa6270 */
[----:B------:R-:W-:Y:S01]  /*17fa0*/  @!P0 IMAD.MOV R3, RZ, RZ, -R3 ;  /* 0x000000ffff038224 */ /* 0x000fe200078e0a03 */
[----:B------:R-:W-:Y:S01]  /*17fb0*/  ISETP.GT.U32.AND P0, PT, R10, R17, PT ;  /* 0x000000110a00720c */ /* 0x000fe20003f04070 */
[----:B------:R-:W-:Y:S01]  /*17fc0*/  VIADD R11, R28, 0x2f ;  /* 0x0000002f1c0b7836 */ /* 0x000fe20000000000 */
[----:B------:R-:W-:Y:S01]  /*17fd0*/  ISETP.GT.U32.AND P3, PT, R10, R14, PT ;  /* 0x0000000e0a00720c */ /* 0x000fe20003f64070 */
[----:B------:R-:W-:Y:S01]  /*17fe0*/  VIADD R13, R28, 0x2e ;  /* 0x0000002e1c0d7836 */ /* 0x000fe20000000000 */
[----:B------:R2:W-:Y:S01]  /*17ff0*/  STL [R1+0xcc], R3 ;  /* 0x0000cc0301007387 */ /* 0x0005e20000100800 */
        /* <DEDUP_REMOVED lines=23> */
[----:B--2---:R-:W-:-:S02]  /*18170*/  IMAD.MOV.U32 R3, RZ, RZ, R17 ;  /* 0x000000ffff037224 */ /* 0x004fc400078e0011 */
[----:B------:R-:W-:Y:S02]  /*18180*/  VIADD R5, R28, 0x2d ;  /* 0x0000002d1c057836 */ /* 0x000fe40000000000 */
        /* <DEDUP_REMOVED lines=34> */
[--C-:B------:R-:W-:Y:S02]  /*183b0*/  @!P6 IMAD.IADD R6, R6, 0x1, -R10.reuse ;  /* 0x000000010606e824 */ /* 0x100fe400078e0a0a */
[----:B------:R-:W-:Y:S01]  /*183c0*/  @!P5 IMAD.IADD R7, R7, 0x1, -R10 ;  /* 0x000000010707d824 */ /* 0x000fe200078e0a0a */
[----:B------:R-:W-:Y:S01]  /*183d0*/  ISETP.GE.AND P5, PT, R9, RZ, PT ;  /* 0x000000ff0900720c */ /* 0x000fe20003fa6270 */
[----:B-1----:R-:W-:Y:S02]  /*183e0*/  IMAD.MOV.U32 R0, RZ, RZ, R12 ;  /* 0x000000ffff007224 */ /* 0x002fe400078e000c */
[----:B------:R-:W-:Y:S02]  /*183f0*/  VIADD R19, R28, 0x2b ;  /* 0x0000002b1c137836 */ /* 0x000fe40000000000 */
[----:B------:R-:W-:Y:S01]  /*18400*/  @!P4 IMAD.MOV R0, RZ, RZ, -R0 ;  /* 0x000000ffff00c224 */ /* 0x000fe200078e0a00 */
[----:B------:R-:W-:Y:S01]  /*18410*/  ISETP.GE.AND P4, PT, R5, RZ, PT ;  /* 0x000000ff0500720c */ /* 0x000fe20003f86270 */
[----:B------:R-:W-:-:S02]  /*18420*/  IMAD R5, R10, R13, R11 ;  /* 0x0000000d0a057224 */ /* 0x000fc400078e020b */
[----:B------:R-:W-:Y:S01]  /*18430*/  @!P0 IMAD.IADD R2, R2, 0x1, -R10 ;  /* 0x0000000102028824 */ /* 0x000fe200078e0a0a */
[----:B------:R1:W-:Y:S01]  /*18440*/  STL [R1+0xb8], R0 ;  /* 0x0000b80001007387 */ /* 0x0003e20000100800 */
[----:B------:R-:W-:Y:S01]  /*18450*/  IMAD.MOV.U32 R3, RZ, RZ, R7 ;  /* 0x000000ffff037224 */ /* 0x000fe200078e0007 */
[----:B------:R-:W-:Y:S01]  /*18460*/  ISETP.GT.U32.AND P6, PT, R10, R5, PT ;  /* 0x000000050a00720c */ /* 0x000fe20003fc4070 */
[----:B------:R-:W-:Y:S01]  /*18470*/  VIADD R12, R28, 0x2a ;  /* 0x0000002a1c0c7836 */ /* 0x000fe20000000000 */
[----:B------:R-:W-:Y:S01]  /*18480*/  ISETP.GT.U32.AND P0, PT, R10, R2, PT ;  /* 0x000000020a00720c */ /* 0x000fe20003f04070 */
[----:B------:R-:W-:Y:S02]  /*18490*/  VIADD R9, R28, 0x29 ;  /* 0x000000291c097836 */ /* 0x000fe40000000000 */
[----:B------:R-:W-:Y:S01]  /*184a0*/  @!P3 IMAD.MOV R3, RZ, RZ, -R3 ;  /* 0x000000ffff03b224 */ /* 0x000fe200078e0a03 */
[----:B------:R-:W-:Y:S01]  /*184b0*/  ISETP.GE.AND P3, PT, R12, RZ, PT ;  /* 0x000000ff0c00720c */ /* 0x000fe20003f66270 */
[----:B------:R-:W-:Y:S01]  /*184c0*/  VIADD R18, R28, 0x27 ;  /* 0x000000271c127836 */ /* 0x000fe20000000000 */
[----:B------:R-:W-:Y:S01]  /*184d0*/  IABS R12, R12 ;  /* 0x0000000c000c7213 */ /* 0x000fe20000000000 */
[----:B-1----:R-:W-:-:S02]  /*184e0*/  IMAD.MOV.U32 R0, RZ, RZ, R8 ;  /* 0x000000ffff007224 */ /* 0x002fc400078e0008 */
[----:B------:R-:W-:Y:S02]  /*184f0*/  VIADD R8, R28, 0x28 ;  /* 0x000000281c087836 */ /* 0x000fe40000000000 */
[----:B------:R-:W-:Y:S01]  /*18500*/  @!P2 IMAD.MOV R0, RZ, RZ, -R0 ;  /* 0x000000ffff00a224 */ /* 0x000fe200078e0a00 */
[----:B------:R-:W-:Y:S01]  /*18510*/  ISETP.GE.AND P2, PT, R19, RZ, PT ;  /* 0x000000ff1300720c */ /* 0x000fe20003f46270 */
[--C-:B------:R-:W-:Y:S01]  /*18520*/  @!P6 IMAD.IADD R5, R5, 0x1, -R10.reuse ;  /* 0x000000010505e824 */ /* 0x100fe200078e0a0a */
[----:B------:R-:W-:Y:S01]  /*18530*/  IABS R19, R19 ;  /* 0x0000001300137213 */ /* 0x000fe20000000000 */
[----:B------:R-:W-:Y:S01]  /*18540*/  @!P0 IMAD.IADD R2, R2, 0x1, -R10 ;  /* 0x0000000102028824 */ /* 0x000fe200078e0a0a */
[----:B------:R1:W-:Y:S01]  /*18550*/  STL [R1+0xb4], R0 ;  /* 0x0000b40001007387 */ /* 0x0003e20000100800 */
[----:B------:R-:W-:Y:S01]  /*18560*/  IMAD.HI.U32 R7, R4, R12, RZ ;  /* 0x0000000c04077227 */ /* 0x000fe200078e00ff */
[----:B------:R-:W-:Y:S02]  /*18570*/  ISETP.GT.U32.AND P6, PT, R10, R5, PT ;  /* 0x000000050a00720c */ /* 0x000fe40003fc4070 */
[----:B------:R-:W-:Y:S01]  /*18580*/  STL [R1+0xb0], R3 ;  /* 0x0000b00301007387 */ /* 0x000fe20000100800 */
[----:B------:R-:W-:Y:S01]  /*18590*/  IMAD.HI.U32 R11, R4, R19, RZ ;  /* 0x00000013040b7227 */ /* 0x000fe200078e00ff */
[----:B------:R-:W-:-:S02]  /*185a0*/  ISETP.GE.AND P0, PT, R8, RZ, PT ;  /* 0x000000ff0800720c */ /* 0x000fc40003f06270 */
[----:B------:R-:W-:Y:S01]  /*185b0*/  IABS R8, R8 ;  /* 0x0000000800087213 */ /* 0x000fe20000000000 */
[----:B------:R-:W-:Y:S02]  /*185c0*/  IMAD.MOV R11, RZ, RZ, -R11 ;  /* 0x000000ffff0b7224 */ /* 0x000fe400078e0a0b */
[----:B-1----:R-:W-:Y:S02]  /*185d0*/  IMAD.MOV.U32 R0, RZ, RZ, R6 ;  /* 0x000000ffff007224 */ /* 0x002fe400078e0006 */
[C---:B------:R-:W-:Y:S02]  /*185e0*/  IMAD R19, R10.reuse, R11, R19 ;  /* 0x0000000b0a137224 */ /* 0x040fe400078e0213 */
[----:B------:R-:W-:Y:S01]  /*185f0*/  @!P1 IMAD.MOV R0, RZ, RZ, -R0 ;  /* 0x000000ffff009224 */ /* 0x000fe200078e0a00 */
[----:B------:R-:W-:Y:S01]  /*18600*/  ISETP.GE.AND P1, PT, R9, RZ, PT ;  /* 0x000000ff0900720c */ /* 0x000fe20003f26270 */
[----:B------:R-:W-:Y:S01]  /*18610*/  IMAD.MOV R7, RZ, RZ, -R7 ;  /* 0x000000ffff077224 */ /* 0x000fe200078e0a07 */
[----:B------:R-:W-:Y:S01]  /*18620*/  IABS R9, R9 ;  /* 0x0000000900097213 */ /* 0x000fe20000000000 */
[----:B------:R-:W-:Y:S01]  /*18630*/  @!P6 IMAD.IADD R5, R5, 0x1, -R10 ;  /* 0x000000010505e824 */ /* 0x000fe200078e0a0a */
[----:B------:R1:W-:Y:S01]  /*18640*/  STL [R1+0xac], R0 ;  /* 0x0000ac0001007387 */ /* 0x0003e20000100800 */
[----:B------:R-:W-:-:S02]  /*18650*/  IMAD R12, R10, R7, R12 ;  /* 0x000000070a0c7224 */ /* 0x000fc400078e020c */
        /* <DEDUP_REMOVED lines=35> */
[----:B-1----:R-:W-:Y:S02]  /*18890*/  IMAD.MOV.U32 R0, RZ, RZ, R19 ;  /* 0x000000ffff007224 */ /* 0x002fe400078e0013 */
[C---:B------:R-:W-:Y:S01]  /*188a0*/  VIADD R2, R28.reuse, 0x23 ;  /* 0x000000231c027836 */ /* 0x040fe20000000000 */
[----:B------:R-:W-:Y:S01]  /*188b0*/  IABS R16, R5 ;  /* 0x0000000500107213 */ /* 0x000fe20000000000 */
[----:B------:R-:W-:Y:S02]  /*188c0*/  VIADD R7, R28, 0x25 ;  /* 0x000000251c077836 */ /* 0x000fe40000000000 */
[----:B------:R-:W-:-:S02]  /*188d0*/  @!P4 IMAD.IADD R8, R8, 0x1, -R10 ;  /* 0x000000010808c824 */ /* 0x000fc400078e0a0a */
[----:B------:R-:W-:Y:S01]  /*188e0*/  @!P2 IMAD.MOV R0, RZ, RZ, -R0 ;  /* 0x000000ffff00a224 */ /* 0x000fe200078e0a00 */
[----:B------:R-:W-:Y:S01]  /*188f0*/  ISETP.GE.AND P2, PT, R18, RZ, PT ;  /* 0x000000ff1200720c */ /* 0x000fe20003f46270 */
[--C-:B------:R-:W-:Y:S01]  /*18900*/  @!P5 IMAD.IADD R9, R9, 0x1, -R10.reuse ;  /* 0x000000010909d824 */ /* 0x100fe200078e0a0a */
[----:B------:R-:W-:Y:S01]  /*18910*/  ISETP.GT.U32.AND P5, PT, R10, R17, PT ;  /* 0x000000110a00720c */ /* 0x000fe20003fa4070 */
[----:B------:R-:W-:Y:S01]  /*18920*/  IMAD.HI.U32 R11, R4, R16, RZ ;  /* 0x00000010040b7227 */ /* 0x000fe200078e00ff */
[----:B------:R-:W-:Y:S01]  /*18930*/  IABS R18, R2 ;  /* 0x0000000200127213 */ /* 0x000fe20000000000 */
[----:B------:R1:W-:Y:S01]  /*18940*/  STL [R1+0xa0], R0 ;  /* 0x0000a00001007387 */ /* 0x0003e20000100800 */
[----:B------:R-:W-:Y:S01]  /*18950*/  IABS R14, R7 ;  /* 0x00000007000e7213 */ /* 0x000fe20000000000 */
[----:B------:R-:W-:Y:S01]  /*18960*/  @!P6 IMAD.IADD R6, R6, 0x1, -R10 ;  /* 0x000000010606e824 */ /* 0x000fe200078e0a0a */
[----:B------:R-:W-:Y:S01]  /*18970*/  ISETP.GT.U32.AND P4, PT, R10, R8, PT ;  /* 0x000000080a00720c */ /* 0x000fe20003f84070 */
[----:B------:R-:W-:Y:S01]  /*18980*/  IMAD.MOV R11, RZ, RZ, -R11 ;  /* 0x000000ffff0b7224 */ /* 0x000fe200078e0a0b */
[----:B------:R-:W-:Y:S01]  /*18990*/  ISETP.GE.AND P6, PT, R15, RZ, PT ;  /* 0x000000ff0f00720c */ /* 0x000fe20003fc6270 */
[----:B------:R-:W-:-:S02]  /*189a0*/  IMAD.MOV.U32 R15, RZ, RZ, R18 ;  /* 0x000000ffff0f7224 */ /* 0x000fc400078e0012 */
[----:B------:R-:W-:-:S04]  /*189b0*/  IMAD.HI.U32 R13, R4, R14, RZ ;  /* 0x0000000e040d7227 */ /* 0x000fc800078e00ff */
[----:B------:R-:W-:Y:S02]  /*189c0*/  @!P5 IMAD.IADD R17, R17, 0x1, -R10 ;  /* 0x000000011111d824 */ /* 0x000fe400078e0a0a */
[C---:B------:R-:W-:Y:S02]  /*189d0*/  IMAD R16, R10.reuse, R11, R16 ;  /* 0x0000000b0a107224 */ /* 0x040fe400078e0210 */
[----:B-1----:R-:W-:Y:S01]  /*189e0*/  IMAD.MOV.U32 R0, RZ, RZ, R12 ;  /* 0x000000ffff007224 */ /* 0x002fe200078e000c */
[----:B------:R-:W-:Y:S01]  /*189f0*/  ISETP.GT.U32.AND P5, PT, R10, R17, PT ;  /* 0x000000110a00720c */ /* 0x000fe20003fa4070 */
        /* <DEDUP_REMOVED lines=11> */
[----:B------:R-:W-:Y:S01]  /*18ab0*/  IMAD.MOV.U32 R3, RZ, RZ, R9 ;  /* 0x000000ffff037224 */ /* 0x000fe200078e0009 */
[----:B------:R-:W-:Y:S01]  /*18ac0*/  ISETP.GT.U32.AND P5, PT, R10, R15, PT ;  /* 0x0000000f0a00720c */ /* 0x000fe20003fa4070 */
[----:B------:R-:W-:Y:S02]  /*18ad0*/  VIADD R11, R28, 0x22 ;  /* 0x000000221c0b7836 */ /* 0x000fe40000000000 */
[----:B-1----:R-:W-:Y:S02]  /*18ae0*/  IMAD.MOV.U32 R0, RZ, RZ, R8 ;  /* 0x000000ffff007224 */ /* 0x002fe400078e0008 */
[----:B------:R-:W-:Y:S01]  /*18af0*/  @!P1 IMAD.MOV R3, RZ, RZ, -R3 ;  /* 0x000000ffff039224 */ /* 0x000fe200078e0a03 */
[----:B------:R-:W-:Y:S01]  /*18b00*/  ISETP.GE.AND P1, PT, R7, RZ, PT ;  /* 0x000000ff0700720c */ /* 0x000fe20003f26270 */
[----:B------:R-:W-:Y:S01]  /*18b10*/  @!P0 IMAD.MOV R0, RZ, RZ, -R0 ;  /* 0x000000ffff008224 */ /* 0x000fe200078e0a00 */
[----:B------:R-:W-:Y:S01]  /*18b20*/  ISETP.GT.U32.AND P0, PT, R10, R16, PT ;  /* 0x000000100a00720c */ /* 0x000fe20003f04070 */
[--C-:B------:R-:W-:Y:S01]  /*18b30*/  @!P3 IMAD.IADD R6, R6, 0x1, -R10.reuse ;  /* 0x000000010606b824 */ /* 0x100fe200078e0a0a */
[----:B------:R-:W-:Y:S01]  /*18b40*/  STL [R1+0x94], R3 ;  /* 0x0000940301007387 */ /* 0x000fe20000100800 */
[----:B------:R-:W-:Y:S01]  /*18b50*/  VIADD R7, R28, 0x21 ;  /* 0x000000211c077836 */ /* 0x000fe20000000000 */
[----:B------:R-:W-:Y:S01]  /*18b60*/  IABS R9, R11 ;  /* 0x0000000b00097213 */ /* 0x000fe20000000000 */
[--C-:B------:R-:W-:Y:S01]  /*18b70*/  @!P4 IMAD.IADD R14, R14, 0x1, -R10.reuse ;  /* 0x000000010e0ec824 */ /* 0x100fe200078e0a0a */
[----:B------:R1:W-:Y:S01]  /*18b80*/  STL [R1+0x90], R0 ;  /* 0x0000900001007387 */ /* 0x0003e20000100800 */
[----:B------:R-:W-:Y:S01]  /*18b90*/  ISETP.GE.AND P3, PT, R5, RZ, PT ;  /* 0x000000ff0500720c */ /* 0x000fe20003f66270 */
[----:B------:R-:W-:Y:S01]  /*18ba0*/  @!P5 IMAD.IADD R15, R15, 0x1, -R10 ;  /* 0x000000010f0fd824 */ /* 0x000fe200078e0a0a */
[----:B------:R-:W-:Y:S01]  /*18bb0*/  IABS R5, R7 ;  /* 0x0000000700057213 */ /* 0x000fe20000000000 */
[----:B------:R-:W-:Y:S01]  /*18bc0*/  IMAD.HI.U32 R8, R4, R9, RZ ;  /* 0x0000000904087227 */ /* 0x000fe200078e00ff */
[----:B------:R-:W-:-:S03]  /*18bd0*/  ISETP.GE.AND P4, PT, R2, RZ, PT ;  /* 0x000000ff0200720c */ /* 0x000fc60003f86270 */
[----:B------:R-:W-:Y:S01]  /*18be0*/  @!P0 IMAD.IADD R16, R16, 0x1, -R10 ;  /* 0x0000000110108824 */ /* 0x000fe200078e0a0a */
[----:B------:R-:W-:Y:S01]  /*18bf0*/  ISETP.GT.U32.AND P0, PT, R10, R14, PT ;  /* 0x0000000e0a00720c */ /* 0x000fe20003f04070 */
[----:B-1----:R-:W-:Y:S02]  /*18c00*/  IMAD.MOV.U32 R0, RZ, RZ, R6 ;  /* 0x000000ffff007224 */ /* 0x002fe400078e0006 */
        /* <DEDUP_REMOVED lines=8> */
[----:B------:R-:W-:Y:S02]  /*18c90*/  IMAD R5, R10, R12, R5 ;  /* 0x0000000c0a057224 */ /* 0x000fe400078e0205 */
[----:B------:R-:W-:-:S02]  /*18ca0*/  VIADD R2, R28, 0x20 ;  /* 0x000000201c027836 */ /* 0x000fc40000000000 */
[--C-:B------:R-:W-:Y:S01]  /*18cb0*/  @!P0 IMAD.IADD R14, R14, 0x1, -R10.reuse ;  /* 0x000000010e0e8824 */ /* 0x100fe200078e0a0a */
[C---:B------:R-:W-:Y:S01]  /*18cc0*/  ISETP.GT.U32.AND P0, PT, R10.reuse, R9, PT ;  /* 0x000000090a00720c */ /* 0x040fe20003f04070 */
[--C-:B------:R-:W-:Y:S01]  /*18cd0*/  @!P2 IMAD.IADD R15, R15, 0x1, -R10.reuse ;  /* 0x000000010f0fa824 */ /* 0x100fe200078e0a0a */
[----:B------:R-:W-:Y:S01]  /*18ce0*/  ISETP.GT.U32.AND P2, PT, R10, R5, PT ;  /* 0x000000050a00720c */ /* 0x000fe20003f44070 */
[----:B------:R-:W-:Y:S01]  /*18cf0*/  VIADD R6, R28, 0x1f ;  /* 0x0000001f1c067836 */ /* 0x000fe20000000000 */
[----:B------:R-:W-:Y:S01]  /*18d00*/  IABS R8, R2 ;  /* 0x0000000200087213 */ /* 0x000fe20000000000 */
[----:B------:R-:W-:Y:S01]  /*18d10*/  @!P5 IMAD.IADD R16, R16, 0x1, -R10 ;  /* 0x000000011010d824 */ /* 0x000fe200078e0a0a */
[----:B------:R-:W-:Y:S01]  /*18d20*/  ISETP.GE.AND P5, PT, R11, RZ, PT ;  /* 0x000000ff0b00720c */ /* 0x000fe20003fa6270 */
[----:B------:R-:W-:Y:S01]  /*18d30*/  IMAD.MOV.U32 R3, RZ, RZ, R17 ;  /* 0x000000ffff037224 */ /* 0x000fe200078e0011 */
[----:B------:R-:W-:Y:S01]  /*18d40*/  IABS R20, R6 ;  /* 0x0000000600147213 */ /* 0x000fe20000000000 */
[----:B------:R-:W-:-:S04]  /*18d50*/  IMAD.HI.U32 R13, R4, R8, RZ ;  /* 0x00000008040d7227 */ /* 0x000fc800078e00ff */
[----:B------:R-:W-:Y:S02]  /*18d60*/  IMAD.MOV R13, RZ, RZ, -R13 ;  /* 0x000000ffff0d7224 */ /* 0x000fe400078e0a0d */
[--C-:B------:R-:W-:Y:S01]  /*18d70*/  @!P0 IMAD.IADD R9, R9, 0x1, -R10.reuse ;  /* 0x0000000109098824 */ /* 0x100fe200078e0a0a */
[----:B------:R-:W-:Y:S01]  /*18d80*/  ISETP.GE.AND P0, PT, R7, RZ, PT ;  /* 0x000000ff0700720c */ /* 0x000fe20003f06270 */
[----:B------:R-:W-:Y:S02]  /*18d90*/  @!P2 IMAD.IADD R5, R5, 0x1, -R10 ;  /* 0x000000010505a824 */ /* 0x000fe400078e0a0a */
[----:B------:R-:W-:Y:S01]  /*18da0*/  IMAD.HI.U32 R12, R4, R20, RZ ;  /* 0x00000014040c7227 */ /* 0x000fe200078e00ff */
[----:B------:R-:W-:-:S03]  /*18db0*/  ISETP.GT.U32.AND P2, PT, R10, R9, PT ;  /* 0x000000090a00720c */ /* 0x000fc60003f44070 */
[----:B------:R-:W-:Y:S02]  /*18dc0*/  VIADD R11, R28, 0x1e ;  /* 0x0000001e1c0b7836 */ /* 0x000fe40000000000 */
[C---:B------:R-:W-:Y:S02]  /*18dd0*/  IMAD R8, R10.reuse, R13, R8 ;  /* 0x0000000d0a087224 */ /* 0x040fe400078e0208 */
[----:B-1----:R-:W-:Y:S01]  /*18de0*/  IMAD.MOV.U32 R0, RZ, RZ, R14 ;  /* 0x000000ffff007224 */ /* 0x002fe200078e000e */
[----:B------:R-:W-:Y:S01]  /*18df0*/  IABS R13, R11 ;  /* 0x0000000b000d7213 */ /* 0x000fe20000000000 */
[----:B------:R-:W-:Y:S01]  /*18e00*/  @!P6 IMAD.MOV R3, RZ, RZ, -R3 ;  /* 0x000000ffff03e224 */ /* 0x000fe200078e0a03 */
[----:B------:R-:W-:Y:S01]  /*18e10*/  ISETP.GT.U32.AND P6, PT, R10, R5, PT ;  /* 0x000000050a00720c */ /* 0x000fe20003fc4070 */
[----:B------:R-:W-:Y:S02]  /*18e20*/  IMAD.MOV R12, RZ, RZ, -R12 ;  /* 0x000000ffff0c7224 */ /* 0x000fe400078e0a0c */
[----:B------:R-:W-:Y:S01]  /*18e30*/  VIADD R7, R28, 0x1d ;  /* 0x0000001d1c077836 */ /* 0x000fe20000000000 */
[----:B------:R1:W-:Y:S01]  /*18e40*/  STL [R1+0x88], R3 ;  /* 0x0000880301007387 */ /* 0x0003e20000100800 */
[----:B------:R-:W-:Y:S01]  /*18e50*/  @!P1 IMAD.MOV R0, RZ, RZ, -R0 ;  /* 0x000000ffff009224 */ /* 0x000fe200078e0a00 */
[C---:B------:R-:W-:Y:S01]  /*18e60*/  ISETP.GT.U32.AND P1, PT, R10.reuse, R8, PT ;  /* 0x000000080a00720c */ /* 0x040fe20003f24070 */
[----:B------:R-:W-:Y:S01]  /*18e70*/  IMAD R20, R10, R12, R20 ;  /* 0x0000000c0a147224 */ /* 0x000fe200078e0214 */
[----:B------:R-:W-:Y:S01]  /*18e80*/  IABS R12, R7 ;  /* 0x00000007000c7213 */ /* 0x000fe20000000000 */
[----:B------:R-:W-:Y:S01]  /*18e90*/  IMAD.HI.U32 R14, R4, R13, RZ ;  /* 0x0000000d040e7227 */ /* 0x000fe200078e00ff */
[----:B------:R2:W-:Y:S03]  /*18ea0*/  STL [R1+0x84], R0 ;  /* 0x0000840001007387 */ /* 0x0005e60000100800 */
[----:B------:R-:W-:Y:S01]  /*18eb0*/  @!P2 IMAD.IADD R9, R9, 0x1, -R10 ;  /* 0x000000010909a824 */ /* 0x000fe200078e0a0a */
[----:B------:R-:W-:Y:S01]  /*18ec0*/  ISETP.GE.AND P2, PT, R6, RZ, PT ;  /* 0x000000ff0600720c */ /* 0x000fe20003f46270 */
[----:B-1----:R-:W-:-:S02]  /*18ed0*/  IMAD.MOV.U32 R3, RZ, RZ, R16 ;  /* 0x000000ffff037224 */ /* 0x002fc400078e0010 */
[----:B------:R-:W-:Y:S02]  /*18ee0*/  IMAD.MOV R14, RZ, RZ, -R14 ;  /* 0x000000ffff0e7224 */ /* 0x000fe400078e0a0e */
[----:B------:R-:W-:Y:S01]  /*18ef0*/  @!P3 IMAD.MOV R3, RZ, RZ, -R3 ;  /* 0x000000ffff03b224 */ /* 0x000fe200078e0a03 */
[----:B------:R-:W-:Y:S01]  /*18f00*/  ISETP.GT.U32.AND P3, PT, R10, R20, PT ;  /* 0x000000140a00720c */ /* 0x000fe20003f64070 */
[----:B--2---:R-:W-:Y:S02]  /*18f10*/  IMAD.MOV.U32 R0, RZ, RZ, R15 ;  /* 0x000000ffff007224 */ /* 0x004fe400078e000f */
[----:B------:R-:W-:Y:S01]  /*18f20*/  IMAD.HI.U32 R15, R4, R12, RZ ;  /* 0x0000000c040f7227 */ /* 0x000fe200078e00ff */
[----:B------:R1:W-:Y:S03]  /*18f30*/  STL [R1+0x80], R3 ;  /* 0x0000800301007387 */ /* 0x0003e60000100800 */
[----:B------:R-:W-:Y:S01]  /*18f40*/  @!P4 IMAD.MOV R0, RZ, RZ, -R0 ;  /* 0x000000ffff00c224 */ /* 0x000fe200078e0a00 */
[----:B------:R-:W-:Y:S01]  /*18f50*/  ISETP.GE.AND P4, PT, R2, RZ, PT ;  /* 0x000000ff0200720c */ /* 0x000fe20003f86270 */
[--C-:B------:R-:W-:Y:S01]  /*18f60*/  @!P6 IMAD.IADD R5, R5, 0x1, -R10.reuse ;  /* 0x000000010505e824 */ /* 0x100fe200078e0a0a */
[----:B------:R-:W-:Y:S01]  /*18f70*/  ISETP.GE.AND P6, PT, R11, RZ, PT ;  /* 0x000000ff0b00720c */ /* 0x000fe20003fc6270 */
[----:B------:R-:W-:Y:S01]  /*18f80*/  IMAD.MOV R15, RZ, RZ, -R15 ;  /* 0x000000ffff0f7224 */ /* 0x000fe200078e0a0f */
[----:B------:R2:W-:Y:S01]  /*18f90*/  STL [R1+0x7c], R0 ;  /* 0x00007c0001007387 */ /* 0x0005e20000100800 */
[----:B------:R-:W-:-:S02]  /*18fa0*/  @!P1 IMAD.IADD R8, R8, 0x1, -R10 ;  /* 0x0000000108089824 */ /* 0x000fc400078e0a0a */
[C---:B------:R-:W-:Y:S02]  /*18fb0*/  IMAD R11, R10.reuse, R14, R13 ;  /* 0x0000000e0a0b7224 */ /* 0x040fe400078e020d */
[----:B-1----:R-:W-:Y:S01]  /*18fc0*/  IMAD.MOV.U32 R3, RZ, RZ, R9 ;  /* 0x000000ffff037224 */ /* 0x002fe200078e0009 */
[C---:B------:R-:W-:Y:S01]  /*18fd0*/  ISETP.GT.U32.AND P1, PT, R10.reuse, R8, PT ;  /* 0x000000080a00720c */ /* 0x040fe20003f24070 */
[C---:B------:R-:W-:Y:S02]  /*18fe0*/  IMAD R12, R10.reuse, R15, R12 ;  /* 0x0000000f0a0c7224 */ /* 0x040fe400078e020c */
[----:B------:R-:W-:Y:S01]  /*18ff0*/  @!P5 IMAD.MOV R3, RZ, RZ, -R3 ;  /* 0x000000ffff03d224 */ /* 0x000fe200078e0a03 */
[----:B------:R-:W-:Y:S01]  /*19000*/  ISETP.GT.U32.AND P5, PT, R10, R11, PT ;  /* 0x0000000b0a00720c */ /* 0x000fe20003fa4070 */
[----:B--2---:R-:W-:Y:S02]  /*19010*/  IMAD.MOV.U32 R0, RZ, RZ, R5 ;  /* 0x000000ffff007224 */ /* 0x004fe400078e0005 */
[----:B------:R-:W-:Y:S01]  /*19020*/  @!P3 IMAD.IADD R20, R20, 0x1, -R10 ;  /* 0x000000011414b824 */ /* 0x000fe200078e0a0a */
[----:B------:R-:W-:Y:S01]  /*19030*/  STL [R1+0x78], R3 ;  /* 0x0000780301007387 */ /* 0x000fe20000100800 */
[----:B------:R-:W-:Y:S01]  /*19040*/  @!P0 IMAD.MOV R0, RZ, RZ, -R0 ;  /* 0x000000ffff008224 */ /* 0x000fe200078e0a00 */
        /* <DEDUP_REMOVED lines=11> */
[----:B------:R-:W-:Y:S01]  /*19100*/  IMAD.HI.U32 R7, R4, R13, RZ ;  /* 0x0000000d04077227 */ /* 0x000fe200078e00ff */
[----:B------:R-:W-:-:S02]  /*19110*/  ISETP.GT.U32.AND P5, PT, R10, R11, PT ;  /* 0x0000000b0a00720c */ /* 0x000fc40003fa4070 */
[----:B------:R-:W-:Y:S01]  /*19120*/  IABS R18, R9 ;  /* 0x0000000900127213 */ /* 0x000fe20000000000 */
[----:B-1----:R-:W-:Y:S02]  /*19130*/  IMAD.MOV.U32 R0, RZ, RZ, R8 ;  /* 0x000000ffff007224 */ /* 0x002fe400078e0008 */
[--C-:B------:R-:W-:Y:S01]  /*19140*/  @!P0 IMAD.IADD R12, R12, 0x1, -R10.reuse ;  /* 0x000000010c0c8824 */ /* 0x100fe200078e0a0a */
[----:B------:R-:W-:Y:S01]  /*19150*/  ISETP.GE.AND P0, PT, R6, RZ, PT ;  /* 0x000000ff0600720c */ /* 0x000fe20003f06270 */
[----:B------:R-:W-:Y:S01]  /*19160*/  @!P3 IMAD.IADD R20, R20, 0x1, -R10 ;  /* 0x000000011414b824 */ /* 0x000fe200078e0a0a */
[----:B------:R-:W-:Y:S01]  /*19170*/  ISETP.GE.AND P3, PT, R2, RZ, PT ;  /* 0x000000ff0200720c */ /* 0x000fe20003f66270 */
[----:B------:R-:W-:Y:S01]  /*19180*/  @!P4 IMAD.MOV R0, RZ, RZ, -R0 ;  /* 0x000000ffff00c224 */ /* 0x000fe200078e0a00 */
[----:B------:R-:W-:Y:S01]  /*19190*/  ISETP.GT.U32.AND P4, PT, R10, R12, PT ;  /* 0x0000000c0a00720c */ /* 0x000fe20003f84070 */
[----:B------:R-:W-:-:S03]  /*191a0*/  IMAD.HI.U32 R2, R4, R5, RZ ;  /* 0x0000000504027227 */ /* 0x000fc600078e00ff */
[----:B------:R1:W-:Y:S01]  /*191b0*/  STL [R1+0x70], R0 ;  /* 0x0000700001007387 */ /* 0x0003e20000100800 */
[----:B------:R-:W-:Y:S02]  /*191c0*/  IMAD.MOV R7, RZ, RZ, -R7 ;  /* 0x000000ffff077224 */ /* 0x000fe400078e0a07 */
[----:B------:R-:W-:Y:S02]  /*191d0*/  IMAD.MOV R2, RZ, RZ, -R2 ;  /* 0x000000ffff027224 */ /* 0x000fe400078e0a02 */
[C---:B------:R-:W-:Y:S02]  /*191e0*/  IMAD R13, R10.reuse, R7, R13 ;  /* 0x000000070a0d7224 */ /* 0x040fe400078e020d */
[C---:B------:R-:W-:Y:S02]  /*191f0*/  IMAD R5, R10.reuse, R2, R5 ;  /* 0x000000020a057224 */ /* 0x040fe400078e0205 */
[--C-:B------:R-:W-:Y:S01]  /*19200*/  @!P5 IMAD.IADD R11, R11, 0x1, -R10.reuse ;  /* 0x000000010b0bd824 */ /* 0x100fe200078e0a0a */
[----:B------:R-:W-:Y:S01]  /*19210*/  ISETP.GT.U32.AND P5, PT, R10, R13, PT ;  /* 0x0000000d0a00720c */ /* 0x000fe20003fa4070 */
[----:B------:R-:W-:Y:S01]  /*19220*/  @!P4 IMAD.IADD R12, R12, 0x1, -R10 ;  /* 0x000000010c0cc824 */ /* 0x000fe200078e0a0a */
[----:B------:R-:W-:Y:S01]  /*19230*/  ISETP.GT.U32.AND P4, PT, R10, R5, PT ;  /* 0x000000050a00720c */ /* 0x000fe20003f84070 */
[----:B------:R-:W-:-:S02]  /*19240*/  VIADD R7, R28, 0x19 ;  /* 0x000000191c077836 */ /* 0x000fc40000000000 */
[----:B-1----:R-:W-:Y:S02]  /*19250*/  IMAD.MOV.U32 R0, RZ, RZ, R20 ;  /* 0x000000ffff007224 */ /* 0x002fe400078e0014 */
[C---:B------:R-:W-:Y:S01]  /*19260*/  VIADD R8, R28.reuse, 0x18 ;  /* 0x000000181c087836 */ /* 0x040fe20000000000 */
[----:B------:R-:W-:Y:S01]  /*19270*/  IABS R17, R7 ;  /* 0x0000000700117213 */ /* 0x000fe20000000000 */
[----:B------:R-:W-:Y:S01]  /*19280*/  @!P2 IMAD.MOV R0, RZ, RZ, -R0 ;  /* 0x000000ffff00a224 */ /* 0x000fe200078e0a00 */
[----:B------:R-:W-:Y:S01]  /*19290*/  ISETP.GE.AND P2, PT, R9, RZ, PT ;  /* 0x000000ff0900720c */ /* 0x000fe20003f46270 */
[----:B------:R-:W-:Y:S01]  /*192a0*/  VIADD R6, R28, 0x17 ;  /* 0x000000171c067836 */ /* 0x000fe20000000000 */
[----:B------:R-:W-:Y:S01]  /*192b0*/  IABS R16, R8 ;  /* 0x0000000800107213 */ /* 0x000fe20000000000 */
[--C-:B------:R-:W-:Y:S01]  /*192c0*/  @!P5 IMAD.IADD R13, R13, 0x1, -R10.reuse ;  /* 0x000000010d0dd824 */ /* 0x100fe200078e0a0a */
[----:B------:R1:W-:Y:S01]  /*192d0*/  STL [R1+0x6c], R0 ;  /* 0x00006c0001007387 */ /* 0x0003e20000100800 */
[----:B------:R-:W-:Y:S01]  /*192e0*/  @!P4 IMAD.IADD R5, R5, 0x1, -R10 ;  /* 0x000000010505c824 */ /* 0x000fe200078e0a0a */
[----:B------:R-:W-:Y:S01]  /*192f0*/  IABS R14, R6 ;  /* 0x00000006000e7213 */ /* 0x000fe20000000000 */
[----:B------:R-:W-:Y:S01]  /*19300*/  IMAD.HI.U32 R19, R4, R17, RZ ;  /* 0x0000001104137227 */ /* 0x000fe200078e00ff */
[----:B------:R-:W-:-:S03]  /*19310*/  ISETP.GT.U32.AND P4, PT, R10, R13, PT ;  /* 0x0000000d0a00720c */ /* 0x000fc60003f84070 */
[----:B------:R-:W-:Y:S02]  /*19320*/  IMAD.MOV R19, RZ, RZ, -R19 ;  /* 0x000000ffff137224 */ /* 0x000fe400078e0a13 */
[----:B------:R-:W-:-:S04]  /*19330*/  IMAD.HI.U32 R15, R4, R16, RZ ;  /* 0x00000010040f7227 */ /* 0x000fc800078e00ff */
[----:B-1----:R-:W-:Y:S02]  /*19340*/  IMAD.MOV.U32 R0, RZ, RZ, R11 ;  /* 0x000000ffff007224 */ /* 0x002fe400078e000b */
[----:B------:R-:W-:Y:S02]  /*19350*/  IMAD R17, R10, R19, R17 ;  /* 0x000000130a117224 */ /* 0x000fe400078e0211 */
[----:B------:R-:W-:-:S04]  /*19360*/  IMAD.HI.U32 R2, R4, R18, RZ ;  /* 0x0000001204027227 */ /* 0x000fc800078e00ff */
[----:B------:R-:W-:Y:S01]  /*19370*/  @!P6 IMAD.MOV R0, RZ, RZ, -R0 ;  /* 0x000000ffff00e224 */ /* 0x000fe200078e0a00 */
[C---:B------:R-:W-:Y:S01]  /*19380*/  ISETP.GT.U32.AND P6, PT, R10.reuse, R5, PT ;  /* 0x000000050a00720c */ /* 0x040fe20003fc4070 */
[----:B------:R-:W-:Y:S02]  /*19390*/  IMAD.MOV R15, RZ, RZ, -R15 ;  /* 0x000000ffff0f7224 */ /* 0x000fe400078e0a0f */
[----:B------:R-:W-:Y:S01]  /*193a0*/  @!P4 IMAD.IADD R13, R13, 0x1, -R10 ;  /* 0x000000010d0dc824 */ /* 0x000fe200078e0a0a */
[----:B------:R-:W-:Y:S01]  /*193b0*/  ISETP.GT.U32.AND P4, PT, R10, R17, PT ;  /* 0x000000110a00720c */ /* 0x000fe20003f84070 */
[----:B------:R-:W-:Y:S01]  /*193c0*/  IMAD.MOV R2, RZ, RZ, -R2 ;  /* 0x000000ffff027224 */ /* 0x000fe200078e0a02 */
[----:B------:R1:W-:Y:S01]  /*193d0*/  STL [R1+0x68], R0 ;  /* 0x0000680001007387 */ /* 0x0003e20000100800 */
[----:B------:R-:W-:-:S04]  /*193e0*/  IMAD.HI.U32 R11, R4, R14, RZ ;  /* 0x0000000e040b7227 */ /* 0x000fc800078e00ff */
[C---:B------:R-:W-:Y:S02]  /*193f0*/  IMAD R16, R10.reuse, R15, R16 ;  /* 0x0000000f0a107224 */ /* 0x040fe400078e0210 */
[C---:B------:R-:W-:Y:S02]  /*19400*/  IMAD R18, R10.reuse, R2, R18 ;  /* 0x000000020a127224 */ /* 0x040fe400078e0212 */
[----:B------:R-:W-:Y:S02]  /*19410*/  IMAD.MOV R11, RZ, RZ, -R11 ;  /* 0x000000ffff0b7224 */ /* 0x000fe400078e0a0b */
[----:B-1----:R-:W-:Y:S01]  /*19420*/  IMAD.MOV.U32 R0, RZ, RZ, R13 ;  /* 0x000000ffff007224 */ /* 0x002fe200078e000d */
[C---:B------:R-:W-:Y:S01]  /*19430*/  ISETP.GT.U32.AND P5, PT, R10.reuse, R18, PT ;  /* 0x000000120a00720c */ /* 0x040fe20003fa4070 */
[C---:B------:R-:W-:Y:S02]  /*19440*/  IMAD R14, R10.reuse, R11, R14 ;  /* 0x0000000b0a0e7224 */ /* 0x040fe400078e020e */
[----:B------:R-:W-:Y:S01]  /*19450*/  @!P3 IMAD.MOV R0, RZ, RZ, -R0 ;  /* 0x000000ffff00b224 */ /* 0x000fe200078e0a00 */
[----:B------:R-:W-:Y:S01]  /*19460*/  ISETP.GT.U32.AND P3, PT, R10, R16, PT ;  /* 0x000000100a00720c */ /* 0x000fe20003f64070 */
[----:B------:R-:W-:-:S02]  /*19470*/  IMAD.MOV.U32 R3, RZ, RZ, R12 ;  /* 0x000000ffff037224 */ /* 0x000fc400078e000c */
[--C-:B------:R-:W-:Y:S01]  /*19480*/  @!P4 IMAD.IADD R17, R17, 0x1, -R10.reuse ;  /* 0x000000011111c824 */ /* 0x100fe200078e0a0a */
[----:B------:R-:W-:Y:S01]  /*19490*/  ISETP.GT.U32.AND P4, PT, R10, R14, PT ;  /* 0x0000000e0a00720c */ /* 0x000fe20003f84070 */
[----:B------:R-:W-:Y:S01]  /*194a0*/  @!P1 IMAD.MOV R3, RZ, RZ, -R3 ;  /* 0x000000ffff039224 */ /* 0x000fe200078e0a03 */
[----:B------:R-:W-:Y:S01]  /*194b0*/  ISETP.GE.AND P1, PT, R7, RZ, PT ;  /* 0x000000ff0700720c */ /* 0x000fe20003f26270 */
[----:B------:R-:W-:Y:S02]  /*194c0*/  VIADD R2, R28, 0x16 ;  /* 0x000000161c027836 */ /* 0x000fe40000000000 */
[--C-:B------:R-:W-:Y:S01]  /*194d0*/  @!P6 IMAD.IADD R5, R5, 0x1, -R10.reuse ;  /* 0x000000010505e824 */ /* 0x100fe200078e0a0a */
[----:B------:R-:W-:Y:S01]  /*194e0*/  STL [R1+0x64], R3 ;  /* 0x0000640301007387 */ /* 0x000fe20000100800 */
[--C-:B------:R-:W-:Y:S01]  /*194f0*/  @!P5 IMAD.IADD R18, R18, 0x1, -R10.reuse ;  /* 0x000000011212d824 */ /* 0x100fe200078e0a0a */
[----:B------:R-:W-:Y:S01]  /*19500*/  IABS R9, R2 ;  /* 0x0000000200097213 */ /* 0x000fe20000000000 */
[----:B------:R-:W-:Y:S01]  /*19510*/  @!P3 IMAD.IADD R16, R16, 0x1, -R10 ;  /* 0x000000011010b824 */ /* 0x000fe200078e0a0a */
[----:B------:R1:W-:Y:S01]  /*19520*/  STL [R1+0x50], R0 ;  /* 0x0000500001007387 */ /* 0x0003e20000100800 */
[----:B------:R-:W-:Y:S01]  /*19530*/  VIADD R11, R28, 0x15 ;  /* 0x000000151c0b7836 */ /* 0x000fe20000000000 */
[----:B------:R-:W-:Y:S01]  /*19540*/  ISETP.GT.U32.AND P3, PT, R10, R17, PT ;  /* 0x000000110a00720c */ /* 0x000fe20003f64070 */
[----:B------:R-:W-:Y:S01]  /*19550*/  IMAD.HI.U32 R12, R4, R9, RZ ;  /* 0x00000009040c7227 */ /* 0x000fe200078e00ff */
[----:B------:R-:W-:-:S02]  /*19560*/  ISETP.GT.U32.AND P5, PT, R10, R18, PT ;  /* 0x000000120a00720c */ /* 0x000fc40003fa4070 */
[----:B------:R-:W-:Y:S01]  /*19570*/  ISETP.GE.AND P6, PT, R8, RZ, PT ;  /* 0x000000ff0800720c */ /* 0x000fe20003fc6270 */
[----:B------:R-:W-:Y:S02]  /*19580*/  @!P4 IMAD.IADD R14, R14, 0x1, -R10 ;  /* 0x000000010e0ec824 */ /* 0x000fe400078e0a0a */
[----:B------:R-:W-:Y:S02]  /*19590*/  IMAD.MOV R12, RZ, RZ, -R12 ;  /* 0x000000ffff0c7224 */ /* 0x000fe400078e0a0c */
[----:B-1----:R-:W-:Y:S01]  /*195a0*/  IMAD.MOV.U32 R0, RZ, RZ, R5 ;  /* 0x000000ffff007224 */ /* 0x002fe200078e0005 */
[----:B------:R-:W-:Y:S01]  /*195b0*/  IABS R5, R11 ;  /* 0x0000000b00057213 */ /* 0x000fe20000000000 */
[C---:B------:R-:W-:Y:S01]  /*195c0*/  IMAD R9, R10.reuse, R12, R9 ;  /* 0x0000000c0a097224 */ /* 0x040fe200078e0209 */
[C---:B------:R-:W-:Y:S01]  /*195d0*/  ISETP.GT.U32.AND P4, PT, R10.reuse, R14, PT ;  /* 0x0000000e0a00720c */ /* 0x040fe20003f84070 */
[----:B------:R-:W-:Y:S01]  /*195e0*/  @!P0 IMAD.MOV R0, RZ, RZ, -R0 ;  /* 0x000000ffff008224 */ /* 0x000fe200078e0a00 */
[----:B------:R-:W-:Y:S01]  /*195f0*/  ISETP.GT.U32.AND P0, PT, R10, R16, PT ;  /* 0x000000100a00720c */ /* 0x000fe20003f04070 */
[----:B------:R-:W-:-:S03]  /*19600*/  IMAD.HI.U32 R7, R4, R5, RZ ;  /* 0x0000000504077227 */ /* 0x000fc600078e00ff */
[----:B------:R1:W-:Y:S01]  /*19610*/  STL [R1+0x28], R0 ;  /* 0x0000280001007387 */ /* 0x0003e20000100800 */
[----:B------:R-:W-:Y:S02]  /*19620*/  VIADD R12, R28, 0x13 ;  /* 0x000000131c0c7836 */ /* 0x000fe40000000000 */
[----:B------:R-:W-:Y:S02]  /*19630*/  IMAD.MOV R7, RZ, RZ, -R7 ;  /* 0x000000ffff077224 */ /* 0x000fe400078e0a07 */
[--C-:B------:R-:W-:Y:S01]  /*19640*/  @!P3 IMAD.IADD R17, R17, 0x1, -R10.reuse ;  /* 0x000000011111b824 */ /* 0x100fe200078e0a0a */
[----:B------:R-:W-:Y:S01]  /*19650*/  ISETP.GT.U32.AND P3, PT, R10, R9, PT ;  /* 0x000000090a00720c */ /* 0x000fe20003f64070 */
[--C-:B------:R-:W-:Y:S01]  /*19660*/  @!P5 IMAD.IADD R18, R18, 0x1, -R10.reuse ;  /* 0x000000011212d824 */ /* 0x100fe200078e0a0a */
[----:B------:R-:W-:Y:S01]  /*19670*/  IABS R8, R12 ;  /* 0x0000000c00087213 */ /* 0x000fe20000000000 */
[--C-:B------:R-:W-:Y:S01]  /*19680*/  @!P0 IMAD.IADD R16, R16, 0x1, -R10.reuse ;  /* 0x0000000110108824 */ /* 0x100fe200078e0a0a */
[----:B------:R-:W-:Y:S01]  /*19690*/  ISETP.GE.AND P0, PT, R2, RZ, PT ;  /* 0x000000ff0200720c */ /* 0x000fe20003f06270 */
[----:B------:R-:W-:Y:S01]  /*196a0*/  IMAD R2, R10, R7, R5 ;  /* 0x000000070a027224 */ /* 0x000fe200078e0205 */
[----:B------:R-:W-:Y:S01]  /*196b0*/  ISETP.GE.AND P5, PT, R6, RZ, PT ;  /* 0x000000ff0600720c */ /* 0x000fe20003fa6270 */
[----:B------:R-:W-:-:S02]  /*196c0*/  @!P4 IMAD.IADD R14, R14, 0x1, -R10 ;  /* 0x000000010e0ec824 */ /* 0x000fc400078e0a0a */
[----:B------:R-:W-:Y:S01]  /*196d0*/  IMAD.MOV.U32 R3, RZ, RZ, R18 ;  /* 0x000000ffff037224 */ /* 0x000fe200078e0012 */
[----:B------:R-:W-:Y:S01]  /*196e0*/  ISETP.GT.U32.AND P4, PT, R10, R2, PT ;  /* 0x000000020a00720c */ /* 0x000fe20003f84070 */
[----:B------:R-:W-:-:S04]  /*196f0*/  IMAD.HI.U32 R7, R4, R8, RZ ;  /* 0x0000000804077227 */ /* 0x000fc800078e00ff */
[C---:B------:R-:W-:Y:S02]  /*19700*/  VIADD R15, R28.reuse, 0x14 ;  /* 0x000000141c0f7836 */ /* 0x040fe40000000000 */
[----:B------:R-:W-:Y:S02]  /*19710*/  @!P2 IMAD.MOV R3, RZ, RZ, -R3 ;  /* 0x000000ffff03a224 */ /* 0x000fe400078e0a03 */
[----:B------:R-:W-:Y:S01]  /*19720*/  VIADD R13, R28, 0x12 ;  /* 0x000000121c0d7836 */ /* 0x000fe20000000000 */
[----:B------:R-:W-:Y:S01]  /*19730*/  IABS R19, R15 ;  /* 0x0000000f00137213 */ /* 0x000fe20000000000 */
[----:B------:R-:W-:Y:S01]  /*19740*/  IMAD.MOV R7, RZ, RZ, -R7 ;  /* 0x000000ffff077224 */ /* 0x000fe200078e0a07 */
[----:B------:R2:W-:Y:S01]  /*19750*/  STL [R1+0x24], R3 ;  /* 0x0000240301007387 */ /* 0x0005e20000100800 */
[----:B------:R-:W-:Y:S01]  /*19760*/  @!P3 IMAD.IADD R9, R9, 0x1, -R10 ;  /* 0x000000010909b824 */ /* 0x000fe200078e0a0a */
[----:B------:R-:W-:Y:S01]  /*19770*/  IABS R6, R13 ;  /* 0x0000000d00067213 */ /* 0x000fe20000000000 */
[----:B-1----:R-:W-:Y:S01]  /*19780*/  IMAD.MOV.U32 R0, RZ, RZ, R17 ;  /* 0x000000ffff007224 */ /* 0x002fe200078e0011 */
[----:B------:R-:W-:Y:S01]  /*19790*/  ISETP.GE.AND P3, PT, R11, RZ, PT ;  /* 0x000000ff0b00720c */ /* 0x000fe20003f66270 */
[C---:B------:R-:W-:Y:S01]  /*197a0*/  IMAD R8, R10.reuse, R7, R8 ;  /* 0x000000070a087224 */ /* 0x040fe200078e0208 */
[----:B------:R-:W-:Y:S01]  /*197b0*/  ISETP.GT.U32.AND P2, PT, R10, R9, PT ;  /* 0x000000090a00720c */ /* 0x000fe20003f44070 */
[----:B------:R-:W-:-:S02]  /*197c0*/  @!P1 IMAD.MOV R0, RZ, RZ, -R0 ;  /* 0x000000ffff009224 */ /* 0x000fc400078e0a00 */
[----:B------:R-:W-:-:S03]  /*197d0*/  IMAD.HI.U32 R20, R4, R19, RZ ;  /* 0x0000001304147227 */ /* 0x000fc600078e00ff */
[----:B------:R1:W-:Y:S01]  /*197e0*/  STL [R1+0x20], R0 ;  /* 0x0000200001007387 */ /* 0x0003e20000100800 */
[----:B--2---:R-:W-:Y:S02]  /*197f0*/  IMAD.MOV.U32 R3, RZ, RZ, R16 ;  /* 0x000000ffff037224 */ /* 0x004fe400078e0010 */
[----:B------:R-:W-:Y:S02]  /*19800*/  @!P4 IMAD.IADD R2, R2, 0x1, -R10 ;  /* 0x000000010202c824 */ /* 0x000fe400078e0a0a */
[----:B------:R-:W-:Y:S01]  /*19810*/  @!P6 IMAD.MOV R3, RZ, RZ, -R3 ;  /* 0x000000ffff03e224 */ /* 0x000fe200078e0a03 */
[----:B------:R-:W-:Y:S01]  /*19820*/  ISETP.GT.U32.AND P6, PT, R10, R8, PT ;  /* 0x000000080a00720c */ /* 0x000fe20003fc4070 */
[----:B------:R-:W-:Y:S01]  /*19830*/  IMAD.HI.U32 R5, R4, R6, RZ ;  /* 0x0000000604057227 */ /* 0x000fe200078e00ff */
[----:B------:R-:W-:Y:S02]  /*19840*/  ISETP.GT.U32.AND P1, PT, R10, R2, PT ;  /* 0x000000020a00720c */ /* 0x000fe40003f24070 */
[----:B------:R-:W-:Y:S01]  /*19850*/  STL [R1+0x18], R3 ;  /* 0x0000180301007387 */ /* 0x000fe20000100800 */
[----:B------:R-:W-:-:S02]  /*19860*/  IMAD.MOV R20, RZ, RZ, -R20 ;  /* 0x000000ffff147224 */ /* 0x000fc400078e0a14 */
[----:B-1----:R-:W-:Y:S02]  /*19870*/  IMAD.MOV.U32 R0, RZ, RZ, R14 ;  /* 0x000000ffff007224 */ /* 0x002fe400078e000e */
[----:B------:R-:W-:Y:S02]  /*19880*/  IMAD.MOV R5, RZ, RZ, -R5 ;  /* 0x000000ffff057224 */ /* 0x000fe400078e0a05 */
[----:B------:R-:W-:Y:S02]  /*19890*/  VIADD R7, R28, 0x11 ;  /* 0x000000111c077836 */ /* 0x000fe40000000000 */
[C---:B------:R-:W-:Y:S02]  /*198a0*/  IMAD R11, R10.reuse, R20, R19 ;  /* 0x000000140a0b7224 */ /* 0x040fe400078e0213 */
[----:B------:R-:W-:Y:S01]  /*198b0*/  @!P5 IMAD.MOV R0, RZ, RZ, -R0 ;  /* 0x000000ffff00d224 */ /* 0x000fe200078e0a00 */
[----:B0-----:R-:W-:Y:S01]  /*198c0*/  IABS R29, R7 ;  /* 0x00000007001d7213 */ /* 0x001fe20000000000 */
[C---:B------:R-:W-:Y:S01]  /*198d0*/  IMAD R6, R10.reuse, R5, R6 ;  /* 0x000000050a067224 */ /* 0x040fe200078e0206 */
[----:B------:R-:W-:Y:S01]  /*198e0*/  ISETP.GT.U32.AND P4, PT, R10, R11, PT ;  /* 0x0000000b0a00720c */ /* 0x000fe20003f84070 */
[----:B------:R-:W-:Y:S01]  /*198f0*/  VIADD R5, R28, 0x10 ;  /* 0x000000101c057836 */ /* 0x000fe20000000000 */
[----:B------:R0:W-:Y:S01]  /*19900*/  STL [R1+0x14], R0 ;  /* 0x0000140001007387 */ /* 0x0001e20000100800 */
[--C-:B------:R-:W-:Y:S01]  /*19910*/  @!P2 IMAD.IADD R9, R9, 0x1, -R10.reuse ;  /* 0x000000010909a824 */ /* 0x100fe200078e0a0a */
[----:B------:R-:W-:Y:S01]  /*19920*/  ISETP.GT.U32.AND P2, PT, R10, R6, PT ;  /* 0x000000060a00720c */ /* 0x000fe20003f44070 */
[----:B------:R-:W-:Y:S01]  /*19930*/  @!P6 IMAD.IADD R8, R8, 0x1, -R10 ;  /* 0x000000010808e824 */ /* 0x000fe200078e0a0a */
[----:B------:R-:W-:Y:S01]  /*19940*/  IABS R18, R5 ;  /* 0x0000000500127213 */ /* 0x000fe20000000000 */
[----:B------:R-:W-:Y:S01]  /*19950*/  IMAD.HI.U32 R14, R4, R29, RZ ;  /* 0x0000001d040e7227 */ /* 0x000fe200078e00ff */
[----:B------:R-:W-:-:S03]  /*19960*/  ISETP.GE.AND P5, PT, R15, RZ, PT ;  /* 0x000000ff0f00720c */ /* 0x000fc60003fa6270 */
[----:B------:R-:W-:Y:S01]  /*19970*/  @!P1 IMAD.IADD R2, R2, 0x1, -R10 ;  /* 0x0000000102029824 */ /* 0x000fe200078e0a0a */
[----:B------:R-:W-:Y:S01]  /*19980*/  ISETP.GE.AND P1, PT, R12, RZ, PT ;  /* 0x000000ff0c00720c */ /* 0x000fe20003f26270 */
[----:B0-----:R-:W-:Y:S02]  /*19990*/  IMAD.MOV.U32 R0, RZ, RZ, R9 ;  /* 0x000000ffff007224 */ /* 0x001fe400078e0009 */
[----:B------:R-:W-:Y:S02]  /*199a0*/  IMAD.MOV R14, RZ, RZ, -R14 ;  /* 0x000000ffff0e7224 */ /* 0x000fe400078e0a0e */
[----:B------:R-:W-:Y:S01]  /*199b0*/  @!P0 IMAD.MOV R0, RZ, RZ, -R0 ;  /* 0x000000ffff008224 */ /* 0x000fe200078e0a00 */
[----:B------:R-:W-:Y:S01]  /*199c0*/  ISETP.GT.U32.AND P0, PT, R10, R8, PT ;  /* 0x000000080a00720c */ /* 0x000fe20003f04070 */
[----:B------:R-:W-:-:S03]  /*199d0*/  IMAD.HI.U32 R12, R4, R18, RZ ;  /* 0x00000012040c7227 */ /* 0x000fc600078e00ff */
[----:B------:R0:W-:Y:S01]  /*199e0*/  STL [R1+0x10], R0 ;  /* 0x0000100001007387 */ /* 0x0001e20000100800 */
[C---:B------:R-:W-:Y:S02]  /*199f0*/  IMAD R29, R10.reuse, R14, R29 ;  /* 0x0000000e0a1d7224 */ /* 0x040fe400078e021d */
[----:B------:R-:W-:Y:S02]  /*19a00*/  IMAD.MOV R9, RZ, RZ, -R12 ;  /* 0x000000ffff097224 */ /* 0x000fe400078e0a0c */
[----:B------:R-:W-:Y:S01]  /*19a10*/  @!P4 IMAD.IADD R11, R11, 0x1, -R10 ;  /* 0x000000010b0bc824 */ /* 0x000fe200078e0a0a */
[----:B------:R-:W-:Y:S01]  /*19a20*/  ISETP.GE.AND P4, PT, R13, RZ, PT ;  /* 0x000000ff0d00720c */ /* 0x000fe20003f86270 */
[----:B------:R-:W-:Y:S02]  /*19a30*/  IMAD R18, R10, R9, R18 ;  /* 0x000000090a127224 */ /* 0x000fe400078e0212 */
[----:B------:R-:W-:Y:S01]  /*19a40*/  @!P0 IMAD.IADD R8, R8, 0x1, -R10 ;  /* 0x0000000108088824 */ /* 0x000fe200078e0a0a */
[C---:B------:R-:W-:Y:S01]  /*19a50*/  ISETP.GT.U32.AND P6, PT, R10.reuse, R11, PT ;  /* 0x0000000b0a00720c */ /* 0x040fe20003fc4070 */
[----:B0-----:R-:W-:Y:S01]  /*19a60*/  IMAD.MOV.U32 R0, RZ, RZ, R2 ;  /* 0x000000ffff007224 */ /* 0x001fe200078e0002 */
[----:B------:R-:W-:Y:S01]  /*19a70*/  ISETP.GT.U32.AND P0, PT, R10, R18, PT ;  /* 0x000000120a00720c */ /* 0x000fe20003f04070 */
[----:B------:R-:W-:-:S02]  /*19a80*/  @!P2 IMAD.IADD R6, R6, 0x1, -R10 ;  /* 0x000000010606a824 */ /* 0x000fc400078e0a0a */
[----:B------:R-:W-:Y:S01]  /*19a90*/  @!P3 IMAD.MOV R0, RZ, RZ, -R0 ;  /* 0x000000ffff00b224 */ /* 0x000fe200078e0a00 */
[C---:B------:R-:W-:Y:S01]  /*19aa0*/  ISETP.GT.U32.AND P3, PT, R10.reuse, R29, PT ;  /* 0x0000001d0a00720c */ /* 0x040fe20003f64070 */
[----:B------:R-:W-:Y:S01]  /*19ab0*/  IMAD.MOV.U32 R3, RZ, RZ, R8 ;  /* 0x000000ffff037224 */ /* 0x000fe200078e0008 */
[----:B------:R-:W-:Y:S01]  /*19ac0*/  ISETP.GT.U32.AND P2, PT, R10, R6, PT ;  /* 0x000000060a00720c */ /* 0x000fe20003f44070 */
[----:B------:R-:W-:Y:S01]  /*19ad0*/  VIADD R12, R28, 0xf ;  /* 0x0000000f1c0c7836 */ /* 0x000fe20000000000 */
[----:B------:R0:W-:Y:S01]  /*19ae0*/  STL [R1+0xc], R0 ;  /* 0x00000c0001007387 */ /* 0x0001e20000100800 */
[----:B------:R-:W-:Y:S02]  /*19af0*/  @!P1 IMAD.MOV R3, RZ, RZ, -R3 ;  /* 0x000000ffff039224 */ /* 0x000fe400078e0a03 */
[--C-:B------:R-:W-:Y:S01]  /*19b00*/  @!P6 IMAD.IADD R11, R11, 0x1, -R10.reuse ;  /* 0x000000010b0be824 */ /* 0x100fe200078e0a0a */
[----:B------:R-:W-:Y:S01]  /*19b10*/  ISETP.GE.AND P6, PT, R7, RZ, PT ;  /* 0x000000ff0700720c */ /* 0x000fe20003fc6270 */
[----:B------:R-:W-:Y:S01]  /*19b20*/  @!P0 IMAD.IADD R18, R18, 0x1, -R10 ;  /* 0x0000000112128824 */ /* 0x000fe200078e0a0a */
[----:B------:R-:W-:Y:S01]  /*19b30*/  IABS R20, R12 ;  /* 0x0000000c00147213 */ /* 0x000fe20000000000 */
[----:B------:R-:W-:-:S02]  /*19b40*/  VIADD R2, R28, 0xe ;  /* 0x0000000e1c027836 */ /* 0x000fc40000000000 */
[--C-:B------:R-:W-:Y:S01]  /*19b50*/  @!P3 IMAD.IADD R29, R29, 0x1, -R10.reuse ;  /* 0x000000011d1db824 */ /* 0x100fe200078e0a0a */
[----:B------:R-:W-:Y:S01]  /*19b60*/  ISETP.GE.AND P3, PT, R12, RZ, PT ;  /* 0x000000ff0c00720c */ /* 0x000fe20003f66270 */
[----:B0-----:R-:W-:Y:S01]  /*19b70*/  IMAD.MOV.U32 R0, RZ, RZ, R11 ;  /* 0x000000ffff007224 */ /* 0x001fe200078e000b */
[----:B------:R-:W-:Y:S01]  /*19b80*/  IABS R26, R2 ;  /* 0x00000002001a7213 */ /* 0x000fe20000000000 */
[----:B------:R-:W-:Y:S01]  /*19b90*/  @!P2 IMAD.IADD R6, R6, 0x1, -R10 ;  /* 0x000000010606a824 */ /* 0x000fe200078e0a0a */
[----:B------:R-:W-:Y:S01]  /*19ba0*/  ISETP.GT.U32.AND P0, PT, R10, R29, PT ;  /* 0x0000001d0a00720c */ /* 0x000fe20003f04070 */
[----:B------:R-:W-:Y:S01]  /*19bb0*/  @!P5 IMAD.MOV R0, RZ, RZ, -R0 ;  /* 0x000000ffff00d224 */ /* 0x000fe200078e0a00 */
[----:B------:R-:W-:Y:S01]  /*19bc0*/  ISETP.GE.AND P2, PT, R5, RZ, PT ;  /* 0x000000ff0500720c */ /* 0x000fe20003f46270 */
[----:B------:R-:W-:Y:S01]  /*19bd0*/  IMAD.HI.U32 R9, R4, R20, RZ ;  /* 0x0000001404097227 */ /* 0x000fe200078e00ff */
[----:B------:R-:W-:Y:S02]  /*19be0*/  ISETP.GT.U32.AND P5, PT, R10, R18, PT ;  /* 0x000000120a00720c */ /* 0x000fe40003fa4070 */
[----:B------:R0:W-:Y:S01]  /*19bf0*/  STL [R1+0x8], R0 ;  /* 0x0000080001007387 */ /* 0x0001e20000100800 */
[----:B------:R-:W-:-:S02]  /*19c00*/  IMAD.MOV R9, RZ, RZ, -R9 ;  /* 0x000000ffff097224 */ /* 0x000fc400078e0a09 */
[----:B------:R-:W-:Y:S02]  /*19c10*/  VIADD R5, R28, 0xd ;  /* 0x0000000d1c057836 */ /* 0x000fe40000000000 */
[----:B------:R-:W-:Y:S02]  /*19c20*/  IMAD R20, R10, R9, R20 ;  /* 0x000000090a147224 */ /* 0x000fe400078e0214 */
[----:B------:R-:W-:Y:S01]  /*19c30*/  @!P0 IMAD.IADD R29, R29, 0x1, -R10 ;  /* 0x000000011d1d8824 */ /* 0x000fe200078e0a0a */
[----:B------:R-:W-:Y:S01]  /*19c40*/  IABS R23, R5 ;  /* 0x0000000500177213 */ /* 0x000fe20000000000 */
[----:B------:R-:W-:Y:S01]  /*19c50*/  IMAD.HI.U32 R7, R4, R26, RZ ;  /* 0x0000001a04077227 */ /* 0x000fe200078e00ff */
[----:B------:R-:W-:-:S03]  /*19c60*/  ISETP.GT.U32.AND P1, PT, R10, R20, PT ;  /* 0x000000140a00720c */ /* 0x000fc60003f24070 */
[----:B0-----:R-:W-:Y:S02]  /*19c70*/  IMAD.MOV.U32 R0, RZ, RZ, R6 ;  /* 0x000000ffff007224 */ /* 0x001fe400078e0006 */
[----:B------:R-:W-:Y:S02]  /*19c80*/  @!P6 IMAD.MOV R29, RZ, RZ, -R29 ;  /* 0x000000ffff1de224 */ /* 0x000fe400078e0a1d */
[----:B------:R-:W-:Y:S01]  /*19c90*/  @!P4 IMAD.MOV R0, RZ, RZ, -R0 ;  /* 0x000000ffff00c224 */ /* 0x000fe200078e0a00 */
[----:B------:R-:W-:Y:S01]  /*19ca0*/  ISETP.GE.AND P4, PT, R2, RZ, PT ;  /* 0x000000ff0200720c */ /* 0x000fe20003f86270 */
[----:B------:R-:W-:-:S03]  /*19cb0*/  IMAD.HI.U32 R6, R4, R23, RZ ;  /* 0x0000001704067227 */ /* 0x000fc600078e00ff */
[----:B------:R-:W-:Y:S01]  /*19cc0*/  STL [R1+0x2f5c], R0 ;  /* 0x002f5c0001007387 */ /* 0x000fe20000100800 */
[----:B------:R-:W-:Y:S02]  /*19cd0*/  @!P1 IMAD.IADD R20, R20, 0x1, -R10 ;  /* 0x0000000114149824 */ /* 0x000fe400078e0a0a */
[----:B------:R-:W-:Y:S01]  /*19ce0*/  IMAD.MOV R6, RZ, RZ, -R6 ;  /* 0x000000ffff067224 */ /* 0x000fe200078e0a06 */
[----:B------:R-:W-:Y:S01]  /*19cf0*/  STL [R1+0x4], R3 ;  /* 0x0000040301007387 */ /* 0x000fe20000100800 */
[----:B------:R-:W-:Y:S01]  /*19d00*/  VIADD R2, R28, 0xb ;  /* 0x0000000b1c027836 */ /* 0x000fe20000000000 */
[C---:B------:R-:W-:Y:S01]  /*19d10*/  ISETP.GT.U32.AND P1, PT, R10.reuse, R20, PT ;  /* 0x000000140a00720c */ /* 0x040fe20003f24070 */
[----:B------:R-:W-:Y:S01]  /*19d20*/  IMAD.MOV R7, RZ, RZ, -R7 ;  /* 0x000000ffff077224 */ /* 0x000fe200078e0a07 */
[----:B------:R0:W-:Y:S01]  /*19d30*/  STL [R1+0x2f60], R29 ;  /* 0x002f601d01007387 */ /* 0x0001e20000100800 */
[C---:B------:R-:W-:Y:S01]  /*19d40*/  IMAD R23, R10.reuse, R6, R23 ;  /* 0x000000060a177224 */ /* 0x040fe200078e0217 */
[----:B------:R-:W-:Y:S01]  /*19d50*/  IABS R16, R2 ;  /* 0x0000000200107213 */ /* 0x000fe20000000000 */
[----:B------:R-:W-:-:S02]  /*19d60*/  IMAD R26, R10, R7, R26 ;  /* 0x000000070a1a7224 */ /* 0x000fc400078e021a */
[----:B------:R-:W-:Y:S02]  /*19d70*/  VIADD R7, R28, 0xa ;  /* 0x0000000a1c077836 */ /* 0x000fe40000000000 */
[--C-:B------:R-:W-:Y:S01]  /*19d80*/  @!P5 IMAD.IADD R18, R18, 0x1, -R10.reuse ;  /* 0x000000011212d824 */ /* 0x100fe200078e0a0a */
[----:B0-----:R-:W2:Y:S01]  /*19d90*/  LDL R29, [R1+0x330] ;  /* 0x00033000011d7983 */ /* 0x001ea20000100800 */
[----:B------:R-:W-:Y:S01]  /*19da0*/  ISETP.GT.U32.AND P6, PT, R10, R23, PT ;  /* 0x000000170a00720c */ /* 0x000fe20003fc4070 */
[----:B------:R-:W-:Y:S01]  /*19db0*/  IMAD.HI.U32 R8, R4, R16, RZ ;  /* 0x0000001004087227 */ /* 0x000fe200078e00ff */
[----:B------:R-:W-:Y:S02]  /*19dc0*/  IABS R15, R7 ;  /* 0x00000007000f7213 */ /* 0x000fe40000000000 */
[----:B------:R-:W-:Y:S01]  /*19dd0*/  ISETP.GT.U32.AND P0, PT, R10, R26, PT ;  /* 0x0000001a0a00720c */ /* 0x000fe20003f04070 */
[----:B------:R-:W-:Y:S01]  /*19de0*/  @!P1 IMAD.IADD R20, R20, 0x1, -R10 ;  /* 0x0000000114149824 */ /* 0x000fe200078e0a0a */
[----:B------:R-:W-:Y:S01]  /*19df0*/  ISETP.GE.AND P1, PT, R7, RZ, PT ;  /* 0x000000ff0700720c */ /* 0x000fe20003f26270 */
[----:B------:R-:W-:Y:S01]  /*19e00*/  IMAD.MOV R7, RZ, RZ, -R8 ;  /* 0x000000ffff077224 */ /* 0x000fe200078e0a08 */
[----:B------:R-:W-:Y:S01]  /*19e10*/  ISETP.GE.AND P5, PT, R5, RZ, PT ;  /* 0x000000ff0500720c */ /* 0x000fe20003fa6270 */
[----:B------:R-:W-:-:S02]  /*19e20*/  VIADD R6, R28, 0x9 ;  /* 0x000000091c067836 */ /* 0x000fc40000000000 */
[C---:B------:R-:W-:Y:S02]  /*19e30*/  IMAD R16, R10.reuse, R7, R16 ;  /* 0x000000070a107224 */ /* 0x040fe400078e0210 */
[----:B------:R-:W-:Y:S01]  /*19e40*/  @!P6 IMAD.IADD R23, R23, 0x1, -R10 ;  /* 0x000000011717e824 */ /* 0x000fe200078e0a0a */
[----:B------:R-:W-:Y:S01]  /*19e50*/  IABS R17, R6 ;  /* 0x0000000600117213 */ /* 0x000fe20000000000 */
[----:B------:R-:W-:Y:S01]  /*19e60*/  @!P3 IMAD.MOV R20, RZ, RZ, -R20 ;  /* 0x000000ffff14b224 */ /* 0x000fe200078e0a14 */
[----:B------:R-:W-:Y:S01]  /*19e70*/  ISETP.GT.U32.AND P3, PT, R10, R16, PT ;  /* 0x000000100a00720c */ /* 0x000fe20003f64070 */
[----:B------:R-:W-:Y:S01]  /*19e80*/  @!P0 IMAD.IADD R26, R26, 0x1, -R10 ;  /* 0x000000011a1a8824 */ /* 0x000fe200078e0a0a */
[----:B------:R-:W-:Y:S01]  /*19e90*/  ISETP.GT.U32.AND P6, PT, R10, R23, PT ;  /* 0x000000170a00720c */ /* 0x000fe20003fc4070 */
[----:B------:R-:W-:-:S03]  /*19ea0*/  IMAD.HI.U32 R5, R4, R15, RZ ;  /* 0x0000000f04057227 */ /* 0x000fc600078e00ff */
[----:B------:R-:W-:Y:S01]  /*19eb0*/  ISETP.GT.U32.AND P0, PT, R10, R26, PT ;  /* 0x0000001a0a00720c */ /* 0x000fe20003f04070 */
[----:B------:R-:W-:Y:S02]  /*19ec0*/  IMAD.MOV R5, RZ, RZ, -R5 ;  /* 0x000000ffff057224 */ /* 0x000fe400078e0a05 */
[----:B------:R-:W-:-:S04]  /*19ed0*/  @!P2 IMAD.MOV R18, RZ, RZ, -R18 ;  /* 0x000000ffff12a224 */ /* 0x000fc800078e0a12 */
[--C-:B------:R-:W-:Y:S01]  /*19ee0*/  @!P3 IMAD.IADD R16, R16, 0x1, -R10.reuse ;  /* 0x000000011010b824 */ /* 0x100fe200078e0a0a */
[----:B------:R-:W-:Y:S01]  /*19ef0*/  ISETP.GE.AND P2, PT, R2, RZ, PT ;  /* 0x000000ff0200720c */ /* 0x000fe20003f46270 */
[C---:B------:R-:W-:Y:S02]  /*19f00*/  IMAD R15, R10.reuse, R5, R15 ;  /* 0x000000050a0f7224 */ /* 0x040fe400078e020f */
[----:B------:R-:W-:Y:S01]  /*19f10*/  @!P6 IMAD.IADD R23, R23, 0x1, -R10 ;  /* 0x000000011717e824 */ /* 0x000fe200078e0a0a */
[----:B------:R-:W-:Y:S01]  /*19f20*/  ISETP.GT.U32.AND P3, PT, R10, R16, PT ;  /* 0x000000100a00720c */ /* 0x000fe20003f64070 */
[----:B------:R-:W-:-:S04]  /*19f30*/  IMAD.HI.U32 R2, R4, R17, RZ ;  /* 0x0000001104027227 */ /* 0x000fc800078e00ff */
[----:B------:R-:W-:Y:S01]  /*19f40*/  @!P5 IMAD.MOV R23, RZ, RZ, -R23 ;  /* 0x000000ffff17d224 */ /* 0x000fe200078e0a17 */
[----:B------:R-:W-:Y:S01]  /*19f50*/  ISETP.GT.U32.AND P5, PT, R10, R15, PT ;  /* 0x0000000f0a00720c */ /* 0x000fe20003fa4070 */
[----:B------:R-:W-:-:S04]  /*19f60*/  IMAD.MOV R2, RZ, RZ, -R2 ;  /* 0x000000ffff027224 */ /* 0x000fc800078e0a02 */
[----:B------:R-:W-:Y:S02]  /*19f70*/  IMAD R17, R10, R2, R17 ;  /* 0x000000020a117224 */ /* 0x000fe400078e0211 */
[----:B------:R-:W-:-:S03]  /*19f80*/  @!P3 IMAD.IADD R16, R16, 0x1, -R10 ;  /* 0x000000011010b824 */ /* 0x000fc600078e0a0a */
[----:B------:R-:W-:Y:S01]  /*19f90*/  ISETP.GT.U32.AND P3, PT, R10, R17, PT ;  /* 0x000000110a00720c */ /* 0x000fe20003f64070 */
[--C-:B------:R-:W-:Y:S02]  /*19fa0*/  @!P0 IMAD.IADD R26, R26, 0x1, -R10.reuse ;  /* 0x000000011a1a8824 */ /* 0x100fe400078e0a0a */
[----:B------:R-:W-:Y:S02]  /*19fb0*/  @!P5 IMAD.IADD R15, R15, 0x1, -R10 ;  /* 0x000000010f0fd824 */ /* 0x000fe400078e0a0a */
[----:B------:R-:W-:-:S03]  /*19fc0*/  @!P4 IMAD.MOV R26, RZ, RZ, -R26 ;  /* 0x000000ffff1ac224 */ /* 0x000fc600078e0a1a */
[----:B------:R-:W-:-:S05]  /*19fd0*/  ISETP.GT.U32.AND P5, PT, R10, R15, PT ;  /* 0x0000000f0a00720c */ /* 0x000fca0003fa4070 */
[----:B------:R-:W-:Y:S01]  /*19fe0*/  @!P3 IMAD.IADD R17, R17, 0x1, -R10 ;  /* 0x000000011111b824 */ /* 0x000fe200078e0a0a */
[----:B------:R-:W-:-:S04]  /*19ff0*/  ISETP.GE.AND P0, PT, R6, RZ, PT ;  /* 0x000000ff0600720c */ /* 0x000fc80003f06270 */
[----:B------:R-:W-:-:S03]  /*1a000*/  ISETP.GT.U32.AND P3, PT, R10, R17, PT ;  /* 0x000000110a00720c */ /* 0x000fc60003f64070 */
[--C-:B------:R-:W-:Y:S01]  /*1a010*/  @!P5 IMAD.IADD R15, R15, 0x1, -R10.reuse ;  /* 0x000000010f0fd824 */ /* 0x100fe200078e0a0a */
[----:B------:R-:W-:Y:S09]  /*1a020*/  STL [R1+0x2f64], R18 ;  /* 0x002f641201007387 */ /* 0x000ff20000100800 */
[----:B------:R-:W-:Y:S01]  /*1a030*/  @!P3 IMAD.IADD R17, R17, 0x1, -R10 ;  /* 0x000000011111b824 */ /* 0x000fe200078e0a0a */
[----:B------:R0:W-:Y:S01]  /*1a040*/  STL [R1+0x2f68], R20 ;  /* 0x002f681401007387 */ /* 0x0001e20000100800 */
[----:B------:R-:W-:-:S02]  /*1a050*/  IMAD R0, RZ, RZ, -UR6 ;  /* 0x80000006ff007e24 */ /* 0x000fc4000f8e02ff */
[----:B0-----:R-:W-:Y:S01]  /*1a060*/  IMAD R20, R25, UR6, RZ ;  /* 0x0000000619147c24 */ /* 0x001fe2000f8e02ff */
[----:B------:R-:W-:Y:S01]  /*1a070*/  STL [R1+0x2f6c], R26 ;  /* 0x002f6c1a01007387 */ /* 0x000fe20000100800 */
[----:B------:R-:W-:-:S03]  /*1a080*/  @!P2 IMAD.MOV R16, RZ, RZ, -R16 ;  /* 0x000000ffff10a224 */ /* 0x000fc600078e0a10 */
[----:B------:R-:W-:Y:S01]  /*1a090*/  STL [R1+0x2f70], R23 ;  /* 0x002f701701007387 */ /* 0x000fe20000100800 */
[----:B------:R-:W-:Y:S02]  /*1a0a0*/  @!P1 IMAD.MOV R15, RZ, RZ, -R15 ;  /* 0x000000ffff0f9224 */ /* 0x000fe400078e0a0f */
[----:B------:R-:W-:Y:S02]  /*1a0b0*/  @!P0 IMAD.MOV R17, RZ, RZ, -R17 ;  /* 0x000000ffff118224 */ /* 0x000fe400078e0a11 */
[----:B--2---:R-:W-:-:S05]  /*1a0c0*/  VIADD R2, R29, 0x8 ;  /* 0x000000081d027836 */ /* 0x004fca0000000000 */
[----:B------:R-:W-:Y:S01]  /*1a0d0*/  IABS R12, R2 ;  /* 0x00000002000c7213 */ /* 0x000fe20000000000 */
[----:B------:R-:W-:Y:S01]  /*1a0e0*/  VIADD R24, R29, 0x7 ;  /* 0x000000071d187836 */ /* 0x000fe20000000000 */
[----:B------:R-:W-:-:S03]  /*1a0f0*/  ISETP.GE.AND P4, PT, R2, RZ, PT ;  /* 0x000000ff0200720c */ /* 0x000fc60003f86270 */
[----:B------:R-:W-:Y:S01]  /*1a100*/  IMAD.HI.U32 R2, R4, R12, RZ ;  /* 0x0000000c04027227 */ /* 0x000fe200078e00ff */
[----:B------:R-:W-:Y:S02]  /*1a110*/  ISETP.GE.AND P6, PT, R24, RZ, PT ;  /* 0x000000ff1800720c */ /* 0x000fe40003fc6270 */
[----:B------:R-:W-:Y:S01]  /*1a120*/  IABS R24, R24 ;  /* 0x0000001800187213 */ /* 0x000fe20000000000 */
[----:B------:R-:W-:Y:S02]  /*1a130*/  VIADD R8, R29, 0x6 ;  /* 0x000000061d087836 */ /* 0x000fe40000000000 */
[----:B------:R-:W-:Y:S02]  /*1a140*/  IMAD.MOV R2, RZ, RZ, -R2 ;  /* 0x000000ffff027224 */ /* 0x000fe400078e0a02 */
[----:B------:R-:W-:Y:S01]  /*1a150*/  IMAD.HI.U32 R7, R4, R24, RZ ;  /* 0x0000001804077227 */ /* 0x000fe200078e00ff */
[----:B------:R-:W-:-:S03]  /*1a160*/  IABS R14, R8 ;  /* 0x00000008000e7213 */ /* 0x000fc60000000000 */
[----:B------:R-:W-:Y:S02]  /*1a170*/  IMAD R12, R10, R2, R12 ;  /* 0x000000020a0c7224 */ /* 0x000fe400078e020c */
[----:B------:R-:W-:-:S03]  /*1a180*/  IMAD.HI.U32 R6, R4, R14, RZ ;  /* 0x0000000e04067227 */ /* 0x000fc600078e00ff */
[C---:B------:R-:W-:Y:S01]  /*1a190*/  ISETP.GT.U32.AND P5, PT, R10.reuse, R12, PT ;  /* 0x0000000c0a00720c */ /* 0x040fe20003fa4070 */
[----:B------:R-:W-:Y:S02]  /*1a1a0*/  IMAD.MOV R7, RZ, RZ, -R7 ;  /* 0x000000ffff077224 */ /* 0x000fe400078e0a07 */
[----:B------:R-:W-:Y:S02]  /*1a1b0*/  IMAD.MOV R6, RZ, RZ, -R6 ;  /* 0x000000ffff067224 */ /* 0x000fe400078e0a06 */
[C---:B------:R-:W-:Y:S02]  /*1a1c0*/  IMAD R24, R10.reuse, R7, R24 ;  /* 0x000000070a187224 */ /* 0x040fe400078e0218 */
[C---:B------:R-:W-:Y:S02]  /*1a1d0*/  VIADD R18, R29.reuse, 0x4 ;  /* 0x000000041d127836 */ /* 0x040fe40000000000 */
[C---:B------:R-:W-:Y:S01]  /*1a1e0*/  IMAD R14, R10.reuse, R6, R14 ;  /* 0x000000060a0e7224 */ /* 0x040fe200078e020e */
[----:B------:R-:W-:Y:S01]  /*1a1f0*/  ISETP.GT.U32.AND P3, PT, R10, R24, PT ;  /* 0x000000180a00720c */ /* 0x000fe20003f64070 */
[----:B------:R-:W-:Y:S01]  /*1a200*/  VIADD R3, R29, 0x5 ;  /* 0x000000051d037836 */ /* 0x000fe20000000000 */
[----:B------:R-:W-:Y:S01]  /*1a210*/  IABS R22, R18 ;  /* 0x0000001200167213 */ /* 0x000fe20000000000 */
[----:B------:R-:W-:Y:S01]  /*1a220*/  @!P5 IMAD.IADD R12, R12, 0x1, -R10 ;  /* 0x000000010c0cd824 */ /* 0x000fe200078e0a0a */
[----:B------:R-:W-:-:S02]  /*1a230*/  ISETP.GT.U32.AND P5, PT, R10, R14, PT ;  /* 0x0000000e0a00720c */ /* 0x000fc40003fa4070 */
[----:B------:R-:W-:Y:S01]  /*1a240*/  IABS R11, R3 ;  /* 0x00000003000b7213 */ /* 0x000fe20000000000 */
[----:B------:R-:W-:Y:S02]  /*1a250*/  VIADD R27, R29, 0x3 ;  /* 0x000000031d1b7836 */ /* 0x000fe40000000000 */
[----:B------:R-:W-:-:S04]  /*1a260*/  IMAD.HI.U32 R2, R4, R22, RZ ;  /* 0x0000001604027227 */ /* 0x000fc800078e00ff */
[C---:B------:R-:W-:Y:S02]  /*1a270*/  VIADD R9, R29.reuse, 0x2 ;  /* 0x000000021d097836 */ /* 0x040fe40000000000 */
[----:B------:R-:W-:Y:S01]  /*1a280*/  IMAD.HI.U32 R5, R4, R11, RZ ;  /* 0x0000000b04057227 */ /* 0x000fe200078e00ff */
[----:B------:R-:W-:Y:S02]  /*1a290*/  IABS R25, R27 ;  /* 0x0000001b00197213 */ /* 0x000fe40000000000 */
[----:B------:R-:W-:Y:S01]  /*1a2a0*/  IABS R19, R9 ;  /* 0x0000000900137213 */ /* 0x000fe20000000000 */
[----:B------:R-:W-:Y:S02]  /*1a2b0*/  IMAD.MOV R2, RZ, RZ, -R2 ;  /* 0x000000ffff027224 */ /* 0x000fe400078e0a02 */
[----:B------:R-:W-:Y:S02]  /*1a2c0*/  VIADD R28, R29, 0x1 ;  /* 0x000000011d1c7836 */ /* 0x000fe40000000000 */
[----:B------:R-:W-:-:S02]  /*1a2d0*/  @!P3 IMAD.IADD R24, R24, 0x1, -R10 ;  /* 0x000000011818b824 */ /* 0x000fc400078e0a0a */
[----:B------:R-:W-:Y:S01]  /*1a2e0*/  IMAD.MOV R5, RZ, RZ, -R5 ;  /* 0x000000ffff057224 */ /* 0x000fe200078e0a05 */
[----:B------:R-:W-:Y:S01]  /*1a2f0*/  IABS R21, R28 ;  /* 0x0000001c00157213 */ /* 0x000fe20000000000 */
[----:B------:R-:W-:Y:S02]  /*1a300*/  IMAD R22, R10, R2, R22 ;  /* 0x000000020a167224 */ /* 0x000fe400078e0216 */
[----:B------:R-:W-:Y:S02]  /*1a310*/  IMAD R6, R0, 0x8, R20 ;  /* 0x0000000800067824 */ /* 0x000fe400078e0214 */
[----:B------:R-:W-:Y:S01]  /*1a320*/  @!P5 IMAD.IADD R14, R14, 0x1, -R10 ;  /* 0x000000010e0ed824 */ /* 0x000fe200078e0a0a */
[C---:B------:R-:W-:Y:S01]  /*1a330*/  ISETP.GT.U32.AND P5, PT, R10.reuse, R24, PT ;  /* 0x000000180a00720c */ /* 0x040fe20003fa4070 */
[----:B------:R-:W-:Y:S02]  /*1a340*/  IMAD R11, R10, R5, R11 ;  /* 0x000000050a0b7224 */ /* 0x000fe400078e020b */
[----:B------:R-:W-:Y:S01]  /*1a350*/  IMAD.HI.U32 R2, R4, R25, RZ ;  /* 0x0000001904027227 */ /* 0x000fe200078e00ff */
[----:B------:R-:W-:-:S03]  /*1a360*/  IABS R13, R29 ;  /* 0x0000001d000d7213 */ /* 0x000fc60000000000 */
[----:B------:R-:W-:Y:S01]  /*1a370*/  IMAD.HI.U32 R5, R4, R19, RZ ;  /* 0x0000001304057227 */ /* 0x000fe200078e00ff */
[----:B------:R0:W-:Y:S01]  /*1a380*/  STL [R1+0x5c], R6 ;  /* 0x00005c0601007387 */ /* 0x0001e20000100800 */
[----:B------:R-:W-:Y:S02]  /*1a390*/  ISETP.GT.U32.AND P2, PT, R10, R14, PT ;  /* 0x0000000e0a00720c */ /* 0x000fe40003f44070 */
[----:B------:R-:W-:Y:S02]  /*1a3a0*/  IMAD.MOV R2, RZ, RZ, -R2 ;  /* 0x000000ffff027224 */ /* 0x000fe400078e0a02 */
[----:B------:R-:W-:Y:S01]  /*1a3b0*/  IMAD R7, R0, 0x8, R6 ;  /* 0x0000000800077824 */ /* 0x000fe200078e0206 */
[C---:B------:R-:W-:Y:S01]  /*1a3c0*/  ISETP.GT.U32.AND P3, PT, R10.reuse, R12, PT ;  /* 0x0000000c0a00720c */ /* 0x040fe20003f64070 */
[----:B------:R-:W-:Y:S01]  /*1a3d0*/  IMAD.MOV R5, RZ, RZ, -R5 ;  /* 0x000000ffff057224 */ /* 0x000fe200078e0a05 */
[----:B------:R-:W-:Y:S01]  /*1a3e0*/  ISETP.GT.U32.AND P1, PT, R10, R11, PT ;  /* 0x0000000b0a00720c */ /* 0x000fe20003f24070 */
[----:B0-----:R-:W-:-:S04]  /*1a3f0*/  IMAD.HI.U32 R6, R4, R21, RZ ;  /* 0x0000001504067227 */ /* 0x001fc800078e00ff */
[----:B------:R-:W-:-:S04]  /*1a400*/  IMAD.HI.U32 R4, R4, R13, RZ ;  /* 0x0000000d04047227 */ /* 0x000fc800078e00ff */
[C---:B------:R-:W-:Y:S02]  /*1a410*/  IMAD R25, R10.reuse, R2, R25 ;  /* 0x000000020a197224 */ /* 0x040fe400078e0219 */
[C---:B------:R-:W-:Y:S02]  /*1a420*/  IMAD R19, R10.reuse, R5, R19 ;  /* 0x000000050a137224 */ /* 0x040fe400078e0213 */
[----:B------:R-:W-:Y:S02]  /*1a430*/  IMAD.MOV R2, RZ, RZ, -R6 ;  /* 0x000000ffff027224 */ /* 0x000fe400078e0a06 */
[----:B------:R-:W-:Y:S02]  /*1a440*/  IMAD.MOV R4, RZ, RZ, -R4 ;  /* 0x000000ffff047224 */ /* 0x000fe400078e0a04 */
[----:B------:R-:W-:Y:S02]  /*1a450*/  IMAD R21, R10, R2, R21 ;  /* 0x000000020a157224 */ /* 0x000fe400078e0215 */
[--C-:B------:R-:W-:Y:S01]  /*1a460*/  @!P5 IMAD.IADD R24, R24, 0x1, -R10.reuse ;  /* 0x000000011818d824 */ /* 0x100fe200078e0a0a */
[C---:B------:R-:W-:Y:S01]  /*1a470*/  ISETP.GT.U32.AND P5, PT, R10.reuse, R19, PT ;  /* 0x000000130a00720c */ /* 0x040fe20003fa4070 */
[----:B------:R-:W-:Y:S01]  /*1a480*/  IMAD R13, R10, R4, R13 ;  /* 0x000000040a0d7224 */ /* 0x000fe200078e020d */
[----:B------:R0:W-:Y:S01]  /*1a490*/  STL [R1+0x98], R7 ;  /* 0x0000980701007387 */ /* 0x0001e20000100800 */
[--C-:B------:R-:W-:Y:S01]  /*1a4a0*/  @!P2 IMAD.IADD R14, R14, 0x1, -R10.reuse ;  /* 0x000000010e0ea824 */ /* 0x100fe200078e0a0a */
[----:B------:R-:W-:Y:S01]  /*1a4b0*/  ISETP.GT.U32.AND P2, PT, R10, R21, PT ;  /* 0x000000150a00720c */ /* 0x000fe20003f44070 */
[--C-:B------:R-:W-:Y:S01]  /*1a4c0*/  @!P3 IMAD.IADD R12, R12, 0x1, -R10.reuse ;  /* 0x000000010c0cb824 */ /* 0x100fe200078e0a0a */
[C---:B------:R-:W-:Y:S01]  /*1a4d0*/  ISETP.GT.U32.AND P0, PT, R10.reuse, R22, PT ;  /* 0x000000160a00720c */ /* 0x040fe20003f04070 */
[----:B------:R-:W-:Y:S01]  /*1a4e0*/  @!P1 IMAD.IADD R11, R11, 0x1, -R10 ;  /* 0x000000010b0b9824 */ /* 0x000fe200078e0a0a */
[----:B------:R-:W-:-:S02]  /*1a4f0*/  ISETP.GT.U32.AND P3, PT, R10, R25, PT ;  /* 0x000000190a00720c */ /* 0x000fc40003f64070 */
[----:B------:R-:W-:Y:S01]  /*1a500*/  ISETP.GT.U32.AND P1, PT, R10, R13, PT ;  /* 0x0000000d0a00720c */ /* 0x000fe20003f24070 */
[----:B0-----:R-:W-:-:S04]  /*1a510*/  IMAD R7, R0, 0x8, R7 ;  /* 0x0000000800077824 */ /* 0x001fc800078e0207 */
[C---:B------:R-:W-:Y:S02]  /*1a520*/  IMAD R2, R0.reuse, 0x8, R7 ;  /* 0x0000000800027824 */ /* 0x040fe400078e0207 */
[----:B------:R-:W-:Y:S02]  /*1a530*/  @!P5 IMAD.IADD R19, R19, 0x1, -R10 ;  /* 0x000000011313d824 */ /* 0x000fe400078e0a0a */
[----:B------:R-:W-:Y:S02]  /*1a540*/  IMAD R4, R0, 0x8, R2 ;  /* 0x0000000800047824 */ /* 0x000fe400078e0202 */
[----:B------:R-:W-:Y:S01]  /*1a550*/  @!P2 IMAD.IADD R21, R21, 0x1, -R10 ;  /* 0x000000011515a824 */ /* 0x000fe200078e0a0a */
[----:B------:R-:W-:Y:S01]  /*1a560*/  ISETP.GT.U32.AND P2, PT, R10, R19, PT ;  /* 0x000000130a00720c */ /* 0x000fe20003f44070 */
[----:B------:R-:W-:Y:S02]  /*1a570*/  IMAD R5, R0, 0x8, R4 ;  /* 0x0000000800057824 */ /* 0x000fe400078e0204 */
[----:B------:R-:W-:-:S02]  /*1a580*/  @!P0 IMAD.IADD R22, R22, 0x1, -R10 ;  /* 0x0000000116168824 */ /* 0x000fc400078e0a0a */
[----:B------:R-:W-:Y:S02]  /*1a590*/  @!P3 IMAD.IADD R25, R25, 0x1, -R10 ;  /* 0x000000011919b824 */ /* 0x000fe400078e0a0a */
[----:B------:R-:W-:Y:S01]  /*1a5a0*/  @!P4 IMAD.MOV R12, RZ, RZ, -R12 ;  /* 0x000000ffff0cc224 */ /* 0x000fe200078e0a0c */
[----:B------:R-:W-:Y:S01]  /*1a5b0*/  ISETP.GT.U32.AND P4, PT, R10, R11, PT ;  /* 0x0000000b0a00720c */ /* 0x000fe20003f84070 */
[----:B------:R-:W-:Y:S02]  /*1a5c0*/  @!P1 IMAD.IADD R13, R13, 0x1, -R10 ;  /* 0x000000010d0d9824 */ /* 0x000fe400078e0a0a */
[----:B------:R-:W-:Y:S01]  /*1a5d0*/  IMAD R6, R0, 0x10, R5 ;  /* 0x0000001000067824 */ /* 0x000fe200078e0205 */
[----:B------:R0:W-:Y:S01]  /*1a5e0*/  STL [R1+0x1c], R7 ;  /* 0x00001c0701007387 */ /* 0x0001e20000100800 */
[----:B------:R-:W-:Y:S01]  /*1a5f0*/  @!P6 IMAD.MOV R24, RZ, RZ, -R24 ;  /* 0x000000ffff18e224 */ /* 0x000fe200078e0a18 */
[C---:B------:R-:W-:Y:S02]  /*1a600*/  ISETP.GT.U32.AND P3, PT, R10.reuse, R22, PT ;  /* 0x000000160a00720c */ /* 0x040fe40003f64070 */
[----:B------:R-:W-:-:S02]  /*1a610*/  ISETP.GT.U32.AND P5, PT, R10, R25, PT ;  /* 0x000000190a00720c */ /* 0x000fc40003fa4070 */
[C---:B------:R-:W-:Y:S02]  /*1a620*/  ISETP.GT.U32.AND P6, PT, R10.reuse, R21, PT ;  /* 0x000000150a00720c */ /* 0x040fe40003fc4070 */
[----:B------:R-:W-:Y:S01]  /*1a630*/  ISETP.GT.U32.AND P1, PT, R10, R13, PT ;  /* 0x0000000d0a00720c */ /* 0x000fe20003f24070 */
[----:B------:R-:W-:Y:S01]  /*1a640*/  STL [R1+0x2f74], R16 ;  /* 0x002f741001007387 */ /* 0x000fe20000100800 */
[----:B0-----:R-:W-:Y:S01]  /*1a650*/  IMAD R7, R0, 0x8, R6 ;  /* 0x0000000800077824 */ /* 0x001fe200078e0206 */
[----:B------:R-:W-:Y:S02]  /*1a660*/  ISETP.GE.AND P0, PT, R8, RZ, PT ;  /* 0x000000ff0800720c */ /* 0x000fe40003f06270 */
[----:B------:R-:W-:Y:S01]  /*1a670*/  STL [R1+0x2f78], R15 ;  /* 0x002f780f01007387 */ /* 0x000fe20000100800 */
[----:B------:R-:W-:-:S03]  /*1a680*/  IMAD R8, R0, 0x8, R7 ;  /* 0x0000000800087824 */ /* 0x000fc600078e0207 */
[----:B------:R-:W-:Y:S01]  /*1a690*/  STL [R1+0x2f7c], R17 ;  /* 0x002f7c1101007387 */ /* 0x000fe20000100800 */
[----:B------:R-:W-:-:S03]  /*1a6a0*/  @!P2 IMAD.IADD R19, R19, 0x1, -R10 ;  /* 0x000000011313a824 */ /* 0x000fc600078e0a0a */
[----:B------:R0:W-:Y:S01]  /*1a6b0*/  STL [R1+0x2f54], R2 ;  /* 0x002f540201007387 */ /* 0x0001e20000100800 */
[----:B------:R-:W-:-:S03]  /*1a6c0*/  ISETP.GE.AND P2, PT, R9, RZ, PT ;  /* 0x000000ff0900720c */ /* 0x000fc60003f46270 */
[----:B------:R-:W-:Y:S01]  /*1a6d0*/  STL [R1+0x2f50], R4 ;  /* 0x002f500401007387 */ /* 0x000fe20000100800 */
[----:B------:R-:W-:-:S03]  /*1a6e0*/  @!P4 IMAD.IADD R11, R11, 0x1, -R10 ;  /* 0x000000010b0bc824 */ /* 0x000fc600078e0a0a */
[----:B------:R-:W-:Y:S01]  /*1a6f0*/  STL [R1+0x2f80], R12 ;  /* 0x002f800c01007387 */ /* 0x000fe20000100800 */
[----:B------:R-:W-:Y:S01]  /*1a700*/  IMAD R9, R0, 0x8, R8 ;  /* 0x0000000800097824 */ /* 0x000fe200078e0208 */
[----:B0-----:R-:W0:Y:S01]  /*1a710*/  S2R R2, SR_TID.X ;  /* 0x0000000000027919 */ /* 0x001e220000002100 */
[----:B------:R-:W-:Y:S01]  /*1a720*/  ISETP.GE.AND P4, PT, R3, RZ, PT ;  /* 0x000000ff0300720c */ /* 0x000fe20003f86270 */
[----:B------:R-:W-:Y:S04]  /*1a730*/  STL [R1+0x2f4c], R5 ;  /* 0x002f4c0501007387 */ /* 0x000fe80000100800 */
[----:B------:R-:W-:Y:S01]  /*1a740*/  STL [R1+0x2f84], R24 ;  /* 0x002f841801007387 */ /* 0x000fe20000100800 */
[----:B------:R-:W-:-:S03]  /*1a750*/  @!P3 IMAD.IADD R22, R22, 0x1, -R10 ;  /* 0x000000011616b824 */ /* 0x000fc600078e0a0a */
[----:B------:R-:W-:Y:S01]  /*1a760*/  STL [R1+0x2f48], R6 ;  /* 0x002f480601007387 */ /* 0x000fe20000100800 */
[----:B------:R-:W-:-:S03]  /*1a770*/  @!P5 IMAD.IADD R25, R25, 0x1, -R10 ;  /* 0x000000011919d824 */ /* 0x000fc600078e0a0a */
[----:B------:R-:W2:Y:S01]  /*1a780*/  LDL.LU R3, [R1+0x3054] ;  /* 0x0030540001037983 */ /* 0x000ea20000300800 */
[--C-:B------:R-:W-:Y:S02]  /*1a790*/  @!P6 IMAD.IADD R21, R21, 0x1, -R10.reuse ;  /* 0x000000011515e824 */ /* 0x100fe400078e0a0a */
[----:B------:R-:W-:Y:S01]  /*1a7a0*/  @!P1 IMAD.IADD R13, R13, 0x1, -R10 ;  /* 0x000000010d0d9824 */ /* 0x000fe200078e0a0a */
[----:B------:R-:W-:Y:S01]  /*1a7b0*/  STL [R1+0x2f44], R7 ;  /* 0x002f440701007387 */ /* 0x000fe20000100800 */
[----:B------:R-:W-:-:S03]  /*1a7c0*/  IMAD R10, R0, 0x8, R9 ;  /* 0x00000008000a7824 */ /* 0x000fc600078e0209 */
[----:B------:R-:W-:Y:S04]  /*1a7d0*/  STL [R1+0x2f40], R8 ;  /* 0x002f400801007387 */ /* 0x000fe80000100800 */
[----:B------:R1:W-:Y:S02]  /*1a7e0*/  STL [R1+0x2f3c], R9 ;  /* 0x002f3c0901007387 */ /* 0x0003e40000100800 */
[----:B-1----:R-:W1:Y:S01]  /*1a7f0*/  LDC R9, c[0x0][0x23c] ;  /* 0x00008f00ff097b82 */ /* 0x002e620000000800 */
[----:B------:R-:W-:-:S05]  /*1a800*/  @!P0 IMAD.MOV R14, RZ, RZ, -R14 ;  /* 0x000000ffff0e8224 */ /* 0x000fca00078e0a0e */
[----:B------:R-:W-:Y:S04]  /*1a810*/  STL [R1+0x2f88], R14 ;  /* 0x002f880e01007387 */ /* 0x000fe80000100800 */
[----:B------:R-:W-:Y:S04]  /*1a820*/  STL [R1+0x2f38], R10 ;  /* 0x002f380a01007387 */ /* 0x000fe80000100800 */
[----:B0-----:R-:W-:Y:S04]  /*1a830*/  STL [R1+0x2f8c], R2 ;  /* 0x002f8c0201007387 */ /* 0x001fe80000100800 */
[----:B-1----:R0:W-:Y:S04]  /*1a840*/  STL [R1+0x2f90], R9 ;  /* 0x002f900901007387 */ /* 0x0021e80000100800 */
[----:B0-----:R-:W3:Y:S01]  /*1a850*/  LDL.LU R9, [R1+0x7dc] ;  /* 0x0007dc0001097983 */ /* 0x001ee20000300800 */
[----:B------:R-:W-:-:S02]  /*1a860*/  ISETP.GE.AND P6, PT, R28, RZ, PT ;  /* 0x000000ff1c00720c */ /* 0x000fc40003fc6270 */
[----:B------:R-:W-:Y:S02]  /*1a870*/  ISETP.GE.AND P3, PT, R18, RZ, PT ;  /* 0x000000ff1200720c */ /* 0x000fe40003f66270 */
[----:B------:R-:W-:Y:S02]  /*1a880*/  ISETP.GE.AND P5, PT, R27, RZ, PT ;  /* 0x000000ff1b00720c */ /* 0x000fe40003fa6270 */
[----:B------:R-:W-:Y:S01]  /*1a890*/  ISETP.GE.AND P1, PT, R29, RZ, PT ;  /* 0x000000ff1d00720c */ /* 0x000fe20003f26270 */
[----:B------:R-:W-:Y:S02]  /*1a8a0*/  @!P4 IMAD.MOV R11, RZ, RZ, -R11 ;  /* 0x000000ffff0bc224 */ /* 0x000fe400078e0a0b */
[----:B------:R-:W-:-:S06]  /*1a8b0*/  @!P2 IMAD.MOV R19, RZ, RZ, -R19 ;  /* 0x000000ffff13a224 */ /* 0x000fcc00078e0a13 */
[----:B------:R-:W-:Y:S02]  /*1a8c0*/  @!P3 IMAD.MOV R22, RZ, RZ, -R22 ;  /* 0x000000ffff16b224 */ /* 0x000fe400078e0a16 */
[----:B------:R-:W-:Y:S02]  /*1a8d0*/  @!P5 IMAD.MOV R25, RZ, RZ, -R25 ;  /* 0x000000ffff19d224 */ /* 0x000fe400078e0a19 */
[----:B------:R-:W-:Y:S02]  /*1a8e0*/  @!P6 IMAD.MOV R21, RZ, RZ, -R21 ;  /* 0x000000ffff15e224 */ /* 0x000fe400078e0a15 */
[----:B------:R-:W-:Y:S01]  /*1a8f0*/  @!P1 IMAD.MOV R13, RZ, RZ, -R13 ;  /* 0x000000ffff0d9224 */ /* 0x000fe200078e0a0d */
[----:B---3--:R0:W-:Y:S04]  /*1a900*/  STL [R1+0x3050], R9 ;  /* 0x0030500901007387 */ /* 0x0081e80000100800 */
[----:B0-----:R-:W3:Y:S01]  /*1a910*/  LDL.LU R9, [R1+0x38] ;  /* 0x0000380001097983 */ /* 0x001ee20000300800 */
[----:B--2---:R-:W-:-:S02]  /*1a920*/  ISETP.NE.AND P0, PT, R3, RZ, PT ;  /* 0x000000ff0300720c */ /* 0x004fc40003f05270 */
[----:B------:R-:W-:Y:S01]  /*1a930*/  LOP3.LUT R28, RZ, R3, RZ, 0x33, !PT ;  /* 0x00000003ff1c7212 */ /* 0x000fe200078e33ff */
[C---:B------:R-:W-:Y:S01]  /*1a940*/  IMAD R3, R0.reuse, 0x8, R10 ;  /* 0x0000000800037824 */ /* 0x040fe200078e020a */
[----:B------:R-:W2:Y:S04]  /*1a950*/  LDL.LU R2, [R1+0x7e0] ;  /* 0x0007e00001027983 */ /* 0x000ea80000300800 */
[----:B------:R-:W4:Y:S04]  /*1a960*/  LDL.LU R10, [R1+0x7e8] ;  /* 0x0007e800010a7983 */ /* 0x000f280000300800 */
[----:B------:R-:W5:Y:S04]  /*1a970*/  LDL.LU R14, [R1+0x7e4] ;  /* 0x0007e400010e7983 */ /* 0x000f680000300800 */
[----:B------:R-:W2:Y:S04]  /*1a980*/  LDL.LU R8, [R1+0x1bc] ;  /* 0x0001bc0001087983 */ /* 0x000ea80000300800 */
[----:B------:R-:W5:Y:S04]  /*1a990*/  LDL.LU R7, [R1+0x1cc] ;  /* 0x0001cc0001077983 */ /* 0x000f680000300800 */
[----:B------:R-:W5:Y:S04]  /*1a9a0*/  LDL.LU R6, [R1+0x1e4] ;  /* 0x0001e40001067983 */ /* 0x000f680000300800 */
[----:B------:R-:W5:Y:S04]  /*1a9b0*/  LDL.LU R24, [R1+0x7d4] ;  /* 0x0007d40001187983 */ /* 0x000f680000300800 */
[----:B------:R-:W5:Y:S04]  /*1a9c0*/  LDL.LU R5, [R1+0x7d8] ;  /* 0x0007d80001057983 */ /* 0x000f680000300800 */
[----:B------:R-:W5:Y:S04]  /*1a9d0*/  LDL.LU R12, [R1+0x1e8] ;  /* 0x0001e800010c7983 */ /* 0x000f680000300800 */
[----:B------:R-:W4:Y:S04]  /*1a9e0*/  LDL.LU R4, [R1+0x210] ;  /* 0x0002100001047983 */ /* 0x000f280000300800 */
[----:B------:R-:W5:Y:S01]  /*1a9f0*/  LDL.LU R17, [R1+0x214] ;  /* 0x0002140001117983 */ /* 0x000f620000300800 */
[----:B------:R-:W-:-:S03]  /*1aa00*/  IMAD R27, R0, 0x8, R3 ;  /* 0x00000008001b7824 */ /* 0x000fc600078e0203 */
[----:B------:R-:W5:Y:S04]  /*1aa10*/  LDL.LU R15, [R1+0x21c] ;  /* 0x00021c00010f7983 */ /* 0x000f680000300800 */
[----:B------:R-:W5:Y:S04]  /*1aa20*/  LDL.LU R16, [R1+0x22c] ;  /* 0x00022c0001107983 */ /* 0x000f680000300800 */
[----:B------:R-:W5:Y:S04]  /*1aa30*/  LDL.LU R23, [R1+0x240] ;  /* 0x0002400001177983 */ /* 0x000f680000300800 */
[----:B------:R-:W5:Y:S04]  /*1aa40*/  LDL.LU R26, [R1+0x244] ;  /* 0x00024400011a7983 */ /* 0x000f680000300800 */
[----:B------:R-:W5:Y:S04]  /*1aa50*/  LDL.LU R20, [R1+0x26c] ;  /* 0x00026c0001147983 */ /* 0x000f680000300800 */
[----:B------:R-:W5:Y:S04]  /*1aa60*/  LDL.LU R18, [R1+0x284] ;  /* 0x0002840001127983 */ /* 0x000f680000300800 */
[----:B------:R-:W5:Y:S04]  /*1aa70*/  LDL.LU R29, [R1+0x294] ;  /* 0x00029400011d7983 */ /* 0x000f680000300800 */
[----:B------:R-:W5:Y:S04]  /*1aa80*/  LDL.LU R0, [R1+0x2a4] ;  /* 0x0002a40001007983 */ /* 0x000f680000300800 */
[----:B------:R0:W-:Y:S04]  /*1aa90*/  STL [R1+0x2f94], R27 ;  /* 0x002f941b01007387 */ /* 0x0001e80000100800 */
[----:B0-----:R-:W5:Y:S04]  /*1aaa0*/  LDL.LU R27, [R1+0x1ac] ;  /* 0x0001ac00011b7983 */ /* 0x001f680000300800 */
        /* <DEDUP_REMOVED lines=13> */
[----:B0-----:R-:W5:Y:S01]  /*1ab80*/  LDL.LU R13, [R1+0x48] ;  /* 0x00004800010d7983 */ /* 0x001f620000300800 */
[----:B---3--:R-:W-:-:S05]  /*1ab90*/  SEL R9, R28, R9, !P0 ;  /* 0x000000091c097207 */ /* 0x008fca0004000000 */
[----:B------:R0:W-:Y:S04]  /*1aba0*/  STL [R1+0x38], R9 ;  /* 0x0000380901007387 */ /* 0x0001e80000100800 */
[----:B0-----:R-:W3:Y:S01]  /*1abb0*/  LDL.LU R9, [R1+0x3050] ;  /* 0x0030500001097983 */ /* 0x001ee20000300800 */
[C---:B--2---:R-:W-:Y:S02]  /*1abc0*/  SEL R8, R28.reuse, R8, !P0 ;  /* 0x000000081c087207 */ /* 0x044fe40004000000 */
[C---:B----4-:R-:W-:Y:S02]  /*1abd0*/  SEL R4, R28.reuse, R4, !P0 ;  /* 0x000000041c047207 */ /* 0x050fe40004000000 */
[C---:B-----5:R-:W-:Y:S02]  /*1abe0*/  SEL R11, R28.reuse, R11, !P0 ;  /* 0x0000000b1c0b7207 */ /* 0x060fe40004000000 */
[----:B------:R-:W-:-:S05]  /*1abf0*/  SEL R13, R28, R13, !P0 ;  /* 0x0000000d1c0d7207 */ /* 0x000fca0004000000 */
[----:B------:R0:W-:Y:S02]  /*1ac00*/  STL [R1+0x60], R13 ;  /* 0x0000600d01007387 */ /* 0x0001e40000100800 */
[C---:B0-----:R-:W-:Y:S02]  /*1ac10*/  SEL R13, R28.reuse, R21, !P0 ;  /* 0x000000151c0d7207 */ /* 0x041fe40004000000 */
[----:B------:R-:W-:-:S03]  /*1ac20*/  SEL R21, R28, R19, !P0 ;  /* 0x000000131c157207 */ /* 0x000fc60004000000 */
[----:B------:R0:W-:Y:S01]  /*1ac30*/  STL [R1+0x58], R13 ;  /* 0x0000580d01007387 */ /* 0x0001e20000100800 */
[----:B------:R-:W-:-:S03]  /*1ac40*/  SEL R19, R28, R22, !P0 ;  /* 0x000000161c137207 */ /* 0x000fc60004000000 */
[----:B------:R-:W-:Y:S01]  /*1ac50*/  STL [R1+0x54], R21 ;  /* 0x0000541501007387 */ /* 0x000fe20000100800 */
[----:B0-----:R-:W-:-:S05]  /*1ac60*/  SEL R13, R28, R25, !P0 ;  /* 0x000000191c0d7207 */ /* 0x001fca0004000000 */
[----:B------:R0:W-:Y:S04]  /*1ac70*/  STL [R1+0x4c], R13 ;  /* 0x00004c0d01007387 */ /* 0x0001e80000100800 */
[----:B------:R-:W-:Y:S01]  /*1ac80*/  STL [R1+0x48], R19 ;  /* 0x0000481301007387 */ /* 0x000fe20000100800 */
[C---:B0-----:R-:W-:Y:S02]  /*1ac90*/  SEL R13, R28.reuse, R3, !P0 ;  /* 0x000000031c0d7207 */ /* 0x041fe40004000000 */
[C---:B------:R-:W-:Y:S01]  /*1aca0*/  SEL R3, R28.reuse, R27, !P0 ;  /* 0x0000001b1c037207 */ /* 0x040fe20004000000 */
[----:B------:R-:W-:Y:S04]  /*1acb0*/  STL [R1+0x44], R11 ;  /* 0x0000440b01007387 */ /* 0x000fe80000100800 */
[----:B------:R-:W-:Y:S04]  /*1acc0*/  STL [R1+0x40], R13 ;  /* 0x0000400d01007387 */ /* 0x000fe80000100800 */
[----:B------:R0:W-:Y:S02]  /*1acd0*/  STL [R1+0x3c], R3 ;  /* 0x00003c0301007387 */ /* 0x0001e40000100800 */
[----:B0-----:R-:W-:-:S02]  /*1ace0*/  SEL R3, R28, R10, !P0 ;  /* 0x0000000a1c037207 */ /* 0x001fc40004000000 */
[C---:B---3--:R-:W-:Y:S02]  /*1acf0*/  SEL R11, R28.reuse, R9, !P0 ;  /* 0x000000091c0b7207 */ /* 0x048fe40004000000 */
[C---:B------:R-:W-:Y:S02]  /*1ad00*/  SEL R9, R28.reuse, R2, !P0 ;  /* 0x000000021c097207 */ /* 0x040fe40004000000 */
[C---:B------:R-:W-:Y:S01]  /*1ad10*/  SEL R2, R28.reuse, R14, !P0 ;  /* 0x0000000e1c027207 */ /* 0x040fe20004000000 */
[----:B------:R-:W-:Y:S04]  /*1ad20*/  STL [R1+0x34], R11 ;  /* 0x0000340b01007387 */ /* 0x000fe80000100800 */
[----:B------:R-:W-:Y:S04]  /*1ad30*/  STL [R1+0x2c], R9 ;  /* 0x00002c0901007387 */ /* 0x000fe80000100800 */
[----:B------:R0:W-:Y:S04]  /*1ad40*/  STL [R1+0x174], R3 ;  /* 0x0001740301007387 */ /* 0x0001e80000100800 */
[----:B------:R1:W-:Y:S01]  /*1ad50*/  STL [R1+0x184], R2 ;  /* 0x0001840201007387 */ /* 0x0003e20000100800 */
[----:B0-----:R-:W-:-:S03]  /*1ad60*/  SEL R3, R28, R7, !P0 ;  /* 0x000000071c037207 */ /* 0x001fc60004000000 */
[----:B------:R-:W-:Y:S01]  /*1ad70*/  STL [R1+0x190], R8 ;  /* 0x0001900801007387 */ /* 0x000fe20000100800 */
[----:B-1----:R-:W-:-:S03]  /*1ad80*/  SEL R2, R28, R6, !P0 ;  /* 0x000000061c027207 */ /* 0x002fc60004000000 */
[----:B------:R0:W-:Y:S01]  /*1ad90*/  STL [R1+0x1ac], R3 ;  /* 0x0001ac0301007387 */ /* 0x0001e20000100800 */
[----:B------:R-:W-:-:S03]  /*1ada0*/  SEL R6, R28, R24, !P0 ;  /* 0x000000181c067207 */ /* 0x000fc60004000000 */
[----:B------:R1:W-:Y:S01]  /*1adb0*/  STL [R1+0x1bc], R2 ;  /* 0x0001bc0201007387 */ /* 0x0003e20000100800 */
[----:B0-----:R-:W-:-:S03]  /*1adc0*/  SEL R3, R28, R5, !P0 ;  /* 0x000000051c037207 */ /* 0x001fc60004000000 */
[----:B------:R-:W-:Y:S01]  /*1add0*/  STL [R1+0x1cc], R6 ;  /* 0x0001cc0601007387 */ /* 0x000fe20000100800 */
[----:B-1----:R-:W-:-:S03]  /*1ade0*/  SEL R2, R28, R12, !P0 ;  /* 0x0000000c1c027207 */ /* 0x002fc60004000000 */
[----:B------:R0:W-:Y:S04]  /*1adf0*/  STL [R1+0x1e4], R3 ;  /* 0x0001e40301007387 */ /* 0x0001e80000100800 */
[----:B------:R1:W-:Y:S01]  /*1ae00*/  STL [R1+0x1e8], R2 ;  /* 0x0001e80201007387 */ /* 0x0003e20000100800 */
[----:B0-----:R-:W-:-:S03]  /*1ae10*/  SEL R3, R28, R17, !P0 ;  /* 0x000000111c037207 */ /* 0x001fc60004000000 */
[----:B------:R0:W-:Y:S01]  /*1ae20*/  STL [R1+0x210], R4 ;  /* 0x0002100401007387 */ /* 0x0001e20000100800 */
[----:B-1----:R-:W-:-:S03]  /*1ae30*/  SEL R2, R28, R15, !P0 ;  /* 0x0000000f1c027207 */ /* 0x002fc60004000000 */
[----:B------:R1:W-:Y:S01]  /*1ae40*/  STL [R1+0x214], R3 ;  /* 0x0002140301007387 */ /* 0x0003e20000100800 */
[----:B0-----:R-:W-:-:S03]  /*1ae50*/  SEL R4, R28, R16, !P0 ;  /* 0x000000101c047207 */ /* 0x001fc60004000000 */
[----:B------:R0:W-:Y:S01]  /*1ae60*/  STL [R1+0x21c], R2 ;  /* 0x00021c0201007387 */ /* 0x0001e20000100800 */
[----:B-1----:R-:W-:-:S03]  /*1ae70*/  SEL R3, R28, R23, !P0 ;  /* 0x000000171c037207 */ /* 0x002fc60004000000 */
[----:B------:R1:W-:Y:S04]  /*1ae80*/  STL [R1+0x22c], R4 ;  /* 0x00022c0401007387 */ /* 0x0003e80000100800 */
[----:B------:R2:W-:Y:S01]  /*1ae90*/  STL [R1+0x240], R3 ;  /* 0x0002400301007387 */ /* 0x0005e20000100800 */
[C---:B0-----:R-:W-:Y:S02]  /*1aea0*/  SEL R2, R28.reuse, R26, !P0 ;  /* 0x0000001a1c027207 */ /* 0x041fe40004000000 */
[----:B-1----:R-:W-:-:S03]  /*1aeb0*/  SEL R4, R28, R20, !P0 ;  /* 0x000000141c047207 */ /* 0x002fc60004000000 */
[----:B------:R0:W-:Y:S01]  /*1aec0*/  STL [R1+0x244], R2 ;  /* 0x0002440201007387 */ /* 0x0001e20000100800 */
[----:B--2---:R-:W-:-:S03]  /*1aed0*/  SEL R3, R28, R18, !P0 ;  /* 0x000000121c037207 */ /* 0x004fc60004000000 */
[----:B------:R-:W-:Y:S04]  /*1aee0*/  STL [R1+0x26c], R4 ;  /* 0x00026c0401007387 */ /* 0x000fe80000100800 */
[----:B------:R-:W-:Y:S04]  /*1aef0*/  STL [R1+0x284], R3 ;  /* 0x0002840301007387 */ /* 0x000fe80000100800 */
[----:B------:R-:W2:Y:S01]  /*1af00*/  LDL.LU R13, [R1+0x2f0] ;  /* 0x0002f000010d7983 */ /* 0x000ea20000300800 */
[C---:B0-----:R-:W-:Y:S02]  /*1af10*/  SEL R2, R28.reuse, R29, !P0 ;  /* 0x0000001d1c027207 */ /* 0x041fe40004000000 */
[----:B------:R-:W-:-:S03]  /*1af20*/  SEL R0, R28, R0, !P0 ;  /* 0x000000001c007207 */ /* 0x000fc60004000000 */
[----:B------:R-:W-:Y:S04]  /*1af30*/  STL [R1+0x294], R2 ;  /* 0x0002940201007387 */ /* 0x000fe80000100800 */
[----:B--2---:R0:W-:Y:S04]  /*1af40*/  STL [R1+0x3044], R13 ;  /* 0x0030440d01007387 */ /* 0x0041e80000100800 */
[----:B------:R-:W-:Y:S04]  /*1af50*/  STL [R1+0x2a4], R0 ;  /* 0x0002a40001007387 */ /* 0x000fe80000100800 */
[----:B0-----:R-:W2:Y:S04]  /*1af60*/  LDL.LU R13, [R1+0x2ec] ;  /* 0x0002ec00010d7983 */ /* 0x001ea80000300800 */
[----:B--2---:R0:W-:Y:S04]  /*1af70*/  STL [R1+0x3048], R13 ;  /* 0x0030480d01007387 */ /* 0x0041e80000100800 */
[----:B0-----:R-:W2:Y:S04]  /*1af80*/  LDL.LU R13, [R1+0x2c0] ;  /* 0x0002c000010d7983 */ /* 0x001ea80000300800 */
[----:B--2---:R0:W-:Y:S04]  /*1af90*/  STL [R1+0x304c], R13 ;  /* 0x00304c0d01007387 */ /* 0x0041e80000100800 */
[----:B0-----:R-:W2:Y:S04]  /*1afa0*/  LDL.LU R13, [R1+0x2bc] ;  /* 0x0002bc00010d7983 */ /* 0x001ea80000300800 */
[----:B------:R-:W3:Y:S04]  /*1afb0*/  LDL.LU R21, [R1+0x2f8] ;  /* 0x0002f80001157983 */ /* 0x000ee80000300800 */
[----:B------:R-:W4:Y:S04]  /*1afc0*/  LDL.LU R19, [R1+0x310] ;  /* 0x0003100001137983 */ /* 0x000f280000300800 */
[----:B------:R-:W5:Y:S04]  /*1afd0*/  LDL.LU R25, [R1+0x32c] ;  /* 0x00032c0001197983 */ /* 0x000f680000300800 */
[----:B------:R-:W5:Y:S04]  /*1afe0*/  LDL.LU R22, [R1+0x344] ;  /* 0x0003440001167983 */ /* 0x000f680000300800 */
[----:B------:R-:W3:Y:S04]  /*1aff0*/  LDL.LU R11, [R1+0x350] ;  /* 0x00035000010b7983 */ /* 0x000ee80000300800 */
[----:B------:R-:W5:Y:S04]  /*1b000*/  LDL.LU R3, [R1+0x368] ;  /* 0x0003680001037983 */ /* 0x000f680000300800 */
[----:B------:R-:W5:Y:S04]  /*1b010*/  LDL.LU R27, [R1+0x384] ;  /* 0x00038400011b7983 */ /* 0x000f680000300800 */
[----:B------:R-:W5:Y:S04]  /*1b020*/  LDL.LU R9, [R1+0x38c] ;  /* 0x00038c0001097983 */ /* 0x000f680000300800 */
[----:B------:R-:W5:Y:S04]  /*1b030*/  LDL.LU R2, [R1+0x3a8] ;  /* 0x0003a80001027983 */ /* 0x000f680000300800 */
[----:B------:R-:W5:Y:S04]  /*1b040*/  LDL.LU R10, [R1+0x3ac] ;  /* 0x0003ac00010a7983 */ /* 0x000f680000300800 */
[----:B------:R-:W5:Y:S04]  /*1b050*/  LDL.LU R14, [R1+0x3d8] ;  /* 0x0003d800010e7983 */ /* 0x000f680000300800 */
[----:B------:R-:W4:Y:S04]  /*1b060*/  LDL.LU R8, [R1+0x3dc] ;  /* 0x0003dc0001087983 */ /* 0x000f280000300800 */
        /* <DEDUP_REMOVED lines=14> */
[----:B------:R-:W5:Y:S01]  /*1b150*/  LDL.LU R0, [R1+0x4f4] ;  /* 0x0004f40001007983 */ /* 0x000f620000300800 */
[----:B--2---:R-:W-:-:S05]  /*1b160*/  SEL R13, R28, R13, !P0 ;  /* 0x0000000d1c0d7207 */ /* 0x004fca0004000000 */
[----:B------:R0:W-:Y:S04]  /*1b170*/  STL [R1+0x2bc], R13 ;  /* 0x0002bc0d01007387 */ /* 0x0001e80000100800 */
[----:B0-----:R-:W2:Y:S02]  /*1b180*/  LDL.LU R13, [R1+0x304c] ;  /* 0x00304c00010d7983 */ /* 0x001ea40000300800 */
[----:B--2---:R-:W-:-:S05]  /*1b190*/  SEL R13, R28, R13, !P0 ;  /* 0x0000000d1c0d7207 */ /* 0x004fca0004000000 */
[----:B------:R0:W-:Y:S04]  /*1b1a0*/  STL [R1+0x2c0], R13 ;  /* 0x0002c00d01007387 */ /* 0x0001e80000100800 */
[----:B0-----:R-:W2:Y:S02]  /*1b1b0*/  LDL.LU R13, [R1+0x3048] ;  /* 0x00304800010d7983 */ /* 0x001ea40000300800 */
[----:B--2---:R-:W-:-:S05]  /*1b1c0*/  SEL R13, R28, R13, !P0 ;  /* 0x0000000d1c0d7207 */ /* 0x004fca0004000000 */
[----:B------:R0:W-:Y:S04]  /*1b1d0*/  STL [R1+0x2ec], R13 ;  /* 0x0002ec0d01007387 */ /* 0x0001e80000100800 */
[----:B0-----:R-:W2:Y:S01]  /*1b1e0*/  LDL.LU R13, [R1+0x3044] ;  /* 0x00304400010d7983 */ /* 0x001ea20000300800 */
[C---:B---3--:R-:W-:Y:S02]  /*1b1f0*/  SEL R11, R28.reuse, R11, !P0 ;  /* 0x0000000b1c0b7207 */ /* 0x048fe40004000000 */
[C---:B----4-:R-:W-:Y:S02]  /*1b200*/  SEL R8, R28.reuse, R8, !P0 ;  /* 0x000000081c087207 */ /* 0x050fe40004000000 */
[C---:B-----5:R-:W-:Y:S02]  /*1b210*/  SEL R4, R28.reuse, R4, !P0 ;  /* 0x000000041c047207 */ /* 0x060fe40004000000 */
[----:B--2---:R-:W-:-:S05]  /*1b220*/  SEL R13, R28, R13, !P0 ;  /* 0x0000000d1c0d7207 */ /* 0x004fca0004000000 */
        /* <DEDUP_REMOVED lines=11> */
[----:B------:R0:W-:Y:S04]  /*1b2e0*/  STL [R1+0x350], R11 ;  /* 0x0003500b01007387 */ /* 0x0001e80000100800 */
[----:B------:R-:W-:Y:S04]  /*1b2f0*/  STL [R1+0x368], R13 ;  /* 0x0003680d01007387 */ /* 0x000fe80000100800 */
[----:B------:R1:W-:Y:S01]  /*1b300*/  STL [R1+0x384], R3 ;  /* 0x0003840301007387 */ /* 0x0003e20000100800 */
[----:B0-----:R-:W-:-:S02]  /*1b310*/  SEL R11, R28, R9, !P0 ;  /* 0x000000091c0b7207 */ /* 0x001fc40004000000 */
[C---:B------:R-:W-:Y:S02]  /*1b320*/  SEL R9, R28.reuse, R2, !P0 ;  /* 0x000000021c097207 */ /* 0x040fe40004000000 */
[C---:B------:R-:W-:Y:S01]  /*1b330*/  SEL R2, R28.reuse, R14, !P0 ;  /* 0x0000000e1c027207 */ /* 0x040fe20004000000 */
[----:B------:R-:W-:Y:S01]  /*1b340*/  STL [R1+0x38c], R11 ;  /* 0x00038c0b01007387 */ /* 0x000fe20000100800 */
[----:B-1----:R-:W-:-:S03]  /*1b350*/  SEL R3, R28, R10, !P0 ;  /* 0x0000000a1c037207 */ /* 0x002fc60004000000 */
        /* <DEDUP_REMOVED lines=518> */
[----:B------:R1:W-:Y:S04]  /*1d3c0*/  STL [R1+0x5a0], R3 ;  /* 0x0005a00301007387 */ /* 0x0003e80000100800 */
[----:B------:R2:W-:Y:S01]  /*1d3d0*/  STL [R1+0x59c], R2 ;  /* 0x00059c0201007387 */ /* 0x0005e20000100800 */
[C---:B0-----:R-:W-:Y:S02]  /*1d3e0*/  SEL R4, R28.reuse, R20, !P0 ;  /* 0x000000141c047207 */ /* 0x041fe40004000000 */
[----:B-1----:R-:W-:-:S03]  /*1d3f0*/  SEL R3, R28, R18, !P0 ;  /* 0x000000121c037207 */ /* 0x002fc60004000000 */
[----:B------:R-:W-:Y:S01]  /*1d400*/  STL [R1+0x598], R4 ;  /* 0x0005980401007387 */ /* 0x000fe20000100800 */
[----:B--2---:R-:W-:-:S03]  /*1d410*/  SEL R2, R28, R29, !P0 ;  /* 0x0000001d1c027207 */ /* 0x004fc60004000000 */
[----:B------:R-:W-:Y:S04]  /*1d420*/  STL [R1+0x590], R3 ;  /* 0x0005900301007387 */ /* 0x000fe80000100800 */
[----:B------:R-:W2:Y:S04]  /*1d430*/  LDL.LU R29, [R1+0x57c] ;  /* 0x00057c00011d7983 */ /* 0x000ea80000300800 */
[----:B------:R-:W-:Y:S04]  /*1d440*/  STL [R1+0x588], R2 ;  /* 0x0005880201007387 */ /* 0x000fe80000100800 */
[----:B------:R-:W3:Y:S01]  /*1d450*/  LDL.LU R13, [R1+0x56c] ;  /* 0x00056c00010d7983 */ /* 0x000ee20000300800 */
[----:B------:R-:W-:-:S05]  /*1d460*/  SEL R0, R28, R0, !P0 ;  /* 0x000000001c007207 */ /* 0x000fca0004000000 */
[----:B------:R-:W-:Y:S04]  /*1d470*/  STL [R1+0x580], R0 ;  /* 0x0005800001007387 */ /* 0x000fe80000100800 */
[----:B---3--:R0:W-:Y:S04]  /*1d480*/  STL [R1+0x3000], R13 ;  /* 0x0030000d01007387 */ /* 0x0081e80000100800 */
[----:B0-----:R-:W3:Y:S01]  /*1d490*/  LDL.LU R13, [R1+0x574] ;  /* 0x00057400010d7983 */ /* 0x001ee20000300800 */
[----:B--2---:R-:W-:-:S03]  /*1d4a0*/  SEL R29, R28, R29, !P0 ;  /* 0x0000001d1c1d7207 */ /* 0x004fc60004000000 */
[----:B---3--:R0:W-:Y:S04]  /*1d4b0*/  STL [R1+0x3004], R13 ;  /* 0x0030040d01007387 */ /* 0x0081e80000100800 */
[----:B0-----:R-:W2:Y:S04]  /*1d4c0*/  LDL.LU R13, [R1+0x578] ;  /* 0x00057800010d7983 */ /* 0x001ea80000300800 */
[----:B------:R-:W3:Y:S04]  /*1d4d0*/  LDL.LU R21, [R1+0x568] ;  /* 0x0005680001157983 */ /* 0x000ee80000300800 */
        /* <DEDUP_REMOVED lines=26> */
[----:B0-----:R-:W5:Y:S01]  /*1d680*/  LDL.LU R29, [R1+0x4e4] ;  /* 0x0004e400011d7983 */ /* 0x001f620000300800 */
        /* <DEDUP_REMOVED lines=9> */
[----:B------:R-:W-:-:S02]  /*1d720*/  SEL R4, R28, R4, !P0 ;  /* 0x000000041c047207 */ /* 0x000fc40004000000 */
[----:B--2---:R-:W-:-:S05]  /*1d730*/  SEL R13, R28, R13, !P0 ;  /* 0x0000000d1c0d7207 */ /* 0x004fca0004000000 */
[----:B------:R0:W-:Y:S04]  /*1d740*/  STL [R1+0x56c], R13 ;  /* 0x00056c0d01007387 */ /* 0x0001e80000100800 */
[----:B------:R1:W-:Y:S01]  /*1d750*/  STL [R1+0x568], R21 ;  /* 0x0005681501007387 */ /* 0x0003e20000100800 */
[----:B0-----:R-:W-:-:S03]  /*1d760*/  SEL R13, R28, R25, !P0 ;  /* 0x000000191c0d7207 */ /* 0x001fc60004000000 */
[----:B------:R0:W-:Y:S01]  /*1d770*/  STL [R1+0x564], R19 ;  /* 0x0005641301007387 */ /* 0x0001e20000100800 */
[----:B-1----:R-:W-:-:S03]  /*1d780*/  SEL R21, R28, R22, !P0 ;  /* 0x000000161c157207 */ /* 0x002fc60004000000 */
[----:B------:R1:W-:Y:S01]  /*1d790*/  STL [R1+0x560], R13 ;  /* 0x0005600d01007387 */ /* 0x0003e20000100800 */
[C---:B0-----:R-:W-:Y:S02]  /*1d7a0*/  SEL R19, R28.reuse, R11, !P0 ;  /* 0x0000000b1c137207 */ /* 0x041fe40004000000 */
[C---:B------:R-:W-:Y:S02]  /*1d7b0*/  SEL R11, R28.reuse, R27, !P0 ;  /* 0x0000001b1c0b7207 */ /* 0x040fe40004000000 */
[C---:B-1----:R-:W-:Y:S01]  /*1d7c0*/  SEL R13, R28.reuse, R3, !P0 ;  /* 0x000000031c0d7207 */ /* 0x042fe20004000000 */
[----:B------:R-:W-:Y:S01]  /*1d7d0*/  STL [R1+0x55c], R21 ;  /* 0x00055c1501007387 */ /* 0x000fe20000100800 */
[----:B------:R-:W-:-:S03]  /*1d7e0*/  SEL R3, R28, R9, !P0 ;  /* 0x000000091c037207 */ /* 0x000fc60004000000 */
[----:B------:R-:W-:Y:S01]  /*1d7f0*/  STL [R1+0x558], R19 ;  /* 0x0005581301007387 */ /* 0x000fe20000100800 */
[----:B------:R-:W-:-:S03]  /*1d800*/  SEL R9, R28, R2, !P0 ;  /* 0x000000021c097207 */ /* 0x000fc60004000000 */
[----:B------:R-:W-:Y:S01]  /*1d810*/  STL [R1+0x554], R13 ;  /* 0x0005540d01007387 */ /* 0x000fe20000100800 */
[----:B------:R-:W-:-:S03]  /*1d820*/  SEL R2, R28, R10, !P0 ;  /* 0x0000000a1c027207 */ /* 0x000fc60004000000 */
[----:B------:R-:W-:Y:S04]  /*1d830*/  STL [R1+0x550], R11 ;  /* 0x0005500b01007387 */ /* 0x000fe80000100800 */
[----:B------:R0:W-:Y:S04]  /*1d840*/  STL [R1+0x54c], R3 ;  /* 0x00054c0301007387 */ /* 0x0001e80000100800 */
[----:B------:R-:W-:Y:S01]  /*1d850*/  STL [R1+0x548], R9 ;  /* 0x0005480901007387 */ /* 0x000fe20000100800 */
[----:B0-----:R-:W-:-:S03]  /*1d860*/  SEL R3, R28, R14, !P0 ;  /* 0x0000000e1c037207 */ /* 0x001fc60004000000 */
        /* <DEDUP_REMOVED lines=28> */
[----:B------:R-:W2:Y:S04]  /*1da30*/  LDL.LU R0, [R1+0x4e0] ;  /* 0x0004e00001007983 */ /* 0x000ea80000300800 */
[----:B------:R0:W-:Y:S04]  /*1da40*/  STL [R1+0x4f0], R2 ;  /* 0x0004f00201007387 */ /* 0x0001e80000100800 */
[----:B------:R-:W-:Y:S04]  /*1da50*/  STL [R1+0x4ec], R3 ;  /* 0x0004ec0301007387 */ /* 0x000fe80000100800 */
[----:B------:R-:W3:Y:S01]  /*1da60*/  LDL.LU R13, [R1+0x4d0] ;  /* 0x0004d000010d7983 */ /* 0x000ee20000300800 */
[----:B0-----:R-:W-:-:S03]  /*1da70*/  SEL R2, R28, R29, !P0 ;  /* 0x0000001d1c027207 */ /* 0x001fc60004000000 */
[----:B---3--:R0:W-:Y:S04]  /*1da80*/  STL [R1+0x2ff8], R13 ;  /* 0x002ff80d01007387 */ /* 0x0081e80000100800 */
[----:B------:R-:W-:Y:S04]  /*1da90*/  STL [R1+0x4e4], R2 ;  /* 0x0004e40201007387 */ /* 0x000fe80000100800 */
        /* <DEDUP_REMOVED lines=42> */
[C---:B------:R-:W-:Y:S02]  /*1dd40*/  SEL R5, R28.reuse, R5, !P0 ;  /* 0x000000051c057207 */ /* 0x040fe40004000000 */
        /* <DEDUP_REMOVED lines=14> */
[----:B------:R-:W-:Y:S04]  /*1de30*/  STL [R1+0x4b4], R13 ;  /* 0x0004b40d01007387 */ /* 0x000fe80000100800 */
[----:B------:R-:W-:Y:S04]  /*1de40*/  STL [R1+0x4b0], R11 ;  /* 0x0004b00b01007387 */ /* 0x000fe80000100800 */
[----:B------:R0:W-:Y:S04]  /*1de50*/  STL [R1+0x4a8], R3 ;  /* 0x0004a80301007387 */ /* 0x0001e80000100800 */
[----:B------:R1:W-:Y:S01]  /*1de60*/  STL [R1+0x4a4], R2 ;  /* 0x0004a40201007387 */ /* 0x0003e20000100800 */
[----:B0-----:R-:W-:-:S03]  /*1de70*/  SEL R3, R28, R14, !P0 ;  /* 0x0000000e1c037207 */ /* 0x001fc60004000000 */
[----:B------:R-:W-:Y:S01]  /*1de80*/  STL [R1+0x4a0], R9 ;  /* 0x0004a00901007387 */ /* 0x000fe20000100800 */
[----:B-1----:R-:W-:-:S03]  /*1de90*/  SEL R2, R28, R8, !P0 ;  /* 0x000000081c027207 */ /* 0x002fc60004000000 */
        /* <DEDUP_REMOVED lines=20> */
[----:B------:R-:W-:Y:S01]  /*1dfe0*/  STL [R1+0x464], R4 ;  /* 0x0004640401007387 */ /* 0x000fe20000100800 */
[----:B0-----:R-:W-:-:S03]  /*1dff0*/  SEL R2, R28, R29, !P0 ;  /* 0x0000001d1c027207 */ /* 0x001fc60004000000 */
[----:B------:R-:W2:Y:S04]  /*1e000*/  LDL.LU R29, [R1+0x444] ;  /* 0x00044400011d7983 */ /* 0x000ea80000300800 */
[----:B------:R0:W-:Y:S04]  /*1e010*/  STL [R1+0x45c], R3 ;  /* 0x00045c0301007387 */ /* 0x0001e80000100800 */
[----:B------:R1:W-:Y:S01]  /*1e020*/  STL [R1+0x454], R2 ;  /* 0x0004540201007387 */ /* 0x0003e20000100800 */
[----:B0-----:R-:W-:-:S05]  /*1e030*/  SEL R3, R28, R20, !P0 ;  /* 0x000000141c037207 */ /* 0x001fca0004000000 */
[----:B------:R-:W-:Y:S04]  /*1e040*/  STL [R1+0x450], R3 ;  /* 0x0004500301007387 */ /* 0x000fe80000100800 */
[----:B------:R-:W3:Y:S01]  /*1e050*/  LDL.LU R13, [R1+0x434] ;  /* 0x00043400010d7983 */ /* 0x000ee20000300800 */
[C---:B-1----:R-:W-:Y:S02]  /*1e060*/  SEL R2, R28.reuse, R18, !P0 ;  /* 0x000000121c027207 */ /* 0x042fe40004000000 */
[----:B------:R-:W-:-:S03]  /*1e070*/  SEL R0, R28, R0, !P0 ;  /* 0x000000001c007207 */ /* 0x000fc60004000000 */
[----:B------:R-:W-:Y:S04]  /*1e080*/  STL [R1+0x44c], R2 ;  /* 0x00044c0201007387 */ /* 0x000fe80000100800 */
        /* <DEDUP_REMOVED lines=31> */
[----:B------:R-:W5:Y:S04]  /*1e280*/  LDL.LU R20, [R1+0x3b8] ;  /* 0x0003b80001147983 */ /* 0x000f680000300800 */
[----:B0-----:R-:W5:Y:S04]  /*1e290*/  LDL.LU R18, [R1+0x3b4] ;  /* 0x0003b40001127983 */ /* 0x001f680000300800 */
[----:B------:R-:W5:Y:S01]  /*1e2a0*/  LDL.LU R29, [R1+0x3b0] ;  /* 0x0003b000011d7983 */ /* 0x000f620000300800 */
        /* <DEDUP_REMOVED lines=13> */
[C---:B0-----:R-:W-:Y:S02]  /*1e380*/  SEL R13, R28.reuse, R19, !P0 ;  /* 0x000000131c0d7207 */ /* 0x041fe40004000000 */
[C---:B------:R-:W-:Y:S02]  /*1e390*/  SEL R19, R28.reuse, R22, !P0 ;  /* 0x000000161c137207 */ /* 0x040fe40004000000 */
[C---:B-1----:R-:W-:Y:S01]  /*1e3a0*/  SEL R21, R28.reuse, R25, !P0 ;  /* 0x000000191c157207 */ /* 0x042fe20004000000 */
[----:B------:R0:W-:Y:S04]  /*1e3b0*/  STL [R1+0x42c], R13 ;  /* 0x00042c0d01007387 */ /* 0x0001e80000100800 */
[----:B------:R-:W-:Y:S01]  /*1e3c0*/  STL [R1+0x424], R21 ;  /* 0x0004241501007387 */ /* 0x000fe20000100800 */
[----:B0-----:R-:W-:-:S03]  /*1e3d0*/  SEL R13, R28, R11, !P0 ;  /* 0x0000000b1c0d7207 */ /* 0x001fc60004000000 */
[----:B------:R-:W-:Y:S01]  /*1e3e0*/  STL [R1+0x420], R19 ;  /* 0x0004201301007387 */ /* 0x000fe20000100800 */
[----:B------:R-:W-:-:S03]  /*1e3f0*/  SEL R11, R28, R27, !P0 ;  /* 0x0000001b1c0b7207 */ /* 0x000fc60004000000 */
[----:B------:R-:W-:Y:S04]  /*1e400*/  STL [R1+0x41c], R13 ;  /* 0x00041c0d01007387 */ /* 0x000fe80000100800 */
[----:B------:R0:W-:Y:S04]  /*1e410*/  STL [R1+0x418], R3 ;  /* 0x0004180301007387 */ /* 0x0001e80000100800 */
[----:B------:R-:W-:Y:S01]  /*1e420*/  STL [R1+0x410], R11 ;  /* 0x0004100b01007387 */ /* 0x000fe20000100800 */
[C---:B0-----:R-:W-:Y:S02]  /*1e430*/  SEL R3, R28.reuse, R2, !P0 ;  /* 0x000000021c037207 */ /* 0x041fe40004000000 */
[C---:B------:R-:W-:Y:S01]  /*1e440*/  SEL R2, R28.reuse, R10, !P0 ;  /* 0x0000000a1c027207 */ /* 0x040fe20004000000 */
[----:B------:R0:W-:Y:S04]  /*1e450*/  STL [R1+0x40c], R9 ;  /* 0x00040c0901007387 */ /* 0x0001e80000100800 */
[----:B------:R1:W-:Y:S04]  /*1e460*/  STL [R1+0x408], R3 ;  /* 0x0004080301007387 */ /* 0x0003e80000100800 */
[----:B------:R2:W-:Y:S01]  /*1e470*/  STL [R1+0x404], R2 ;  /* 0x0004040201007387 */ /* 0x0005e20000100800 */
[----:B0-----:R-:W-:-:S02]  /*1e480*/  SEL R9, R28, R14, !P0 ;  /* 0x0000000e1c097207 */ /* 0x001fc40004000000 */
[----:B-1----:R-:W-:-:S03]  /*1e490*/  SEL R3, R28, R8, !P0 ;  /* 0x000000081c037207 */ /* 0x002fc60004000000 */
[----:B------:R-:W-:Y:S01]  /*1e4a0*/  STL [R1+0x3fc], R9 ;  /* 0x0003fc0901007387 */ /* 0x000fe20000100800 */
[----:B--2---:R-:W-:-:S03]  /*1e4b0*/  SEL R2, R28, R7, !P0 ;  /* 0x000000071c027207 */ /* 0x004fc60004000000 */
        /* <DEDUP_REMOVED lines=17> */
[----:B------:R-:W2:Y:S04]  /*1e5d0*/  LDL.LU R0, [R1+0x3a4] ;  /* 0x0003a40001007983 */ /* 0x000ea80000300800 */
[----:B------:R1:W-:Y:S01]  /*1e5e0*/  STL [R1+0x3c8], R3 ;  /* 0x0003c80301007387 */ /* 0x0003e20000100800 */
[----:B0-----:R-:W-:-:S03]  /*1e5f0*/  SEL R4, R28, R20, !P0 ;  /* 0x000000141c047207 */ /* 0x001fc60004000000 */
[----:B------:R0:W-:Y:S01]  /*1e600*/  STL [R1+0x3c4], R2 ;  /* 0x0003c40201007387 */ /* 0x0001e20000100800 */
[C---:B-1----:R-:W-:Y:S02]  /*1e610*/  SEL R3, R28.reuse, R23, !P0 ;  /* 0x000000171c037207 */ /* 0x042fe40004000000 */
[----:B0-----:R-:W-:-:S03]  /*1e620*/  SEL R2, R28, R26, !P0 ;  /* 0x0000001a1c027207 */ /* 0x001fc60004000000 */
[----:B------:R0:W-:Y:S04]  /*1e630*/  STL [R1+0x3c0], R3 ;  /* 0x0003c00301007387 */ /* 0x0001e80000100800 */
[----:B------:R1:W-:Y:S04]  /*1e640*/  STL [R1+0x3bc], R2 ;  /* 0x0003bc0201007387 */ /* 0x0003e80000100800 */
[----:B------:R-:W-:Y:S04]  /*1e650*/  STL [R1+0x3b8], R4 ;  /* 0x0003b80401007387 */ /* 0x000fe80000100800 */
[----:B------:R-:W3:Y:S01]  /*1e660*/  LDL.LU R13, [R1+0x398] ;  /* 0x00039800010d7983 */ /* 0x000ee20000300800 */
[----:B0-----:R-:W-:-:S02]  /*1e670*/  SEL R3, R28, R18, !P0 ;  /* 0x000000121c037207 */ /* 0x001fc40004000000 */
[----:B-1----:R-:W-:-:S03]  /*1e680*/  SEL R2, R28, R29, !P0 ;  /* 0x0000001d1c027207 */ /* 0x002fc60004000000 */
        /* <DEDUP_REMOVED lines=31> */
[----:B------:R-:W5:Y:S04]  /*1e880*/  LDL.LU R26, [R1+0x31c] ;  /* 0x00031c00011a7983 */ /* 0x000f680000300800 */
[----:B------:R-:W5:Y:S04]  /*1e890*/  LDL.LU R20, [R1+0x318] ;  /* 0x0003180001147983 */ /* 0x000f680000300800 */
[----:B------:R-:W5:Y:S04]  /*1e8a0*/  LDL.LU R18, [R1+0x314] ;  /* 0x0003140001127983 */ /* 0x000f680000300800 */
        /* <DEDUP_REMOVED lines=56> */
[----:B------:R1:W-:Y:S01]  /*1ec30*/  STL [R1+0x320], R2 ;  /* 0x0003200201007387 */ /* 0x0003e20000100800 */
[----:B0-----:R-:W-:-:S03]  /*1ec40*/  SEL R3, R28, R20, !P0 ;  /* 0x000000141c037207 */ /* 0x001fc60004000000 */
[----:B------:R-:W-:Y:S04]  /*1ec50*/  STL [R1+0x31c], R4 ;  /* 0x00031c0401007387 */ /* 0x000fe80000100800 */
        /* <DEDUP_REMOVED lines=82> */
[----:B------:R-:W2:Y:S04]  /*1f180*/  LDL.LU R0, [R1+0x268] ;  /* 0x0002680001007983 */ /* 0x000ea80000300800 */
[----:B------:R0:W-:Y:S04]  /*1f190*/  STL [R1+0x2a0], R3 ;  /* 0x0002a00301007387 */ /* 0x0001e80000100800 */
[----:B------:R1:W-:Y:S04]  /*1f1a0*/  STL [R1+0x29c], R2 ;  /* 0x00029c0201007387 */ /* 0x0003e80000100800 */
[----:B------:R3:W-:Y:S01]  /*1f1b0*/  STL [R1+0x298], R4 ;  /* 0x0002980401007387 */ /* 0x0007e20000100800 */
[----:B0-----:R-:W-:-:S02]  /*1f1c0*/  SEL R3, R28, R17, !P0 ;  /* 0x000000111c037207 */ /* 0x001fc40004000000 */
[----:B-1----:R-:W-:-:S03]  /*1f1d0*/  SEL R2, R28, R15, !P0 ;  /* 0x0000000f1c027207 */ /* 0x002fc60004000000 */
[----:B------:R0:W-:Y:S01]  /*1f1e0*/  STL [R1+0x290], R3 ;  /* 0x0002900301007387 */ /* 0x0001e20000100800 */
[----:B---3--:R-:W-:-:S03]  /*1f1f0*/  SEL R4, R28, R16, !P0 ;  /* 0x000000101c047207 */ /* 0x008fc60004000000 */
[----:B------:R1:W-:Y:S04]  /*1f200*/  STL [R1+0x28c], R2 ;  /* 0x00028c0201007387 */ /* 0x0003e80000100800 */
[----:B------:R3:W-:Y:S01]  /*1f210*/  STL [R1+0x288], R4 ;  /* 0x0002880401007387 */ /* 0x0007e20000100800 */
[C---:B0-----:R-:W-:Y:S02]  /*1f220*/  SEL R3, R28.reuse, R23, !P0 ;  /* 0x000000171c037207 */ /* 0x041fe40004000000 */
[----:B-1----:R-:W-:-:S03]  /*1f230*/  SEL R2, R28, R26, !P0 ;  /* 0x0000001a1c027207 */ /* 0x002fc60004000000 */
[----:B------:R0:W-:Y:S01]  /*1f240*/  STL [R1+0x280], R3 ;  /* 0x0002800301007387 */ /* 0x0001e20000100800 */
[----:B---3--:R-:W-:-:S03]  /*1f250*/  SEL R4, R28, R20, !P0 ;  /* 0x000000141c047207 */ /* 0x008fc60004000000 */
[----:B------:R1:W-:Y:S04]  /*1f260*/  STL [R1+0x27c], R2 ;  /* 0x00027c0201007387 */ /* 0x0003e80000100800 */
[----:B------:R-:W-:Y:S04]  /*1f270*/  STL [R1+0x278], R4 ;  /* 0x0002780401007387 */ /* 0x000fe80000100800 */
[----:B------:R-:W3:Y:S01]  /*1f280*/  LDL.LU R13, [R1+0x25c] ;  /* 0x00025c00010d7983 */ /* 0x000ee20000300800 */
[C---:B0-----:R-:W-:Y:S02]  /*1f290*/  SEL R3, R28.reuse, R18, !P0 ;  /* 0x000000121c037207 */ /* 0x041fe40004000000 */
        /* <DEDUP_REMOVED lines=75> */
[----:B------:R-:W-:Y:S04]  /*1f750*/  STL [R1+0x2fb0], R5 ;  /* 0x002fb00501007387 */ /* 0x000fe80000100800 */
[----:B------:R1:W-:Y:S01]  /*1f760*/  STL [R1+0x208], R2 ;  /* 0x0002080201007387 */ /* 0x0003e20000100800 */
[C---:B0-----:R-:W-:Y:S02]  /*1f770*/  SEL R3, R28.reuse, R17, !P0 ;  /* 0x000000111c037207 */ /* 0x041fe40004000000 */
[----:B-1----:R-:W-:-:S05]  /*1f780*/  SEL R2, R28, R12, !P0 ;  /* 0x0000000c1c027207 */ /* 0x002fca0004000000 */
[----:B------:R0:W-:Y:S04]  /*1f790*/  STL [R1+0x14c], R2 ;  /* 0x00014c0201007387 */ /* 0x0001e80000100800 */
        /* <DEDUP_REMOVED lines=63> */
[----:B--2---:R-:W-:-:S05]  /*1fb90*/  SEL R5, R28, R5, !P0 ;  /* 0x000000051c057207 */ /* 0x004fca0004000000 */
[----:B------:R0:W-:Y:S02]  /*1fba0*/  STL [R1+0x1c0], R5 ;  /* 0x0001c00501007387 */ /* 0x0001e40000100800 */
[C---:B0-----:R-:W-:Y:S02]  /*1fbb0*/  SEL R5, R28.reuse, R13, !P0 ;  /* 0x0000000d1c057207 */ /* 0x041fe40004000000 */
[----:B------:R-:W-:-:S03]  /*1fbc0*/  SEL R13, R28, R21, !P0 ;  /* 0x000000151c0d7207 */ /* 0x000fc60004000000 */
[----:B------:R5:W-:Y:S04]  /*1fbd0*/  STL [R1+0x1b8], R5 ;  /* 0x0001b80501007387 */ /* 0x000be80000100800 */
[----:B------:R0:W-:Y:S01]  /*1fbe0*/  STL [R1+0x1b4], R13 ;  /* 0x0001b40d01007387 */ /* 0x0001e20000100800 */
[C---:B-----5:R-:W-:Y:S02]  /*1fbf0*/  SEL R5, R28.reuse, R19, !P0 ;  /* 0x000000131c057207 */ /* 0x060fe40004000000 */
[C---:B------:R-:W-:Y:S02]  /*1fc00*/  SEL R19, R28.reuse, R25, !P0 ;  /* 0x000000191c137207 */ /* 0x040fe40004000000 */
[C---:B0-----:R-:W-:Y:S01]  /*1fc10*/  SEL R13, R28.reuse, R22, !P0 ;  /* 0x000000161c0d7207 */ /* 0x041fe20004000000 */
[----:B------:R0:W-:Y:S04]  /*1fc20*/  STL [R1+0x1b0], R5 ;  /* 0x0001b00501007387 */ /* 0x0001e80000100800 */
[----:B------:R-:W-:Y:S01]  /*1fc30*/  STL [R1+0x1a8], R19 ;  /* 0x0001a81301007387 */ /* 0x000fe20000100800 */
[----:B0-----:R-:W-:-:S03]  /*1fc40*/  SEL R5, R28, R11, !P0 ;  /* 0x0000000b1c057207 */ /* 0x001fc60004000000 */
[----:B------:R-:W-:Y:S01]  /*1fc50*/  STL [R1+0x1a4], R13 ;  /* 0x0001a40d01007387 */ /* 0x000fe20000100800 */
[----:B------:R-:W-:-:S03]  /*1fc60*/  SEL R11, R28, R27, !P0 ;  /* 0x0000001b1c0b7207 */ /* 0x000fc60004000000 */
        /* <DEDUP_REMOVED lines=18> */
[----:B------:R1:W-:Y:S01]  /*1fd90*/  STL [R1+0x16c], R3 ;  /* 0x00016c0301007387 */ /* 0x0003e20000100800 */
[----:B0-----:R-:W-:-:S05]  /*1fda0*/  SEL R2, R28, R12, !P0 ;  /* 0x0000000c1c027207 */ /* 0x001fca0004000000 */
        /* <DEDUP_REMOVED lines=168> */
[C---:B------:R-:W-:Y:S02]  /*20830*/  SEL R27, R28.reuse, R27, !P0 ;  /* 0x0000001b1c1b7207 */ /* 0x040fe40004000000 */
[C---:B------:R-:W-:Y:S02]  /*20840*/  SEL R9, R28.reuse, R9, !P0 ;  /* 0x000000091c097207 */ /* 0x040fe40004000000 */
[C---:B------:R-:W-:Y:S02]  /*20850*/  SEL R2, R28.reuse, R2, !P0 ;  /* 0x000000021c027207 */ /* 0x040fe40004000000 */
        /* <DEDUP_REMOVED lines=12> */
[----:B--2---:R-:W-:-:S05]  /*20920*/  SEL R5, R28, R5, !P0 ;  /* 0x000000051c057207 */ /* 0x004fca0004000000 */
[----:B------:R0:W-:Y:S04]  /*20930*/  STL [R1+0xac], R5 ;  /* 0x0000ac0501007387 */ /* 0x0001e80000100800 */
[----:B0-----:R-:W2:Y:S04]  /*20940*/  LDL.LU R5, [R1+0x2fb0] ;  /* 0x002fb00001057983 */ /* 0x001ea80000300800 */
[----:B------:R0:W-:Y:S04]  /*20950*/  STL [R1+0xa8], R13 ;  /* 0x0000a80d01007387 */ /* 0x0001e80000100800 */
[----:B0-----:R-:W3:Y:S04]  /*20960*/  LDL.LU R13, [R1+0x2fac] ;  /* 0x002fac00010d7983 */ /* 0x001ee80000300800 */
[----:B------:R0:W-:Y:S04]  /*20970*/  STL [R1+0xa4], R21 ;  /* 0x0000a41501007387 */ /* 0x0001e80000100800 */
[----:B0-----:R-:W4:Y:S04]  /*20980*/  LDL.LU R21, [R1+0x2fa8] ;  /* 0x002fa80001157983 */ /* 0x001f280000300800 */
[----:B------:R0:W-:Y:S04]  /*20990*/  STL [R1+0xa0], R19 ;  /* 0x0000a01301007387 */ /* 0x0001e80000100800 */
[----:B0-----:R-:W5:Y:S04]  /*209a0*/  LDL.LU R19, [R1+0x2fa4] ;  /* 0x002fa40001137983 */ /* 0x001f680000300800 */
[----:B------:R0:W-:Y:S04]  /*209b0*/  STL [R1+0x9c], R25 ;  /* 0x00009c1901007387 */ /* 0x0001e80000100800 */
[----:B0-----:R-:W2:Y:S04]  /*209c0*/  LDL.LU R25, [R1+0x2fa0] ;  /* 0x002fa00001197983 */ /* 0x001ea80000300800 */
[----:B------:R0:W-:Y:S04]  /*209d0*/  STL [R1+0x94], R22 ;  /* 0x0000941601007387 */ /* 0x0001e80000100800 */
[----:B0-----:R-:W4:Y:S04]  /*209e0*/  LDL.LU R22, [R1+0x2f9c] ;  /* 0x002f9c0001167983 */ /* 0x001f280000300800 */
[----:B------:R0:W-:Y:S04]  /*209f0*/  STL [R1+0x90], R11 ;  /* 0x0000900b01007387 */ /* 0x0001e80000100800 */
[----:B0-----:R-:W3:Y:S04]  /*20a00*/  LDL.LU R11, [R1+0x2f98] ;  /* 0x002f9800010b7983 */ /* 0x001ee80000300800 */
[----:B------:R0:W-:Y:S04]  /*20a10*/  STL [R1+0x8c], R27 ;  /* 0x00008c1b01007387 */ /* 0x0001e80000100800 */
[----:B0-----:R-:W5:Y:S04]  /*20a20*/  LDL.LU R27, [R1+0x2f94] ;  /* 0x002f9400011b7983 */ /* 0x001f680000300800 */
[----:B------:R0:W-:Y:S04]  /*20a30*/  STL [R1+0x88], R9 ;  /* 0x0000880901007387 */ /* 0x0001e80000100800 */
[----:B0-----:R-:W2:Y:S04]  /*20a40*/  LDL.LU R9, [R1+0x2f90] ;  /* 0x002f900001097983 */ /* 0x001ea80000300800 */
[----:B------:R0:W-:Y:S04]  /*20a50*/  STL [R1+0x84], R2 ;  /* 0x0000840201007387 */ /* 0x0001e80000100800 */
[----:B0-----:R-:W4:Y:S04]  /*20a60*/  LDL.LU R2, [R1+0x2f8c] ;  /* 0x002f8c0001027983 */ /* 0x001f280000300800 */
[----:B------:R0:W-:Y:S04]  /*20a70*/  STL [R1+0x80], R14 ;  /* 0x0000800e01007387 */ /* 0x0001e80000100800 */
[----:B0-----:R-:W5:Y:S04]  /*20a80*/  LDL.LU R14, [R1+0x2f88] ;  /* 0x002f8800010e7983 */ /* 0x001f680000300800 */
[----:B------:R0:W-:Y:S04]  /*20a90*/  STL [R1+0x7c], R24 ;  /* 0x00007c1801007387 */ /* 0x0001e80000100800 */
[----:B0-----:R-:W5:Y:S04]  /*20aa0*/  LDL.LU R24, [R1+0x2f84] ;  /* 0x002f840001187983 */ /* 0x001f680000300800 */
[----:B------:R0:W-:Y:S04]  /*20ab0*/  STL [R1+0x78], R12 ;  /* 0x0000780c01007387 */ /* 0x0001e80000100800 */
[----:B0-----:R-:W5:Y:S04]  /*20ac0*/  LDL.LU R12, [R1+0x2f80] ;  /* 0x002f8000010c7983 */ /* 0x001f680000300800 */
        /* <DEDUP_REMOVED lines=17> */
[----:B0-----:R-:W3:Y:S01]  /*20be0*/  LDL.LU R0, [R1+0x2f5c] ;  /* 0x002f5c0001007983 */ /* 0x001ee20000300800 */
[----:B------:R-:W-:-:S02]  /*20bf0*/  SEL R3, R28, R3, !P0 ;  /* 0x000000031c037207 */ /* 0x000fc40004000000 */
[C---:B------:R-:W-:Y:S02]  /*20c00*/  SEL R10, R28.reuse, R10, !P0 ;  /* 0x0000000a1c0a7207 */ /* 0x040fe40004000000 */
[C---:B------:R-:W-:Y:S01]  /*20c10*/  SEL R8, R28.reuse, R8, !P0 ;  /* 0x000000081c087207 */ /* 0x040fe20004000000 */
[----:B------:R0:W-:Y:S01]  /*20c20*/  STL [R1+0x18], R3 ;  /* 0x0000180301007387 */ /* 0x0001e20000100800 */
[----:B------:R-:W-:-:S03]  /*20c30*/  SEL R6, R28, R6, !P0 ;  /* 0x000000061c067207 */ /* 0x000fc60004000000 */
[----:B------:R-:W-:Y:S01]  /*20c40*/  STL [R1+0x14], R10 ;  /* 0x0000140a01007387 */ /* 0x000fe20000100800 */
[----:B0-----:R-:W-:-:S03]  /*20c50*/  SEL R3, R28, R7, !P0 ;  /* 0x000000071c037207 */ /* 0x001fc60004000000 */
[----:B------:R-:W-:Y:S04]  /*20c60*/  STL [R1+0x10], R8 ;  /* 0x0000100801007387 */ /* 0x000fe80000100800 */
[----:B------:R3:W-:Y:S04]  /*20c70*/  STL [R1+0xc], R3 ;  /* 0x00000c0301007387 */ /* 0x0007e80000100800 */
[----:B------:R4:W-:Y:S01]  /*20c80*/  STL [R1+0x8], R6 ;  /* 0x0000080601007387 */ /* 0x0009e20000100800 */
[----:B---3--:R-:W-:-:S03]  /*20c90*/  SEL R3, R28, R0, !P0 ;  /* 0x000000001c037207 */ /* 0x008fc60004000000 */
[----:B------:R-:W3:Y:S01]  /*20ca0*/  LDL.LU R0, [R1+0x2f58] ;  /* 0x002f580001007983 */ /* 0x000ee20000300800 */
[C---:B------:R-:W-:Y:S02]  /*20cb0*/  SEL R4, R28.reuse, R4, !P0 ;  /* 0x000000041c047207 */ /* 0x040fe40004000000 */
[----:B----4-:R-:W-:-:S03]  /*20cc0*/  SEL R6, R28, R29, !P0 ;  /* 0x0000001d1c067207 */ /* 0x010fc60004000000 */
[----:B------:R-:W-:Y:S04]  /*20cd0*/  STL [R1+0x204], R4 ;  /* 0x0002040401007387 */ /* 0x000fe80000100800 */
[----:B------:R5:W-:Y:S04]  /*20ce0*/  STL [R1+0x7d4], R3 ;  /* 0x0007d40301007387 */ /* 0x000be80000100800 */
[----:B------:R0:W-:Y:S01]  /*20cf0*/  STL [R1+0x7d8], R6 ;  /* 0x0007d80601007387 */ /* 0x0001e20000100800 */
[C---:B-----5:R-:W-:Y:S02]  /*20d00*/  SEL R3, R28.reuse, R20, !P0 ;  /* 0x000000141c037207 */ /* 0x060fe40004000000 */
[----:B--2---:R-:W-:-:S03]  /*20d10*/  SEL R4, R28, R18, !P0 ;  /* 0x000000121c047207 */ /* 0x004fc60004000000 */
[----:B------:R1:W-:Y:S01]  /*20d20*/  STL [R1+0x2f34], R3 ;  /* 0x002f340301007387 */ /* 0x0003e20000100800 */
[----:B0-----:R-:W-:Y:S02]  /*20d30*/  SEL R6, R28, R23, !P0 ;  /* 0x000000171c067207 */ /* 0x001fe40004000000 */
[----:B------:R-:W-:Y:S01]  /*20d40*/  LOP3.LUT R29, R2, 0x7f, RZ, 0xc0, !PT ;  /* 0x0000007f021d7812 */ /* 0x000fe200078ec0ff */
[----:B------:R0:W-:Y:S01]  /*20d50*/  STL [R1+0x7dc], R4 ;  /* 0x0007dc0401007387 */ /* 0x0001e20000100800 */
[C---:B-1----:R-:W-:Y:S01]  /*20d60*/  SEL R3, R28.reuse, R26, !P0 ;  /* 0x0000001a1c037207 */ /* 0x042fe20004000000 */
[----:B------:R-:W-:Y:S01]  /*20d70*/  IMAD R26, RZ, RZ, -UR6 ;  /* 0x80000006ff1a7e24 */ /* 0x000fe2000f8e02ff */
[C---:B------:R-:W-:Y:S02]  /*20d80*/  SEL R17, R28.reuse, R17, !P0 ;  /* 0x000000111c117207 */ /* 0x040fe40004000000 */
[C---:B0-----:R-:W-:Y:S01]  /*20d90*/  SEL R4, R28.reuse, R16, !P0 ;  /* 0x000000101c047207 */ /* 0x041fe20004000000 */
[----:B------:R-:W-:Y:S01]  /*20da0*/  STL [R1+0x7e4], R3 ;  /* 0x0007e40301007387 */ /* 0x000fe20000100800 */
[----:B------:R-:W-:-:S03]  /*20db0*/  SEL R7, R28, R11, !P0 ;  /* 0x0000000b1c077207 */ /* 0x000fc60004000000 */
[----:B------:R0:W-:Y:S01]  /*20dc0*/  STL [R1+0x7ec], R6 ;  /* 0x0007ec0601007387 */ /* 0x0001e20000100800 */
[C---:B------:R-:W-:Y:S01]  /*20dd0*/  SEL R16, R28.reuse, R13, !P0 ;  /* 0x0000000d1c107207 */ /* 0x040fe20004000000 */
[----:B------:R-:W-:Y:S01]  /*20de0*/  IMAD R13, R29, R9, RZ ;  /* 0x000000091d0d7224 */ /* 0x000fe200078e02ff */
[----:B------:R-:W-:Y:S01]  /*20df0*/  SEL R8, R28, R14, !P0 ;  /* 0x0000000e1c087207 */ /* 0x000fe20004000000 */
[----:B------:R-:W-:Y:S01]  /*20e00*/  IMAD R11, R26, 0x10, R27 ;  /* 0x000000101a0b7824 */ /* 0x000fe200078e021b */
[----:B------:R1:W-:Y:S01]  /*20e10*/  STL [R1+0x7e8], R4 ;  /* 0x0007e80401007387 */ /* 0x0003e20000100800 */
[C---:B------:R-:W-:Y:S02]  /*20e20*/  SEL R10, R28.reuse, R22, !P0 ;  /* 0x000000161c0a7207 */ /* 0x040fe40004000000 */
[C---:B0-----:R-:W-:Y:S01]  /*20e30*/  SEL R6, R28.reuse, R12, !P0 ;  /* 0x0000000c1c067207 */ /* 0x041fe20004000000 */
[----:B------:R-:W-:Y:S01]  /*20e40*/  IMAD.MOV.U32 R22, RZ, RZ, R17 ;  /* 0x000000ffff167224 */ /* 0x000fe200078e0011 */
[----:B------:R-:W-:-:S03]  /*20e50*/  SEL R3, R28, R15, !P0 ;  /* 0x0000000f1c037207 */ /* 0x000fc60004000000 */
[----:B------:R0:W-:Y:S01]  /*20e60*/  STL [R1+0x7f8], R6 ;  /* 0x0007f80601007387 */ /* 0x0001e20000100800 */
[C---:B-1----:R-:W-:Y:S02]  /*20e70*/  SEL R4, R28.reuse, R24, !P0 ;  /* 0x000000181c047207 */ /* 0x042fe40004000000 */
[C---:B------:R-:W-:Y:S01]  /*20e80*/  SEL R24, R28.reuse, R19, !P0 ;  /* 0x000000131c187207 */ /* 0x040fe20004000000 */
[----:B------:R-:W2:Y:S01]  /*20e90*/  LDL.LU R17, [R1+0x38] ;  /* 0x0000380001117983 */ /* 0x000ea20000300800 */
[----:B------:R-:W-:-:S03]  /*20ea0*/  SEL R23, R28, R21, !P0 ;  /* 0x000000151c177207 */ /* 0x000fc60004000000 */
[----:B------:R-:W-:Y:S01]  /*20eb0*/  STL [R1+0x2f2c], R27 ;  /* 0x002f2c1b01007387 */ /* 0x000fe20000100800 */
[----:B0-----:R-:W-:-:S03]  /*20ec0*/  SEL R6, R28, R25, !P0 ;  /* 0x000000191c067207 */ /* 0x001fc60004000000 */
[----:B------:R0:W-:Y:S01]  /*20ed0*/  STL [R1+0x2f28], R11 ;  /* 0x002f280b01007387 */ /* 0x0001e20000100800 */
[----:B------:R-:W-:Y:S02]  /*20ee0*/  IMAD R15, R9, 0x80, R13 ;  /* 0x00000080090f7824 */ /* 0x000fe400078e020d */
[----:B---3--:R-:W-:Y:S01]  /*20ef0*/  IMAD R20, R0, UR4, RZ ;  /* 0x0000000400147c24 */ /* 0x008fe2000f8e02ff */
[----:B------:R-:W-:Y:S01]  /*20f00*/  ULDC.64 UR4, c[0x0][0x218] ;  /* 0x0000860000047ab9 */ /* 0x000fe20000000a00 */
[----:B------:R-:W-:Y:S01]  /*20f10*/  IMAD R0, R26, 0x8, R11 ;  /* 0x000000081a007824 */ /* 0x000fe200078e020b */
[----:B------:R-:W-:Y:S01]  /*20f20*/  LEA R12, P0, R13, UR4, 0x1 ;  /* 0x000000040d0c7c11 */ /* 0x000fe2000f8008ff */
[----:B0-----:R-:W-:Y:S02]  /*20f30*/  IMAD.MOV.U32 R11, RZ, RZ, R8 ;  /* 0x000000ffff0b7224 */ /* 0x001fe400078e0008 */
[----:B------:R-:W3:Y:S04]  /*20f40*/  LDL.LU R8, [R1+0x98] ;  /* 0x0000980001087983 */ /* 0x000ee80000300800 */
[----:B------:R-:W4:Y:S04]  /*20f50*/  LDL.LU R9, [R1+0x1c] ;  /* 0x00001c0001097983 */ /* 0x000f280000300800 */
[----:B------:R-:W-:Y:S04]  /*20f60*/  STL [R1+0x2f24], R0 ;  /* 0x002f240001007387 */ /* 0x000fe80000100800 */
[----:B------:R0:W-:Y:S04]  /*20f70*/  STL [R1+0x2f14], R12 ;  /* 0x002f140c01007387 */ /* 0x0001e80000100800 */
[----:B0-----:R-:W5:Y:S01]  /*20f80*/  LDL.LU R12, [R1+0x5c] ;  /* 0x00005c00010c7983 */ /* 0x001f620000300800 */
[----:B------:R-:W-:-:S02]  /*20f90*/  IMAD.MOV.U32 R27, RZ, RZ, R4 ;  /* 0x000000ffff1b7224 */ /* 0x000fc400078e0004 */
[----:B------:R-:W0:Y:S01]  /*20fa0*/  S2R R4, SR_TID.X ;  /* 0x0000000000047919 */ /* 0x000e220000002100 */
[----:B------:R-:W1:Y:S01]  /*20fb0*/  S2R R29, SR_TID.X ;  /* 0x00000000001d7919 */ /* 0x000e620000002100 */
[C---:B------:R-:W-:Y:S01]  /*20fc0*/  IMAD R19, R26.reuse, 0x8, R0 ;  /* 0x000000081a137824 */ /* 0x040fe200078e0200 */
[----:B------:R-:W-:Y:S02]  /*20fd0*/  SHF.R.U32.HI R2, RZ, 0x4, R2 ;  /* 0x00000004ff027819 */ /* 0x000fe40000011602 */
[----:B------:R-:W-:Y:S01]  /*20fe0*/  LEA.HI.X.SX32 R13, R13, UR5, 0x1, P0 ;  /* 0x000000050d0d7c11 */ /* 0x000fe200080f0eff */
[----:B------:R-:W-:Y:S01]  /*20ff0*/  IMAD R21, R26, 0x8, R19 ;  /* 0x000000081a157824 */ /* 0x000fe200078e0213 */
[----:B------:R-:W-:Y:S01]  /*21000*/  SGXT.U32 R2, R2, 0x3 ;  /* 0x000000030202781a */ /* 0x000fe20000000000 */
[----:B------:R-:W-:Y:S02]  /*21010*/  IMAD.MOV.U32 R0, RZ, RZ, R22 ;  /* 0x000000ffff007224 */ /* 0x000fe400078e0016 */
[----:B------:R0:W-:Y:S01]  /*21020*/  STL [R1+0x2f10], R13 ;  /* 0x002f100d01007387 */ /* 0x0001e20000100800 */
[----:B------:R-:W-:-:S03]  /*21030*/  IMAD R22, R26, 0x8, R21 ;  /* 0x000000081a167824 */ /* 0x000fc600078e0215 */
[----:B------:R0:W-:Y:S01]  /*21040*/  STL [R1+0x2f20], R19 ;  /* 0x002f201301007387 */ /* 0x0001e20000100800 */
[----:B------:R-:W-:Y:S01]  /*21050*/  IMAD R25, R2, UR6, RZ ;  /* 0x0000000602197c24 */ /* 0x000fe2000f8e02ff */
[----:B------:R-:W-:Y:S01]  /*21060*/  LEA R14, P1, R15, UR4, 0x1 ;  /* 0x000000040f0e7c11 */ /* 0x000fe2000f8208ff */
[----:B------:R-:W-:Y:S01]  /*21070*/  ULDC UR4, c[0x0][0x240] ;  /* 0x0000900000047ab9 */ /* 0x000fe20000000800 */
[----:B0-----:R-:W-:Y:S02]  /*21080*/  IMAD.MOV.U32 R13, RZ, RZ, R23 ;  /* 0x000000ffff0d7224 */ /* 0x001fe400078e0017 */
[----:B------:R-:W-:Y:S02]  /*21090*/  IMAD R23, R26, 0x8, R22 ;  /* 0x000000081a177824 */ /* 0x000fe400078e0216 */
[----:B------:R-:W-:Y:S01]  /*210a0*/  IMAD.MOV.U32 R19, RZ, RZ, R24 ;  /* 0x000000ffff137224 */ /* 0x000fe200078e0018 */
[----:B------:R-:W-:Y:S02]  /*210b0*/  SHF.R.U32.HI R4, RZ, 0x4, R4 ;  /* 0x00000004ff047819 */ /* 0x000fe40000011604 */
[----:B-1----:R-:W-:-:S03]  /*210c0*/  SHF.R.U32.HI R24, RZ, 0x4, R29 ;  /* 0x00000004ff187819 */ /* 0x002fc6000001161d */
[----:B------:R-:W-:Y:S01]  /*210d0*/  VIADD R4, R4, 0xf8 ;  /* 0x000000f804047836 */ /* 0x000fe20000000000 */
[----:B------:R-:W-:Y:S01]  /*210e0*/  SHF.R.U32.HI R29, RZ, 0x4, R29 ;  /* 0x00000004ff1d7819 */ /* 0x000fe2000001161d */
[----:B------:R0:W-:Y:S01]  /*210f0*/  STL [R1+0x2f18], R25 ;  /* 0x002f181901007387 */ /* 0x0001e20000100800 */
[----:B------:R-:W-:Y:S01]  /*21100*/  LEA R18, P2, R20, UR8, 0x1 ;  /* 0x0000000814127c11 */ /* 0x000fe2000f8408ff */
[----:B------:R-:W-:Y:S02]  /*21110*/  IMAD R4, R4, UR6, RZ ;  /* 0x0000000604047c24 */ /* 0x000fe4000f8e02ff */
[----:B------:R-:W-:Y:S01]  /*21120*/  VIADD R29, R29, 0xb8 ;  /* 0x000000b81d1d7836 */ /* 0x000fe20000000000 */
[----:B------:R1:W-:Y:S01]  /*21130*/  STL [R1+0x2f1c], R23 ;  /* 0x002f1c1701007387 */ /* 0x0003e20000100800 */
[----:B------:R-:W-:Y:S01]  /*21140*/  IMAD R26, R26, 0x8, R23 ;  /* 0x000000081a1a7824 */ /* 0x000fe200078e0217 */
[----:B------:R-:W-:Y:S01]  /*21150*/  LEA.HI.X.SX32 R15, R15, UR5, 0x1, P1 ;  /* 0x000000050f0f7c11 */ /* 0x000fe200088f0eff */
[----:B------:R-:W-:Y:S01]  /*21160*/  IMAD R29, R29, UR6, RZ ;  /* 0x000000061d1d7c24 */ /* 0x000fe2000f8e02ff */
[----:B------:R-:W-:Y:S01]  /*21170*/  LEA.HI.X.SX32 R20, R20, UR9, 0x1, P2 ;  /* 0x0000000914147c11 */ /* 0x000fe200090f0eff */
[----:B------:R-:W-:Y:S01]  /*21180*/  VIADD R24, R24, 0x78 ;  /* 0x0000007818187836 */ /* 0x000fe20000000000 */
[----:B------:R-:W-:Y:S01]  /*21190*/  ULDC UR5, c[0x0][0x238] ;  /* 0x00008e0000057ab9 */ /* 0x000fe20000000800 */
[----:B0-----:R-:W-:Y:S01]  /*211a0*/  IMAD.MOV.U32 R25, RZ, RZ, R16 ;  /* 0x000000ffff197224 */ /* 0x001fe200078e0010 */
[----:B------:R-:W-:Y:S01]  /*211b0*/  ULDC UR9, c[0x0][0x230] ;  /* 0x00008c0000097ab9 */ /* 0x000fe20000000800 */
[----:B-1----:R-:W-:Y:S01]  /*211c0*/  IMAD.MOV.U32 R23, RZ, RZ, R6 ;  /* 0x000000ffff177224 */ /* 0x002fe200078e0006 */
[----:B------:R-:W-:-:S02]  /*211d0*/  LOP3.LUT R6, R2, 0xf0, RZ, 0xfc, !PT ;  /* 0x000000f002067812 */ /* 0x000fc400078efcff */
[----:B------:R-:W-:-:S03]  /*211e0*/  LEA R2, P1, R4, R18, 0x1 ;  /* 0x0000001204027211 */ /* 0x000fc600078208ff */
[----:B------:R-:W-:Y:S02]  /*211f0*/  IMAD R6, R6, UR7, RZ ;  /* 0x0000000706067c24 */ /* 0x000fe4000f8e02ff */
[----:B------:R0:W-:Y:S02]  /*21200*/  STL [R1+0x2eec], R2 ;  /* 0x002eec0201007387 */ /* 0x0001e40000100800 */
[----:B0-----:R-:W-:-:S05]  /*21210*/  LEA R2, P2, R29, R18, 0x1 ;  /* 0x000000121d027211 */ /* 0x001fca00078408ff */
[----:B------:R0:W-:Y:S02]  /*21220*/  STL [R1+0x2f00], R2 ;  /* 0x002f000201007387 */ /* 0x0001e40000100800 */
[----:B0-----:R-:W-:-:S05]  /*21230*/  LEA R2, P3, R6, R18, 0x1 ;  /* 0x0000001206027211 */ /* 0x001fca00078608ff */
[----:B------:R5:W-:Y:S02]  /*21240*/  STL [R1+0x2ef0], R2 ;  /* 0x002ef00201007387 */ /* 0x000be40000100800 */
[----:B-----5:R-:W-:-:S05]  /*21250*/  LEA R2, P5, R12, R18, 0x1 ;  /* 0x000000120c027211 */ /* 0x020fca00078a08ff */
[----:B------:R3:W-:Y:S02]  /*21260*/  STL [R1+0x2ef4], R2 ;  /* 0x002ef40201007387 */ /* 0x0007e40000100800 */
[----:B---3--:R-:W-:-:S05]  /*21270*/  LEA R2, P4, R8, R18, 0x1 ;  /* 0x0000001208027211 */ /* 0x008fca00078808ff */
[----:B------:R4:W-:Y:S02]  /*21280*/  STL [R1+0x2ef8], R2 ;  /* 0x002ef80201007387 */ /* 0x0009e40000100800 */
[----:B----4-:R-:W-:-:S05]  /*21290*/  LEA R2, P0, R9, R18, 0x1 ;  /* 0x0000001209027211 */ /* 0x010fca00078008ff */
[----:B------:R0:W-:Y:S04]  /*212a0*/  STL [R1+0x2efc], R2 ;  /* 0x002efc0201007387 */ /* 0x0001e80000100800 */
[----:B0-----:R-:W3:Y:S01]  /*212b0*/  LDL.LU R2, [R1+0x2f54] ;  /* 0x002f540001027983 */ /* 0x001ee20000300800 */
[----:B------:R-:W-:-:S05]  /*212c0*/  LEA.HI.X.SX32 R4, R4, R20, 0x1, P1 ;  /* 0x0000001404047211 */ /* 0x000fca00008f0eff */
[----:B------:R3:W-:Y:S02]  /*212d0*/  STL [R1+0x2ee4], R4 ;  /* 0x002ee40401007387 */ /* 0x0007e40000100800 */
[----:B---3--:R-:W-:-:S05]  /*212e0*/  LEA R4, P1, R2, R18, 0x1 ;  /* 0x0000001202047211 */ /* 0x008fca00078208ff */
[----:B------:R0:W-:Y:S04]  /*212f0*/  STL [R1+0x2ee8], R4 ;  /* 0x002ee80401007387 */ /* 0x0001e80000100800 */
[----:B0-----:R-:W3:Y:S01]  /*21300*/  LDL.LU R4, [R1+0x2f50] ;  /* 0x002f500001047983 */ /* 0x001ee20000300800 */
[----:B------:R-:W-:-:S05]  /*21310*/  LEA.HI.X.SX32 R29, R29, R20, 0x1, P2 ;  /* 0x000000141d1d7211 */ /* 0x000fca00010f0eff */
[----:B------:R0:W-:Y:S02]  /*21320*/  STL [R1+0x2ee0], R29 ;  /* 0x002ee01d01007387 */ /* 0x0001e40000100800 */
[----:B0-----:R-:W-:Y:S01]  /*21330*/  IMAD.MOV.U32 R29, RZ, RZ, R5 ;  /* 0x000000ffff1d7224 */ /* 0x001fe200078e0005 */
[----:B---3--:R-:W-:-:S05]  /*21340*/  LEA R5, P2, R4, R18, 0x1 ;  /* 0x0000001204057211 */ /* 0x008fca00078408ff */
        /* <DEDUP_REMOVED lines=35> */
[-C--:B------:R-:W-:Y:S01]  /*21580*/  LEA.HI.X.SX32 R5, R5, R20.reuse, 0x1, P3 ;  /* 0x0000001405057211 */ /* 0x080fe200018f0eff */
[----:B------:R-:W-:Y:S01]  /*21590*/  IMAD R28, R24, UR6, RZ ;  /* 0x00000006181c7c24 */ /* 0x000fe2000f8e02ff */
[----:B------:R-:W-:Y:S01]  /*215a0*/  LEA.HI.X.SX32 R6, R6, R20, 0x1, P5 ;  /* 0x0000001406067211 */ /* 0x000fe200028f0eff */
[----:B------:R-:W-:Y:S02]  /*215b0*/  ULDC UR6, c[0x0][0x238] ;  /* 0x00008e0000067ab9 */ /* 0x000fe40000000800 */
[----:B------:R3:W-:Y:S02]  /*215c0*/  STL [R1+0x2ea4], R5 ;  /* 0x002ea40501007387 */ /* 0x0007e40000100800 */
[----:B---3--:R-:W-:Y:S01]  /*215d0*/  IMAD.MOV.U32 R5, RZ, RZ, R3 ;  /* 0x000000ffff057224 */ /* 0x008fe200078e0003 */
[----:B------:R-:W-:-:S05]  /*215e0*/  LEA R3, P3, R28, R18, 0x1 ;  /* 0x000000121c037211 */ /* 0x000fca00078608ff */
[----:B------:R0:W-:Y:S04]  /*215f0*/  STL [R1+0x2ea8], R3 ;  /* 0x002ea80301007387 */ /* 0x0001e80000100800 */
[----:B0-----:R-:W3:Y:S04]  /*21600*/  LDL.LU R3, [R1+0x2f30] ;  /* 0x002f300001037983 */ /* 0x001ee80000300800 */
[----:B------:R0:W-:Y:S02]  /*21610*/  STL [R1+0x2e9c], R6 ;  /* 0x002e9c0601007387 */ /* 0x0001e40000100800 */
[----:B0-----:R-:W-:Y:S01]  /*21620*/  IMAD.MOV.U32 R6, RZ, RZ, R27 ;  /* 0x000000ffff067224 */ /* 0x001fe200078e001b */
[----:B---3--:R-:W-:-:S05]  /*21630*/  LEA R27, P5, R3, R18, 0x1 ;  /* 0x00000012031b7211 */ /* 0x008fca00078a08ff */
[----:B------:R0:W-:Y:S04]  /*21640*/  STL [R1+0x2ea0], R27 ;  /* 0x002ea01b01007387 */ /* 0x0001e80000100800 */
[----:B0-----:R-:W3:Y:S01]  /*21650*/  LDL.LU R27, [R1+0x2f2c] ;  /* 0x002f2c00011b7983 */ /* 0x001ee20000300800 */
[----:B------:R-:W-:-:S05]  /*21660*/  LEA.HI.X.SX32 R7, R7, R20, 0x1, P4 ;  /* 0x0000001407077211 */ /* 0x000fca00020f0eff */
[----:B------:R0:W-:Y:S02]  /*21670*/  STL [R1+0x2e94], R7 ;  /* 0x002e940701007387 */ /* 0x0001e40000100800 */
[----:B0-----:R-:W-:Y:S02]  /*21680*/  IMAD.MOV.U32 R7, RZ, RZ, R25 ;  /* 0x000000ffff077224 */ /* 0x001fe400078e0019 */
[----:B------:R-:W-:Y:S01]  /*21690*/  IMAD.MOV.U32 R25, RZ, RZ, R11 ;  /* 0x000000ffff197224 */ /* 0x000fe200078e000b */
        /* <DEDUP_REMOVED lines=18> */
[----:B------:R-:W-:Y:S02]  /*217c0*/  IMAD.MOV.U32 R9, RZ, RZ, R8 ;  /* 0x000000ffff097224 */ /* 0x000fe400078e0008 */
[----:B------:R-:W-:Y:S01]  /*217d0*/  IMAD.MOV.U32 R8, RZ, RZ, R7 ;  /* 0x000000ffff087224 */ /* 0x000fe200078e0007 */
[----:B---3--:R-:W-:-:S05]  /*217e0*/  LEA R7, P2, R19, R18, 0x1 ;  /* 0x0000001213077211 */ /* 0x008fca00078408ff */
[----:B------:R0:W-:Y:S02]  /*217f0*/  STL [R1+0x2e80], R7 ;  /* 0x002e800701007387 */ /* 0x0001e40000100800 */
[----:B0-----:R-:W-:Y:S01]  /*21800*/  LEA.HI.X.SX32 R7, R28, R20, 0x1, P3 ;  /* 0x000000141c077211 */ /* 0x001fe200018f0eff */
[----:B------:R-:W-:Y:S02]  /*21810*/  IMAD.MOV.U32 R28, RZ, RZ, R23 ;  /* 0x000000ffff1c7224 */ /* 0x000fe400078e0017 */
[----:B------:R-:W0:Y:S02]  /*21820*/  S2R R23, SR_TID.X ;  /* 0x0000000000177919 */ /* 0x000e240000002100 */
[----:B------:R1:W-:Y:S02]  /*21830*/  STL [R1+0x2e74], R7 ;  /* 0x002e740701007387 */ /* 0x0003e40000100800 */
[----:B-1----:R-:W-:-:S05]  /*21840*/  LEA R7, P3, R21, R18, 0x1 ;  /* 0x0000001215077211 */ /* 0x002fca00078608ff */
[----:B------:R1:W-:Y:S02]  /*21850*/  STL [R1+0x2e78], R7 ;  /* 0x002e780701007387 */ /* 0x0003e40000100800 */
[----:B-1----:R-:W-:Y:S02]  /*21860*/  LEA.HI.X.SX32 R7, R3, R20, 0x1, P5 ;  /* 0x0000001403077211 */ /* 0x002fe400028f0eff */
[----:B0-----:R-:W-:-:S03]  /*21870*/  SHF.R.U32.HI R23, RZ, 0x4, R23 ;  /* 0x00000004ff177819 */ /* 0x001fc60000011617 */
[----:B------:R0:W-:Y:S02]  /*21880*/  STL [R1+0x2e6c], R7 ;  /* 0x002e6c0701007387 */ /* 0x0001e40000100800 */
[----:B------:R-:W-:-:S04]  /*21890*/  VIADD R23, R23, 0x38 ;  /* 0x0000003817177836 */ /* 0x000fc80000000000 */
[----:B0-----:R-:W-:Y:S01]  /*218a0*/  IMAD R7, R23, UR6, RZ ;  /* 0x0000000617077c24 */ /* 0x001fe2000f8e02ff */
[----:B------:R-:W-:-:S05]  /*218b0*/  LEA R23, P5, R22, R18, 0x1 ;  /* 0x0000001216177211 */ /* 0x000fca00078a08ff */
[----:B------:R0:W-:Y:S04]  /*218c0*/  STL [R1+0x2e70], R23 ;  /* 0x002e701701007387 */ /* 0x0001e80000100800 */
[----:B0-----:R-:W3:Y:S01]  /*218d0*/  LDL.LU R23, [R1+0x2f1c] ;  /* 0x002f1c0001177983 */ /* 0x001ee20000300800 */
[-C--:B------:R-:W-:Y:S02]  /*218e0*/  LEA.HI.X.SX32 R27, R27, R20.reuse, 0x1, P4 ;  /* 0x000000141b1b7211 */ /* 0x080fe400020f0eff */
[----:B------:R-:W-:-:S03]  /*218f0*/  LEA.HI.X.SX32 R11, R11, R20, 0x1, P0 ;  /* 0x000000140b0b7211 */ /* 0x000fc600000f0eff */
[----:B------:R0:W-:Y:S02]  /*21900*/  STL [R1+0x2e64], R27 ;  /* 0x002e641b01007387 */ /* 0x0001e40000100800 */
[----:B0-----:R-:W-:Y:S01]  /*21910*/  IMAD.MOV.U32 R27, RZ, RZ, R2 ;  /* 0x000000ffff1b7224 */ /* 0x001fe200078e0002 */
[----:B------:R-:W-:-:S05]  /*21920*/  LEA R2, P4, R7, R18, 0x1 ;  /* 0x0000001207027211 */ /* 0x000fca00078808ff */
[----:B------:R-:W-:Y:S04]  /*21930*/  STL [R1+0x2e68], R2 ;  /* 0x002e680201007387 */ /* 0x000fe80000100800 */
[----:B------:R0:W-:Y:S02]  /*21940*/  STL [R1+0x2e5c], R11 ;  /* 0x002e5c0b01007387 */ /* 0x0001e40000100800 */
[----:B0-----:R-:W-:Y:S01]  /*21950*/  IMAD.MOV.U32 R11, RZ, RZ, R25 ;  /* 0x000000ffff0b7224 */ /* 0x001fe200078e0019 */
[----:B---3--:R-:W-:-:S05]  /*21960*/  LEA R25, P0, R23, R18, 0x1 ;  /* 0x0000001217197211 */ /* 0x008fca00078008ff */
[----:B------:R0:W-:Y:S04]  /*21970*/  STL [R1+0x2e60], R25 ;  /* 0x002e601901007387 */ /* 0x0001e80000100800 */
[----:B0-----:R-:W3:Y:S01]  /*21980*/  LDL.LU R25, [R1+0x2f18] ;  /* 0x002f180001197983 */ /* 0x001ee20000300800 */
[-C--:B------:R-:W-:Y:S02]  /*21990*/  LEA.HI.X.SX32 R0, R0, R20.reuse, 0x1, P1 ;  /* 0x0000001400007211 */ /* 0x080fe400008f0eff */
[----:B------:R-:W-:-:S03]  /*219a0*/  LEA.HI.X.SX32 R19, R19, R20, 0x1, P2 ;  /* 0x0000001413137211 */ /* 0x000fc600010f0eff */
[----:B------:R0:W-:Y:S02]  /*219b0*/  STL [R1+0x2e54], R0 ;  /* 0x002e540001007387 */ /* 0x0001e40000100800 */
[----:B0-----:R-:W-:-:S05]  /*219c0*/  LEA R0, P6, R26, R18, 0x1 ;  /* 0x000000121a007211 */ /* 0x001fca00078c08ff */
[----:B------:R-:W-:Y:S04]  /*219d0*/  STL [R1+0x2e58], R0 ;  /* 0x002e580001007387 */ /* 0x000fe80000100800 */
[----:B------:R0:W-:Y:S01]  /*219e0*/  STL [R1+0x2e4c], R19 ;  /* 0x002e4c1301007387 */ /* 0x0001e20000100800 */
[-C--:B------:R-:W-:Y:S02]  /*219f0*/  LEA.HI.X.SX32 R21, R21, R20.reuse, 0x1, P3 ;  /* 0x0000001415157211 */ /* 0x080fe400018f0eff */
[-C--:B------:R-:W-:Y:S01]  /*21a00*/  LEA.HI.X.SX32 R22, R22, R20.reuse, 0x1, P5 ;  /* 0x0000001416167211 */ /* 0x080fe200028f0eff */
[----:B0-----:R-:W-:Y:S02]  /*21a10*/  IMAD.MOV.U32 R19, RZ, RZ, R11 ;  /* 0x000000ffff137224 */ /* 0x001fe400078e000b */
[----:B------:R-:W-:Y:S01]  /*21a20*/  IMAD.MOV.U32 R11, RZ, RZ, R12 ;  /* 0x000000ffff0b7224 */ /* 0x000fe200078e000c */
[----:B------:R-:W-:Y:S01]  /*21a30*/  LEA.HI.X.SX32 R7, R7, R20, 0x1, P4 ;  /* 0x0000001407077211 */ /* 0x000fe200020f0eff */
[----:B------:R-:W-:-:S02]  /*21a40*/  IMAD.MOV.U32 R3, RZ, RZ, R6 ;  /* 0x000000ffff037224 */ /* 0x000fc400078e0006 */
[----:B------:R-:W-:-:S04]  /*21a50*/  IMAD R6, RZ, RZ, -UR5 ;  /* 0x80000005ff067e24 */ /* 0x000fc8000f8e02ff */
[----:B------:R-:W-:Y:S01]  /*21a60*/  IMAD R2, R6, 0x10, R26 ;  /* 0x0000001006027824 */ /* 0x000fe200078e021a */
[----:B---3--:R-:W-:-:S05]  /*21a70*/  LEA R12, P1, R25, R18, 0x1 ;  /* 0x00000012190c7211 */ /* 0x008fca00078208ff */
[----:B------:R0:W-:Y:S04]  /*21a80*/  STL [R1+0x2e50], R12 ;  /* 0x002e500c01007387 */ /* 0x0001e80000100800 */
[----:B0-----:R-:W3:Y:S04]  /*21a90*/  LDL.LU R12, [R1+0x2f14] ;  /* 0x002f1400010c7983 */ /* 0x001ee80000300800 */
[----:B------:R-:W-:Y:S04]  /*21aa0*/  STL [R1+0x2e48], R21 ;  /* 0x002e481501007387 */ /* 0x000fe80000100800 */
[----:B------:R0:W-:Y:S04]  /*21ab0*/  STL [R1+0x2e44], R22 ;  /* 0x002e441601007387 */ /* 0x0001e80000100800 */
[----:B0-----:R-:W4:Y:S04]  /*21ac0*/  LDL.LU R22, [R1+0x7f8] ;  /* 0x0007f80001167983 */ /* 0x001f280000300800 */
[----:B------:R0:W-:Y:S02]  /*21ad0*/  STL [R1+0x2e40], R7 ;  /* 0x002e400701007387 */ /* 0x0001e40000100800 */
[----:B0-----:R-:W-:-:S05]  /*21ae0*/  LEA.HI.X.SX32 R7, R23, R20, 0x1, P0 ;  /* 0x0000001417077211 */ /* 0x001fca00000f0eff */
[----:B------:R0:W-:Y:S02]  /*21af0*/  STL [R1+0x2e3c], R7 ;  /* 0x002e3c0701007387 */ /* 0x0001e40000100800 */
[----:B0-----:R-:W-:-:S05]  /*21b00*/  LEA.HI.X.SX32 R7, R26, R20, 0x1, P6 ;  /* 0x000000141a077211 */ /* 0x001fca00030f0eff */
[----:B------:R0:W-:Y:S02]  /*21b10*/  STL [R1+0x2e30], R7 ;  /* 0x002e300701007387 */ /* 0x0001e40000100800 */
[----:B0-----:R-:W-:-:S05]  /*21b20*/  LEA R7, P0, R2, R18, 0x1 ;  /* 0x0000001202077211 */ /* 0x001fca00078008ff */
[----:B------:R0:W-:Y:S04]  /*21b30*/  STL [R1+0x2e34], R7 ;  /* 0x002e340701007387 */ /* 0x0001e80000100800 */
[----:B0-----:R-:W5:Y:S01]  /*21b40*/  LDL.LU R7, [R1+0x60] ;  /* 0x0000600001077983 */ /* 0x001f620000300800 */
[----:B------:R-:W-:Y:S02]  /*21b50*/  IMAD R0, R6, 0x8, R2 ;  /* 0x0000000806007824 */ /* 0x000fe400078e0202 */
[----:B------:R-:W-:Y:S01]  /*21b60*/  IMAD.MOV.U32 R26, RZ, RZ, R5 ;  /* 0x000000ffff1a7224 */ /* 0x000fe200078e0005 */
[----:B------:R-:W-:Y:S01]  /*21b70*/  LEA.HI.X.SX32 R25, R25, R20, 0x1, P1 ;  /* 0x0000001419197211 */ /* 0x000fe200008f0eff */
[----:B------:R-:W-:Y:S01]  /*21b80*/  IMAD.MOV.U32 R21, RZ, RZ, R3 ;  /* 0x000000ffff157224 */ /* 0x000fe200078e0003 */
[----:B------:R-:W-:Y:S01]  /*21b90*/  LEA R5, P2, R0, R18, 0x1 ;  /* 0x0000001200057211 */ /* 0x000fe200078408ff */
[----:B------:R-:W-:Y:S01]  /*21ba0*/  IMAD R3, R6, 0x8, R0 ;  /* 0x0000000806037824 */ /* 0x000fe200078e0200 */
[----:B------:R-:W-:Y:S01]  /*21bb0*/  LEA.HI.X.SX32 R2, R2, R20, 0x1, P0 ;  /* 0x0000001402027211 */ /* 0x000fe200000f0eff */
[----:B------:R-:W-:-:S02]  /*21bc0*/  IMAD.MOV.U32 R23, RZ, RZ, R4 ;  /* 0x000000ffff177224 */ /* 0x000fc400078e0004 */
[----:B------:R-:W-:Y:S01]  /*21bd0*/  IMAD R4, R6, 0x8, R3 ;  /* 0x0000000806047824 */ /* 0x000fe200078e0203 */
[----:B------:R0:W-:Y:S01]  /*21be0*/  STL [R1+0x2e38], R5 ;  /* 0x002e380501007387 */ /* 0x0001e20000100800 */
[----:B------:R-:W-:-:S03]  /*21bf0*/  LEA.HI.X.SX32 R0, R0, R20, 0x1, P2 ;  /* 0x0000001400007211 */ /* 0x000fc600010f0eff */
[----:B------:R1:W-:Y:S01]  /*21c00*/  STL [R1+0x2e2c], R25 ;  /* 0x002e2c1901007387 */ /* 0x0003e20000100800 */
[----:B0-----:R-:W-:-:S03]  /*21c10*/  IMAD R5, R6, 0x8, R4 ;  /* 0x0000000806057824 */ /* 0x001fc600078e0204 */
[----:B-1----:R-:W3:Y:S04]  /*21c20*/  LDL.LU R25, [R1+0x7ec] ;  /* 0x0007ec0001197983 */ /* 0x002ee80000300800 */
[----:B------:R0:W-:Y:S04]  /*21c30*/  STL [R1+0x2e28], R2 ;  /* 0x002e280201007387 */ /* 0x0001e80000100800 */
[----:B------:R1:W-:Y:S01]  /*21c40*/  STL [R1+0x2e24], R0 ;  /* 0x002e240001007387 */ /* 0x0003e20000100800 */
[----:B0-----:R-:W-:Y:S01]  /*21c50*/  IMAD.MOV.U32 R2, RZ, RZ, R26 ;  /* 0x000000ffff027224 */ /* 0x001fe200078e001a */
[----:B------:R-:W-:Y:S01]  /*21c60*/  LEA R26, P0, R3, R18, 0x1 ;  /* 0x00000012031a7211 */ /* 0x000fe200078008ff */
[----:B-1----:R-:W-:-:S02]  /*21c70*/  IMAD R0, R6, 0x8, R5 ;  /* 0x0000000806007824 */ /* 0x002fc400078e0205 */
[----:B------:R-:W4:Y:S04]  /*21c80*/  LDL.LU R6, [R1+0x58] ;  /* 0x0000580001067983 */ /* 0x000f280000300800 */
[----:B------:R0:W-:Y:S02]  /*21c90*/  STL [R1+0x2e18], R26 ;  /* 0x002e181a01007387 */ /* 0x0001e40000100800 */
[----:B0-----:R-:W-:Y:S02]  /*21ca0*/  IMAD.MOV.U32 R26, RZ, RZ, R23 ;  /* 0x000000ffff1a7224 */ /* 0x001fe400078e0017 */
[----:B------:R-:W-:Y:S02]  /*21cb0*/  IMAD.MOV.U32 R23, RZ, RZ, R9 ;  /* 0x000000ffff177224 */ /* 0x000fe400078e0009 */
[----:B------:R-:W-:Y:S01]  /*21cc0*/  IMAD.MOV.U32 R9, RZ, RZ, R13 ;  /* 0x000000ffff097224 */ /* 0x000fe200078e000d */
[----:B------:R-:W-:-:S05]  /*21cd0*/  LEA R13, P1, R4, R18, 0x1 ;  /* 0x00000012040d7211 */ /* 0x000fca00078208ff */
[----:B------:R0:W-:Y:S01]  /*21ce0*/  STL [R1+0x2e1c], R13 ;  /* 0x002e1c0d01007387 */ /* 0x0001e20000100800 */
[-C--:B------:R-:W-:Y:S02]  /*21cf0*/  LEA.HI.X.SX32 R3, R3, R20.reuse, 0x1, P0 ;  /* 0x0000001403037211 */ /* 0x080fe400000f0eff */
[----:B------:R-:W-:Y:S02]  /*21d00*/  LEA.HI.X.SX32 R4, R4, R20, 0x1, P1 ;  /* 0x0000001404047211 */ /* 0x000fe400008f0eff */
[-C--:B0-----:R-:W-:Y:S02]  /*21d10*/  LEA R13, P2, R5, R18.reuse, 0x1 ;  /* 0x00000012050d7211 */ /* 0x081fe400078408ff */
[----:B------:R-:W-:-:S03]  /*21d20*/  LEA R18, P3, R0, R18, 0x1 ;  /* 0x0000001200127211 */ /* 0x000fc600078608ff */
[----:B------:R0:W-:Y:S01]  /*21d30*/  STL [R1+0x2e20], R13 ;  /* 0x002e200d01007387 */ /* 0x0001e20000100800 */
[----:B--2---:R-:W-:Y:S01]  /*21d40*/  IMAD R24, R17, UR4, RZ ;  /* 0x0000000411187c24 */ /* 0x004fe2000f8e02ff */
[----:B------:R-:W-:Y:S02]  /*21d50*/  LEA.HI.X.SX32 R0, R0, R20, 0x1, P3 ;  /* 0x0000001400007211 */ /* 0x000fe400018f0eff */
[----:B0-----:R-:W2:Y:S04]  /*21d60*/  LDL.LU R13, [R1+0x2f10] ;  /* 0x002f1000010d7983 */ /* 0x001ea80000300800 */
[----:B------:R0:W-:Y:S01]  /*21d70*/  STL [R1+0x2e14], R18 ;  /* 0x002e141201007387 */ /* 0x0001e20000100800 */
[----:B------:R-:W-:-:S03]  /*21d80*/  IMAD.WIDE R16, R24, 0x2, R14 ;  /* 0x0000000218107825 */ /* 0x000fc600078e020e */
[----:B0-----:R-:W2:Y:S04]  /*21d90*/  LDL.LU R18, [R1+0x7e8] ;  /* 0x0007e80001127983 */ /* 0x001ea80000300800 */
[----:B------:R0:W-:Y:S04]  /*21da0*/  STL [R1+0x2e08], R3 ;  /* 0x002e080301007387 */ /* 0x0001e80000100800 */
[----:B0-----:R-:W2:Y:S04]  /*21db0*/  LDL.LU R3, [R1+0x7e4] ;  /* 0x0007e40001037983 */ /* 0x001ea80000300800 */
[----:B------:R0:W-:Y:S02]  /*21dc0*/  STL [R1+0x2e0c], R4 ;  /* 0x002e0c0401007387 */ /* 0x0001e40000100800 */
[----:B0-----:R-:W-:-:S05]  /*21dd0*/  LEA.HI.X.SX32 R4, R5, R20, 0x1, P2 ;  /* 0x0000001405047211 */ /* 0x001fca00010f0eff */
[----:B------:R5:W-:Y:S04]  /*21de0*/  STL [R1+0x2e10], R4 ;  /* 0x002e100401007387 */ /* 0x000be80000100800 */
[----:B------:R0:W-:Y:S04]  /*21df0*/  STL [R1+0x2e04], R0 ;  /* 0x002e040001007387 */ /* 0x0001e80000100800 */
[----:B------:R-:W-:Y:S01]  /*21e00*/  STL [R1+0x2e00], R16 ;  /* 0x002e001001007387 */ /* 0x000fe20000100800 */
[----:B-----5:R-:W-:-:S03]  /*21e10*/  IMAD R4, R7, UR4, RZ ;  /* 0x0000000407047c24 */ /* 0x020fc6000f8e02ff */
[----:B------:R-:W5:Y:S04]  /*21e20*/  LDL.LU R7, [R1+0x54] ;  /* 0x0000540001077983 */ /* 0x000f680000300800 */
[----:B------:R1:W-:Y:S04]  /*21e30*/  STL [R1+0x2dfc], R17 ;  /* 0x002dfc1101007387 */ /* 0x0003e80000100800 */
[----:B0-----:R-:W5:Y:S01]  /*21e40*/  LDL.LU R0, [R1+0x4c] ;  /* 0x00004c0001007983 */ /* 0x001f620000300800 */
[----:B-1----:R-:W-:-:S04]  /*21e50*/  IMAD.MOV.U32 R17, RZ, RZ, R2 ;  /* 0x000000ffff117224 */ /* 0x002fc800078e0002 */
[----:B------:R-:W-:Y:S02]  /*21e60*/  IMAD.MOV.U32 R16, RZ, RZ, R17 ;  /* 0x000000ffff107224 */ /* 0x000fe400078e0011 */
[----:B---3--:R-:W-:Y:S02]  /*21e70*/  IMAD.MOV.U32 R20, RZ, RZ, R25 ;  /* 0x000000ffff147224 */ /* 0x008fe400078e0019 */
[----:B----4-:R-:W-:Y:S02]  /*21e80*/  IMAD R6, R6, UR4, RZ ;  /* 0x0000000406067c24 */ /* 0x010fe4000f8e02ff */
[----:B--2---:R-:W-:-:S05]  /*21e90*/  IMAD.WIDE R24, R24, 0x2, R12 ;  /* 0x0000000218187825 */ /* 0x004fca00078e020c */
[----:B------:R0:W-:Y:S04]  /*21ea0*/  STL [R1+0x2df8], R24 ;  /* 0x002df81801007387 */ /* 0x0001e80000100800 */
[----:B------:R1:W-:Y:S04]  /*21eb0*/  STL [R1+0x2df0], R25 ;  /* 0x002df01901007387 */ /* 0x0003e80000100800 */
[----:B0-----:R-:W2:Y:S04]  /*21ec0*/  LDL.LU R24, [R1+0x7d8] ;  /* 0x0007d80001187983 */ /* 0x001ea80000300800 */
[----:B-1----:R-:W3:Y:S01]  /*21ed0*/  LDL.LU R25, [R1+0x7dc] ;  /* 0x0007dc0001197983 */ /* 0x002ee20000300800 */
[----:B------:R-:W-:-:S02]  /*21ee0*/  IMAD.MOV.U32 R5, RZ, RZ, R3 ;  /* 0x000000ffff057224 */ /* 0x000fc400078e0003 */
[----:B------:R-:W-:-:S04]  /*21ef0*/  IMAD.WIDE R2, R4, 0x2, R14 ;  /* 0x0000000204027825 */ /* 0x000fc800078e020e */
[----:B------:R-:W-:Y:S02]  /*21f00*/  IMAD.MOV.U32 R17, RZ, RZ, R5 ;  /* 0x000000ffff117224 */ /* 0x000fe400078e0005 */
[----:B------:R-:W-:Y:S01]  /*21f10*/  IMAD.WIDE R4, R4, 0x2, R12 ;  /* 0x0000000204047825 */ /* 0x000fe200078e020c */
[----:B------:R-:W-:Y:S04]  /*21f20*/  STL [R1+0x2df4], R2 ;  /* 0x002df40201007387 */ /* 0x000fe80000100800 */
[----:B------:R0:W-:Y:S04]  /*21f30*/  STL [R1+0x2de8], R3 ;  /* 0x002de80301007387 */ /* 0x0001e80000100800 */
[----:B------:R5:W-:Y:S01]  /*21f40*/  STL [R1+0x2dec], R4 ;  /* 0x002dec0401007387 */ /* 0x000be20000100800 */
[----:B0-----:R-:W-:-:S03]  /*21f50*/  IMAD.WIDE R2, R6, 0x2, R14 ;  /* 0x0000000206027825 */ /* 0x001fc600078e020e */
[----:B------:R-:W-:Y:S04]  /*21f60*/  STL [R1+0x2de4], R5 ;  /* 0x002de40501007387 */ /* 0x000fe80000100800 */
[----:B------:R-:W-:Y:S04]  /*21f70*/  STL [R1+0x2de0], R2 ;  /* 0x002de00201007387 */ /* 0x000fe80000100800 */
[----:B------:R0:W-:Y:S01]  /*21f80*/  STL [R1+0x2ddc], R3 ;  /* 0x002ddc0301007387 */ /* 0x0001e20000100800 */
[----:B-----5:R-:W-:Y:S02]  /*21f90*/  IMAD R4, R7, UR4, RZ ;  /* 0x0000000407047c24 */ /* 0x020fe4000f8e02ff */
[----:B------:R-:W-:-:S04]  /*21fa0*/  IMAD.WIDE R6, R6, 0x2, R12 ;  /* 0x0000000206067825 */ /* 0x000fc800078e020c */
[C---:B0-----:R-:W-:Y:S01]  /*21fb0*/  IMAD.WIDE R2, R4.reuse, 0x2, R14 ;  /* 0x0000000204027825 */ /* 0x041fe200078e020e */
[----:B------:R-:W-:Y:S03]  /*21fc0*/  STL [R1+0x2dc8], R6 ;  /* 0x002dc80601007387 */ /* 0x000fe60000100800 */
[----:B------:R-:W-:Y:S01]  /*21fd0*/  IMAD.WIDE R4, R4, 0x2, R12 ;  /* 0x0000000204047825 */ /* 0x000fe200078e020c */
[----:B------:R0:W-:Y:S04]  /*21fe0*/  STL [R1+0x2dc4], R7 ;  /* 0x002dc40701007387 */ /* 0x0001e80000100800 */
[----:B0-----:R-:W4:Y:S04]  /*21ff0*/  LDL.LU R7, [R1+0x48] ;  /* 0x0000480001077983 */ /* 0x001f280000300800 */
[----:B------:R-:W-:Y:S04]  /*22000*/  STL [R1+0x2dd8], R2 ;  /* 0x002dd80201007387 */ /* 0x000fe80000100800 */
[----:B------:R-:W-:Y:S04]  /*22010*/  STL [R1+0x2dcc], R3 ;  /* 0x002dcc0301007387 */ /* 0x000fe80000100800 */
[----:B------:R-:W-:Y:S04]  /*22020*/  STL [R1+0x2dd4], R4 ;  /* 0x002dd40401007387 */ /* 0x000fe80000100800 */
[----:B------:R0:W-:Y:S04]  /*22030*/  STL [R1+0x2dd0], R5 ;  /* 0x002dd00501007387 */ /* 0x0001e80000100800 */
[----:B0-----:R-:W5:Y:S01]  /*22040*/  LDL.LU R5, [R1+0x44] ;  /* 0x0000440001057983 */ /* 0x001f620000300800 */
[----:B------:R-:W-:-:S04]  /*22050*/  IMAD R0, R0, UR4, RZ ;  /* 0x0000000400007c24 */ /* 0x000fc8000f8e02ff */
[----:B------:R-:W-:-:S05]  /*22060*/  IMAD.WIDE R2, R0, 0x2, R14 ;  /* 0x0000000200027825 */ /* 0x000fca00078e020e */
[----:B------:R-:W-:Y:S04]  /*22070*/  STL [R1+0x2dc0], R2 ;  /* 0x002dc00201007387 */ /* 0x000fe80000100800 */
[----:B------:R0:W-:Y:S01]  /*22080*/  STL [R1+0x2dbc], R3 ;  /* 0x002dbc0301007387 */ /* 0x0001e20000100800 */
[----:B----4-:R-:W-:Y:S02]  /*22090*/  IMAD R4, R7, UR4, RZ ;  /* 0x0000000407047c24 */ /* 0x010fe4000f8e02ff */
[----:B------:R-:W-:-:S04]  /*220a0*/  IMAD.WIDE R6, R0, 0x2, R12 ;  /* 0x0000000200067825 */ /* 0x000fc800078e020c */
[----:B0-----:R-:W-:Y:S01]  /*220b0*/  IMAD.WIDE R2, R4, 0x2, R14 ;  /* 0x0000000204027825 */ /* 0x001fe200078e020e */
[----:B------:R-:W-:Y:S04]  /*220c0*/  STL [R1+0x2da8], R6 ;  /* 0x002da80601007387 */ /* 0x000fe80000100800 */
[----:B------:R0:W-:Y:S04]  /*220d0*/  STL [R1+0x2da4], R7 ;  /* 0x002da40701007387 */ /* 0x0001e80000100800 */
[----:B0-----:R-:W4:Y:S01]  /*220e0*/  LDL.LU R7, [R1+0x40] ;  /* 0x0000400001077983 */ /* 0x001f220000300800 */
[----:B-----5:R-:W-:-:S02]  /*220f0*/  IMAD R0, R5, UR4, RZ ;  /* 0x0000000405007c24 */ /* 0x020fc4000f8e02ff */
[----:B------:R-:W-:Y:S01]  /*22100*/  IMAD.WIDE R4, R4, 0x2, R12 ;  /* 0x0000000204047825 */ /* 0x000fe200078e020c */
[----:B------:R-:W-:Y:S04]  /*22110*/  STL [R1+0x2db0], R2 ;  /* 0x002db00201007387 */ /* 0x000fe80000100800 */
[----:B------:R-:W-:Y:S04]  /*22120*/  STL [R1+0x2dac], R3 ;  /* 0x002dac0301007387 */ /* 0x000fe80000100800 */
[----:B------:R-:W-:Y:S04]  /*22130*/  STL [R1+0x2db8], R4 ;  /* 0x002db80401007387 */ /* 0x000fe80000100800 */
[----:B------:R0:W-:Y:S04]  /*22140*/  STL [R1+0x2db4], R5 ;  /* 0x002db40501007387 */ /* 0x0001e80000100800 */
[----:B0-----:R-:W5:Y:S01]  /*22150*/  LDL.LU R5, [R1+0x3c] ;  /* 0x00003c0001057983 */ /* 0x001f620000300800 */
        /* <DEDUP_REMOVED lines=8> */
[----:B0-----:R-:W4:Y:S04]  /*221e0*/  LDL.LU R7, [R1+0x34] ;  /* 0x0000340001077983 */ /* 0x001f280000300800 */
[----:B------:R-:W-:Y:S01]  /*221f0*/  STL [R1+0x2d90], R2 ;  /* 0x002d900201007387 */ /* 0x000fe20000100800 */
[----:B-----5:R-:W-:-:S02]  /*22200*/  IMAD R0, R5, UR4, RZ ;  /* 0x0000000405007c24 */ /* 0x020fc4000f8e02ff */
[----:B------:R-:W-:Y:S01]  /*22210*/  IMAD.WIDE R4, R4, 0x2, R12 ;  /* 0x0000000204047825 */ /* 0x000fe200078e020c */
        /* <DEDUP_REMOVED lines=426> */
[----:B------:R0:W-:Y:S04]  /*23cc0*/  STL [R1+0x2a60], R6 ;  /* 0x002a600601007387 */ /* 0x0001e80000100800 */
[----:B------:R1:W-:Y:S04]  /*23cd0*/  STL [R1+0xe3c], R7 ;  /* 0x000e3c0701007387 */ /* 0x0003e80000100800 */
[----:B0-----:R-:W4:Y:S04]  /*23ce0*/  LDL.LU R6, [R1+0x53c] ;  /* 0x00053c0001067983 */ /* 0x001f280000300800 */
[----:B-1----:R-:W2:Y:S01]  /*23cf0*/  LDL.LU R7, [R1+0x540] ;  /* 0x0005400001077983 */ /* 0x002ea20000300800 */
[----:B-----5:R-:W-:-:S02]  /*23d00*/  IMAD R0, R5, UR4, RZ ;  /* 0x0000000405007c24 */ /* 0x020fc4000f8e02ff */
[----:B------:R-:W-:Y:S01]  /*23d10*/  IMAD.WIDE R4, R4, 0x2, R12 ;  /* 0x0000000204047825 */ /* 0x000fe200078e020c */
[----:B------:R-:W-:Y:S04]  /*23d20*/  STL [R1+0x2a54], R2 ;  /* 0x002a540201007387 */ /* 0x000fe80000100800 */
[----:B------:R0:W-:Y:S04]  /*23d30*/  STL [R1+0x2a4c], R3 ;  /* 0x002a4c0301007387 */ /* 0x0001e80000100800 */
[----:B------:R-:W-:Y:S04]  /*23d40*/  STL [R1+0x2a50], R4 ;  /* 0x002a500401007387 */ /* 0x000fe80000100800 */
[----:B------:R1:W-:Y:S01]  /*23d50*/  STL [R1+0xe40], R5 ;  /* 0x000e400501007387 */ /* 0x0003e20000100800 */
[----:B0-----:R-:W-:-:S05]  /*23d60*/  IMAD.WIDE R2, R0, 0x2, R14 ;  /* 0x0000000200027825 */ /* 0x001fca00078e020e */
[----:B------:R-:W-:Y:S01]  /*23d70*/  STL [R1+0x2a48], R2 ;  /* 0x002a480201007387 */ /* 0x000fe20000100800 */
[----:B-1----:R-:W-:-:S03]  /*23d80*/  IMAD.WIDE R4, R0, 0x2, R12 ;  /* 0x0000000200047825 */ /* 0x002fc600078e020c */
[----:B------:R-:W-:Y:S04]  /*23d90*/  STL [R1+0xe44], R3 ;  /* 0x000e440301007387 */ /* 0x000fe80000100800 */
[----:B------:R-:W-:Y:S04]  /*23da0*/  STL [R1+0xe4c], R4 ;  /* 0x000e4c0401007387 */ /* 0x000fe80000100800 */
[----:B------:R0:W-:Y:S04]  /*23db0*/  STL [R1+0xe48], R5 ;  /* 0x000e480501007387 */ /* 0x0001e80000100800 */
[----:B0-----:R-:W5:Y:S01]  /*23dc0*/  LDL.LU R5, [R1+0x570] ;  /* 0x0005700001057983 */ /* 0x001f620000300800 */
[----:B----4-:R-:W-:-:S04]  /*23dd0*/  IMAD R6, R6, UR4, RZ ;  /* 0x0000000406067c24 */ /* 0x010fc8000f8e02ff */
[----:B------:R-:W-:-:S04]  /*23de0*/  IMAD.WIDE R2, R6, 0x2, R14 ;  /* 0x0000000206027825 */ /* 0x000fc800078e020e */
[----:B--2---:R-:W-:Y:S02]  /*23df0*/  IMAD R0, R7, UR4, RZ ;  /* 0x0000000407007c24 */ /* 0x004fe4000f8e02ff */
[----:B------:R-:W-:Y:S01]  /*23e00*/  IMAD.WIDE R6, R6, 0x2, R12 ;  /* 0x0000000206067825 */ /* 0x000fe200078e020c */
[----:B------:R-:W-:Y:S04]  /*23e10*/  STL [R1+0xe54], R2 ;  /* 0x000e540201007387 */ /* 0x000fe80000100800 */
[----:B------:R0:W-:Y:S04]  /*23e20*/  STL [R1+0xe50], R3 ;  /* 0x000e500301007387 */ /* 0x0001e80000100800 */
[----:B------:R-:W-:Y:S04]  /*23e30*/  STL [R1+0xe5c], R6 ;  /* 0x000e5c0601007387 */ /* 0x000fe80000100800 */
[----:B------:R1:W-:Y:S01]  /*23e40*/  STL [R1+0xe58], R7 ;  /* 0x000e580701007387 */ /* 0x0003e20000100800 */
[----:B0-----:R-:W-:-:S03]  /*23e50*/  IMAD.WIDE R2, R0, 0x2, R14 ;  /* 0x0000000200027825 */ /* 0x001fc600078e020e */
[----:B-1----:R-:W2:Y:S04]  /*23e60*/  LDL.LU R7, [R1+0x584] ;  /* 0x0005840001077983 */ /* 0x002ea80000300800 */
[----:B------:R-:W-:Y:S04]  /*23e70*/  STL [R1+0xe64], R2 ;  /* 0x000e640201007387 */ /* 0x000fe80000100800 */
[----:B------:R-:W-:Y:S01]  /*23e80*/  STL [R1+0xe60], R3 ;  /* 0x000e600301007387 */ /* 0x000fe20000100800 */
[----:B-----5:R-:W-:Y:S02]  /*23e90*/  IMAD R6, R5, UR4, RZ ;  /* 0x0000000405067c24 */ /* 0x020fe4000f8e02ff */
[----:B------:R-:W-:-:S05]  /*23ea0*/  IMAD.WIDE R4, R0, 0x2, R12 ;  /* 0x0000000200047825 */ /* 0x000fca00078e020c */
[----:B------:R-:W-:Y:S04]  /*23eb0*/  STL [R1+0xe6c], R4 ;  /* 0x000e6c0401007387 */ /* 0x000fe80000100800 */
[----:B------:R0:W-:Y:S04]  /*23ec0*/  STL [R1+0xe68], R5 ;  /* 0x000e680501007387 */ /* 0x0001e80000100800 */
[----:B0-----:R-:W4:Y:S01]  /*23ed0*/  LDL.LU R5, [R1+0x58c] ;  /* 0x00058c0001057983 */ /* 0x001f220000300800 */
[----:B------:R-:W-:-:S05]  /*23ee0*/  IMAD.WIDE R2, R6, 0x2, R14 ;  /* 0x0000000206027825 */ /* 0x000fca00078e020e */
[----:B------:R-:W-:Y:S04]  /*23ef0*/  STL [R1+0xe74], R2 ;  /* 0x000e740201007387 */ /* 0x000fe80000100800 */
[----:B------:R0:W-:Y:S01]  /*23f00*/  STL [R1+0xe70], R3 ;  /* 0x000e700301007387 */ /* 0x0001e20000100800 */
[----:B--2---:R-:W-:Y:S02]  /*23f10*/  IMAD R0, R7, UR4, RZ ;  /* 0x0000000407007c24 */ /* 0x004fe4000f8e02ff */
[----:B------:R-:W-:-:S04]  /*23f20*/  IMAD.WIDE R6, R6, 0x2, R12 ;  /* 0x0000000206067825 */ /* 0x000fc800078e020c */
[----:B0-----:R-:W-:Y:S01]  /*23f30*/  IMAD.WIDE R2, R0, 0x2, R14 ;  /* 0x0000000200027825 */ /* 0x001fe200078e020e */
[----:B------:R-:W-:Y:S04]  /*23f40*/  STL [R1+0xe7c], R6 ;  /* 0x000e7c0601007387 */ /* 0x000fe80000100800 */
[----:B------:R0:W-:Y:S04]  /*23f50*/  STL [R1+0xe78], R7 ;  /* 0x000e780701007387 */ /* 0x0001e80000100800 */
[----:B0-----:R-:W2:Y:S04]  /*23f60*/  LDL.LU R7, [R1+0x594] ;  /* 0x0005940001077983 */ /* 0x001ea80000300800 */
[----:B------:R-:W-:Y:S04]  /*23f70*/  STL [R1+0xe84], R2 ;  /* 0x000e840201007387 */ /* 0x000fe80000100800 */
[----:B------:R-:W-:Y:S01]  /*23f80*/  STL [R1+0xe80], R3 ;  /* 0x000e800301007387 */ /* 0x000fe20000100800 */
[----:B----4-:R-:W-:-:S02]  /*23f90*/  IMAD R6, R5, UR4, RZ ;  /* 0x0000000405067c24 */ /* 0x010fc4000f8e02ff */
        /* <DEDUP_REMOVED lines=1505> */
[----:B------:R0:W-:Y:S04]  /*29db0*/  STL [R1+0x1a4c], R4 ;  /* 0x001a4c0401007387 */ /* 0x0001e80000100800 */
[----:B------:R1:W-:Y:S04]  /*29dc0*/  STL [R1+0x1a48], R5 ;  /* 0x001a480501007387 */ /* 0x0003e80000100800 */
[----:B0-----:R-:W4:Y:S04]  /*29dd0*/  LDL.LU R4, [R1+0x4a4] ;  /* 0x0004a40001047983 */ /* 0x001f280000300800 */
[----:B-1----:R-:W5:Y:S01]  /*29de0*/  LDL.LU R5, [R1+0x4a8] ;  /* 0x0004a80001057983 */ /* 0x002f620000300800 */
        /* <DEDUP_REMOVED lines=8> */
[----:B------:R-:W-:Y:S04]  /*29e70*/  STL [R1+0x1a64], R2 ;  /* 0x001a640201007387 */ /* 0x000fe80000100800 */
[----:B------:R-:W-:Y:S01]  /*29e80*/  STL [R1+0x1a60], R3 ;  /* 0x001a600301007387 */ /* 0x000fe20000100800 */
[----:B----4-:R-:W-:-:S02]  /*29e90*/  IMAD.MOV.U32 R7, RZ, RZ, R4 ;  /* 0x000000ffff077224 */ /* 0x010fc400078e0004 */
[----:B-----5:R-:W-:Y:S02]  /*29ea0*/  IMAD R6, R5, UR4, RZ ;  /* 0x0000000405067c24 */ /* 0x020fe4000f8e02ff */
[----:B------:R-:W-:-:S05]  /*29eb0*/  IMAD.WIDE R4, R0, 0x2, R12 ;  /* 0x0000000200047825 */ /* 0x000fca00078e020c */
[----:B------:R0:W-:Y:S04]  /*29ec0*/  STL [R1+0x1a6c], R4 ;  /* 0x001a6c0401007387 */ /* 0x0001e80000100800 */
[----:B------:R1:W-:Y:S04]  /*29ed0*/  STL [R1+0x1a68], R5 ;  /* 0x001a680501007387 */ /* 0x0003e80000100800 */
[----:B0-----:R-:W2:Y:S04]  /*29ee0*/  LDL.LU R4, [R1+0x49c] ;  /* 0x00049c0001047983 */ /* 0x001ea80000300800 */
[----:B-1----:R-:W4:Y:S01]  /*29ef0*/  LDL.LU R5, [R1+0x4a0] ;  /* 0x0004a00001057983 */ /* 0x002f220000300800 */
[----:B------:R-:W-:-:S04]  /*29f00*/  IMAD.WIDE R2, R6, 0x2, R14 ;  /* 0x0000000206027825 */ /* 0x000fc800078e020e */
[----:B------:R-:W-:Y:S02]  /*29f10*/  IMAD R0, R7, UR4, RZ ;  /* 0x0000000407007c24 */ /* 0x000fe4000f8e02ff */
[----:B------:R-:W-:Y:S01]  /*29f20*/  IMAD.WIDE R6, R6, 0x2, R12 ;  /* 0x0000000206067825 */ /* 0x000fe200078e020c */
[----:B------:R-:W-:Y:S04]  /*29f30*/  STL [R1+0x1a74], R2 ;  /* 0x001a740201007387 */ /* 0x000fe80000100800 */
[----:B------:R0:W-:Y:S04]  /*29f40*/  STL [R1+0x1a70], R3 ;  /* 0x001a700301007387 */ /* 0x0001e80000100800 */
[----:B------:R-:W-:Y:S04]  /*29f50*/  STL [R1+0x1a7c], R6 ;  /* 0x001a7c0601007387 */ /* 0x000fe80000100800 */
[----:B------:R2:W-:Y:S01]  /*29f60*/  STL [R1+0x1a78], R7 ;  /* 0x001a780701007387 */ /* 0x0005e20000100800 */
[----:B0-----:R-:W-:-:S05]  /*29f70*/  IMAD.WIDE R2, R0, 0x2, R14 ;  /* 0x0000000200027825 */ /* 0x001fca00078e020e */
[----:B------:R-:W-:Y:S04]  /*29f80*/  STL [R1+0x1a84], R2 ;  /* 0x001a840201007387 */ /* 0x000fe80000100800 */
[----:B------:R-:W-:Y:S01]  /*29f90*/  STL [R1+0x1a80], R3 ;  /* 0x001a800301007387 */ /* 0x000fe20000100800 */
[----:B--2---:R-:W-:Y:S02]  /*29fa0*/  IMAD.MOV.U32 R7, RZ, RZ, R4 ;  /* 0x000000ffff077224 */ /* 0x004fe400078e0004 */
[----:B----4-:R-:W-:Y:S02]  /*29fb0*/  IMAD R6, R5, UR4, RZ ;  /* 0x0000000405067c24 */ /* 0x010fe4000f8e02ff */
        /* <DEDUP_REMOVED lines=1935> */
[----:B------:R0:W-:Y:S01]  /*318b0*/  STL [R1+0x28c0], R3 ;  /* 0x0028c00301007387 */ /* 0x0001e20000100800 */
[----:B--2---:R-:W-:Y:S02]  /*318c0*/  IMAD.MOV.U32 R7, RZ, RZ, R4 ;  /* 0x000000ffff077224 */ /* 0x004fe400078e0004 */
[----:B----4-:R-:W-:Y:S02]  /*318d0*/  IMAD R6, R5, UR4, RZ ;  /* 0x0000000405067c24 */ /* 0x010fe4000f8e02ff */
[----:B------:R-:W-:-:S04]  /*318e0*/  IMAD.WIDE R4, R0, 0x2, R12 ;  /* 0x0000000200047825 */ /* 0x000fc800078e020c */
[----:B0-----:R-:W-:-:S04]  /*318f0*/  IMAD.WIDE R2, R6, 0x2, R14 ;  /* 0x0000000206027825 */ /* 0x001fc800078e020e */
[----:B------:R-:W-:Y:S02]  /*31900*/  IMAD R0, R7, UR4, RZ ;  /* 0x0000000407007c24 */ /* 0x000fe4000f8e02ff */
[----:B------:R-:W-:Y:S01]  /*31910*/  IMAD.WIDE R6, R6, 0x2, R12 ;  /* 0x0000000206067825 */ /* 0x000fe200078e020c */
[----:B------:R-:W-:Y:S04]  /*31920*/  STL [R1+0x28cc], R4 ;  /* 0x0028cc0401007387 */ /* 0x000fe80000100800 */
[----:B------:R0:W-:Y:S04]  /*31930*/  STL [R1+0x28c8], R5 ;  /* 0x0028c80501007387 */ /* 0x0001e80000100800 */
[----:B------:R-:W-:Y:S04]  /*31940*/  STL [R1+0x28d4], R2 ;  /* 0x0028d40201007387 */ /* 0x000fe80000100800 */
[----:B------:R1:W-:Y:S04]  /*31950*/  STL [R1+0x28d0], R3 ;  /* 0x0028d00301007387 */ /* 0x0003e80000100800 */
[----:B------:R2:W-:Y:S04]  /*31960*/  STL [R1+0x28dc], R6 ;  /* 0x0028dc0601007387 */ /* 0x0005e80000100800 */
[----:B------:R4:W-:Y:S01]  /*31970*/  STL [R1+0x28d8], R7 ;  /* 0x0028d80701007387 */ /* 0x0009e20000100800 */
[----:B0-----:R-:W-:-:S04]  /*31980*/  IMAD.WIDE R4, R0, 0x2, R14 ;  /* 0x0000000200047825 */ /* 0x001fc800078e020e */
[----:B-1----:R-:W-:Y:S01]  /*31990*/  IMAD.WIDE R2, R0, 0x2, R12 ;  /* 0x0000000200027825 */ /* 0x002fe200078e020c */
[----:B--2---:R-:W2:Y:S04]  /*319a0*/  LDL.LU R6, [R1+0x204] ;  /* 0x0002040001067983 */ /* 0x004ea80000300800 */
[----:B----4-:R-:W4:Y:S04]  /*319b0*/  LDL.LU R7, [R1+0x7d4] ;  /* 0x0007d40001077983 */ /* 0x010f280000300800 */
[----:B------:R-:W5:Y:S04]  /*319c0*/  LDL.LU R0, [R1+0x10] ;  /* 0x0000100001007983 */ /* 0x000f680000300800 */
[----:B------:R-:W-:Y:S04]  /*319d0*/  STL [R1+0x28e4], R4 ;  /* 0x0028e40401007387 */ /* 0x000fe80000100800 */
[----:B------:R0:W-:Y:S04]  /*319e0*/  STL [R1+0x28e0], R5 ;  /* 0x0028e00501007387 */ /* 0x0001e80000100800 */
[----:B0-----:R-:W3:Y:S04]  /*319f0*/  LDL.LU R5, [R1+0x8] ;  /* 0x0000080001057983 */ /* 0x001ee80000300800 */
[----:B------:R-:W2:Y:S04]  /*31a00*/  LDL.LU R4, [R1+0xc] ;  /* 0x00000c0001047983 */ /* 0x000ea80000300800 */
[----:B------:R-:W-:Y:S04]  /*31a10*/  STL [R1+0x28ec], R2 ;  /* 0x0028ec0201007387 */ /* 0x000fe80000100800 */
[----:B------:R0:W-:Y:S01]  /*31a20*/  STL [R1+0x28e8], R3 ;  /* 0x0028e80301007387 */ /* 0x0001e20000100800 */
[----:B-----5:R-:W-:-:S04]  /*31a30*/  IMAD R0, R0, UR4, RZ ;  /* 0x0000000400007c24 */ /* 0x020fc8000f8e02ff */
[----:B0-----:R-:W-:-:S05]  /*31a40*/  IMAD.WIDE R2, R0, 0x2, R14 ;  /* 0x0000000200027825 */ /* 0x001fca00078e020e */
[----:B------:R-:W-:Y:S04]  /*31a50*/  STL [R1+0x28f4], R2 ;  /* 0x0028f40201007387 */ /* 0x000fe80000100800 */
[----:B------:R0:W-:Y:S02]  /*31a60*/  STL [R1+0x28f0], R3 ;  /* 0x0028f00301007387 */ /* 0x0001e40000100800 */
[----:B0-----:R-:W-:-:S04]  /*31a70*/  IMAD.WIDE R2, R0, 0x2, R12 ;  /* 0x0000000200027825 */ /* 0x001fc800078e020c */
[----:B--2---:R-:W-:Y:S01]  /*31a80*/  IMAD R0, R4, UR4, RZ ;  /* 0x0000000404007c24 */ /* 0x004fe2000f8e02ff */
[----:B------:R-:W-:Y:S04]  /*31a90*/  STL [R1+0x28fc], R2 ;  /* 0x0028fc0201007387 */ /* 0x000fe80000100800 */
[----:B------:R0:W-:Y:S02]  /*31aa0*/  STL [R1+0x28f8], R3 ;  /* 0x0028f80301007387 */ /* 0x0001e40000100800 */
[----:B0-----:R-:W-:-:S05]  /*31ab0*/  IMAD.WIDE R2, R0, 0x2, R14 ;  /* 0x0000000200027825 */ /* 0x001fca00078e020e */
[----:B------:R-:W-:Y:S04]  /*31ac0*/  STL [R1+0x2904], R2 ;  /* 0x0029040201007387 */ /* 0x000fe80000100800 */
[----:B------:R0:W-:Y:S02]  /*31ad0*/  STL [R1+0x2900], R3 ;  /* 0x0029000301007387 */ /* 0x0001e40000100800 */
[----:B0-----:R-:W-:-:S04]  /*31ae0*/  IMAD.WIDE R2, R0, 0x2, R12 ;  /* 0x0000000200027825 */ /* 0x001fc800078e020c */
[----:B---3--:R-:W-:Y:S01]  /*31af0*/  IMAD R0, R5, UR4, RZ ;  /* 0x0000000405007c24 */ /* 0x008fe2000f8e02ff */
[----:B------:R-:W-:Y:S04]  /*31b00*/  STL [R1+0x290c], R2 ;  /* 0x00290c0201007387 */ /* 0x000fe80000100800 */
[----:B------:R0:W-:Y:S02]  /*31b10*/  STL [R1+0x2908], R3 ;  /* 0x0029080301007387 */ /* 0x0001e40000100800 */
[----:B0-----:R-:W-:-:S05]  /*31b20*/  IMAD.WIDE R2, R0, 0x2, R14 ;  /* 0x0000000200027825 */ /* 0x001fca00078e020e */
[----:B------:R-:W-:Y:S04]  /*31b30*/  STL [R1+0x2914], R2 ;  /* 0x0029140201007387 */ /* 0x000fe80000100800 */
[----:B------:R0:W-:Y:S02]  /*31b40*/  STL [R1+0x2910], R3 ;  /* 0x0029100301007387 */ /* 0x0001e40000100800 */
[----:B0-----:R-:W-:-:S04]  /*31b50*/  IMAD.WIDE R2, R0, 0x2, R12 ;  /* 0x0000000200027825 */ /* 0x001fc800078e020c */
[----:B------:R-:W-:Y:S01]  /*31b60*/  IMAD R0, R6, UR4, RZ ;  /* 0x0000000406007c24 */ /* 0x000fe2000f8e02ff */
[----:B------:R-:W-:Y:S04]  /*31b70*/  STL [R1+0x291c], R2 ;  /* 0x00291c0201007387 */ /* 0x000fe80000100800 */
[----:B------:R0:W-:Y:S02]  /*31b80*/  STL [R1+0x2918], R3 ;  /* 0x0029180301007387 */ /* 0x0001e40000100800 */
[----:B0-----:R-:W-:-:S05]  /*31b90*/  IMAD.WIDE R2, R0, 0x2, R14 ;  /* 0x0000000200027825 */ /* 0x001fca00078e020e */
[----:B------:R-:W-:Y:S04]  /*31ba0*/  STL [R1+0x2924], R2 ;  /* 0x0029240201007387 */ /* 0x000fe80000100800 */
[----:B------:R0:W-:Y:S02]  /*31bb0*/  STL [R1+0x2920], R3 ;  /* 0x0029200301007387 */ /* 0x0001e40000100800 */
[----:B0-----:R-:W-:-:S04]  /*31bc0*/  IMAD.WIDE R2, R0, 0x2, R12 ;  /* 0x0000000200027825 */ /* 0x001fc800078e020c */
[----:B----4-:R-:W-:Y:S01]  /*31bd0*/  IMAD R0, R7, UR4, RZ ;  /* 0x0000000407007c24 */ /* 0x010fe2000f8e02ff */
        /* <DEDUP_REMOVED lines=29> */
[----:B------:R0:W-:Y:S01]  /*31db0*/  STL [R1+0x2968], R3 ;  /* 0x0029680301007387 */ /* 0x0001e20000100800 */
[----:B------:R-:W-:Y:S02]  /*31dc0*/  IMAD R4, R20, UR4, RZ ;  /* 0x0000000414047c24 */ /* 0x000fe4000f8e02ff */
[----:B0-----:R-:W-:-:S05]  /*31dd0*/  IMAD.WIDE R2, R0, 0x2, R14 ;  /* 0x0000000200027825 */ /* 0x001fca00078e020e */
[----:B------:R-:W-:Y:S04]  /*31de0*/  STL [R1+0x2974], R2 ;  /* 0x0029740201007387 */ /* 0x000fe80000100800 */
[----:B------:R0:W-:Y:S02]  /*31df0*/  STL [R1+0x2970], R3 ;  /* 0x0029700301007387 */ /* 0x0001e40000100800 */
[----:B0-----:R-:W-:-:S05]  /*31e00*/  IMAD.WIDE R2, R0, 0x2, R12 ;  /* 0x0000000200027825 */ /* 0x001fca00078e020c */
        /* <DEDUP_REMOVED lines=87> */
[----:B------:R-:W-:Y:S02]  /*32380*/  IMAD R0, R29, UR4, RZ ;  /* 0x000000041d007c24 */ /* 0x000fe4000f8e02ff */
[----:B------:R-:W0:Y:S01]  /*32390*/  S2R R29, SR_TID.X ;  /* 0x00000000001d7919 */ /* 0x000e220000002100 */
[----:B------:R-:W-:Y:S04]  /*323a0*/  STL [R1+0x2a44], R2 ;  /* 0x002a440201007387 */ /* 0x000fe80000100800 */
[----:B------:R1:W-:Y:S01]  /*323b0*/  STL [R1+0x2a40], R3 ;  /* 0x002a400301007387 */ /* 0x0003e20000100800 */
[----:B------:R-:W-:-:S04]  /*323c0*/  IMAD.WIDE R14, R0, 0x2, R14 ;  /* 0x00000002000e7825 */ /* 0x000fc800078e020e */
[----:B-1----:R-:W-:-:S04]  /*323d0*/  IMAD.WIDE R2, R4, 0x2, R12 ;  /* 0x0000000204027825 */ /* 0x002fc800078e020c */
[----:B------:R-:W-:Y:S01]  /*323e0*/  IMAD.WIDE R12, R0, 0x2, R12 ;  /* 0x00000002000c7825 */ /* 0x000fe200078e020c */
[----:B------:R0:W-:Y:S04]  /*323f0*/  STL [R1+0xe08], R2 ;  /* 0x000e080201007387 */ /* 0x0001e80000100800 */
[----:B------:R1:W-:Y:S04]  /*32400*/  STL [R1+0xe04], R3 ;  /* 0x000e040301007387 */ /* 0x0003e80000100800 */
[----:B------:R1:W-:Y:S04]  /*32410*/  STL [R1+0xe10], R14 ;  /* 0x000e100e01007387 */ /* 0x0003e80000100800 */
[----:B------:R1:W-:Y:S04]  /*32420*/  STL [R1+0xe0c], R15 ;  /* 0x000e0c0f01007387 */ /* 0x0003e80000100800 */
[----:B------:R1:W-:Y:S04]  /*32430*/  STL [R1+0xe18], R12 ;  /* 0x000e180c01007387 */ /* 0x0003e80000100800 */
[----:B------:R1:W-:Y:S01]  /*32440*/  STL [R1+0xe14], R13 ;  /* 0x000e140d01007387 */ /* 0x0003e20000100800 */
[----:B0-----:R-:W-:-:S05]  /*32450*/  IMAD.SHL.U32 R2, R29, 0x10, RZ ;  /* 0x000000101d027824 */ /* 0x001fca00078e00ff */
[----:B------:R1:W-:Y:S01]  /*32460*/  STL [R1+0x2f08], R2 ;  /* 0x002f080201007387 */ /* 0x0003e20000100800 */
[----:B------:R-:W-:Y:S01]  /*32470*/  IMAD.SHL.U32 R0, R29, 0x20, RZ ;  /* 0x000000201d007824 */ /* 0x000fe200078e00ff */
[----:B------:R-:W-:-:S04]  /*32480*/  UMOV UR4, URZ ;  /* 0x0000003f00047c82 */ /* 0x000fc80008000000 */
[----:B------:R-:W-:-:S05]  /*32490*/  LOP3.LUT R0, R0, 0x60, RZ, 0xc0, !PT ;  /* 0x0000006000007812 */ /* 0x000fca00078ec0ff */
[----:B------:R1:W-:Y:S04]  /*324a0*/  STL [R1+0x2f04], R0 ;  /* 0x002f040001007387 */ /* 0x0003e80000100800 */
[----:B------:R1:W-:Y:S01]  /*324b0*/  STL [R1+0x6b0], RZ ;  /* 0x0006b0ff01007387 */ /* 0x0003e20000100800 */
[----:B------:R-:W-:-:S03]  /*324c0*/  ULDC UR14, c[0x0][0x23c] ;  /* 0x00008f00000e7ab9 */ /* 0x000fc60000000800 */
[----:B------:R1:W-:Y:S04]  /*324d0*/  STL [R1+0x6b4], RZ ;  /* 0x0006b4ff01007387 */ /* 0x0003e80000100800 */
        /* <DEDUP_REMOVED lines=61> */
[----:B------:R1:W-:Y:S02]  /*328b0*/  STL [R1+0x17c], RZ ;  /* 0x00017cff01007387 */ /* 0x0003e40000100800 */
.L_x_2:
[----:B------:R-:W-:Y:S01]  /*328c0*/  STL [R1+0x3f24], R18 ;  /* 0x003f241201007387 */ /* 0x000fe20000100800 */
[----:B------:R-:W-:-:S03]  /*328d0*/  UIMAD UR5, UR4, -0x100, UR9 ;  /* 0xffffff00040578a4 */ /* 0x000fc6000f8e0209 */
[----:B------:R-:W-:Y:S04]  /*328e0*/  STL [R1+0x3f30], R18 ;  /* 0x003f301201007387 */ /* 0x000fe80000100800 */
        /* <DEDUP_REMOVED lines=13> */
[----:B0-----:R0:W-:Y:S04]  /*329c0*/  STL [R1+0x3f8c], R18 ;  /* 0x003f8c1201007387 */ /* 0x0011e80000100800 */
[----:B------:R-:W-:Y:S04]  /*329d0*/  STL [R1+0x3da8], R13 ;  /* 0x003da80d01007387 */ /* 0x000fe80000100800 */
[----:B------:R-:W-:Y:S01]  /*329e0*/  STL [R1+0x3db0], R13 ;  /* 0x003db00d01007387 */ /* 0x000fe20000100800 */
[----:B0-----:R-:W-:-:S03]  /*329f0*/  PRMT R18, RZ, 0x7610, R18 ;  /* 0x00007610ff127816 */ /* 0x001fc60000000012 */
        /* <DEDUP_REMOVED lines=46> */
[----:B------:R1:W-:Y:S04]  /*32ce0*/  STL [R1+0x3f28], R13 ;  /* 0x003f280d01007387 */ /* 0x0003e80000100800 */
        /* <DEDUP_REMOVED lines=25> */
[----:B------:R-:W-:Y:S01]  /*32e80*/  STL [R1+0x3e64], R15 ;  /* 0x003e640f01007387 */ /* 0x000fe20000100800 */
[----:B-1----:R-:W0:Y:S03]  /*32e90*/  S2R R13, SR_TID.X ;  /* 0x00000000000d7919 */ /* 0x002e260000002100 */
        /* <DEDUP_REMOVED lines=8> */
[----:B0-----:R-:W-:-:S02]  /*32f20*/  SHF.R.U32.HI R0, RZ, 0x4, R13 ;  /* 0x00000004ff007819 */ /* 0x001fc4000001160d */
[----:B------:R-:W-:Y:S01]  /*32f30*/  SHF.R.U32.HI R5, RZ, 0x4, R13 ;  /* 0x00000004ff057819 */ /* 0x000fe2000001160d */
[----:B------:R-:W-:Y:S01]  /*32f40*/  STL [R1+0x3eac], R15 ;  /* 0x003eac0f01007387 */ /* 0x000fe20000100800 */
[----:B------:R-:W-:-:S03]  /*32f50*/  SGXT.U32 R0, R0, 0x3 ;  /* 0x000000030000781a */ /* 0x000fc60000000000 */
[----:B------:R-:W-:Y:S01]  /*32f60*/  STL [R1+0x3eb4], R15 ;  /* 0x003eb40f01007387 */ /* 0x000fe20000100800 */
[----:B-----5:R-:W-:Y:S01]  /*32f70*/  LOP3.LUT R2, R0, 0xe8, RZ, 0xfc, !PT ;  /* 0x000000e800027812 */ /* 0x020fe200078efcff */
[C---:B------:R-:W-:Y:S02]  /*32f80*/  VIADD R3, R5.reuse, 0x78 ;  /* 0x0000007805037836 */ /* 0x040fe40000000000 */
[----:B------:R-:W-:Y:S01]  /*32f90*/  STL [R1+0x3ebc], R15 ;  /* 0x003ebc0f01007387 */ /* 0x000fe20000100800 */
[----:B------:R-:W-:Y:S01]  /*32fa0*/  ISETP.GE.AND P6, PT, R2, UR5, PT ;  /* 0x0000000502007c0c */ /* 0x000fe2000bfc6270 */
[----:B------:R-:W-:Y:S01]  /*32fb0*/  VIADD R4, R5, 0x38 ;  /* 0x0000003805047836 */ /* 0x000fe20000000000 */
[----:B------:R-:W-:Y:S01]  /*32fc0*/  LOP3.LUT R2, R0, 0x8, RZ, 0xfc, !PT ;  /* 0x0000000800027812 */ /* 0x000fe200078efcff */
[----:B------:R-:W-:Y:S01]  /*32fd0*/  STL [R1+0x3ec4], R15 ;  /* 0x003ec40f01007387 */ /* 0x000fe20000100800 */
[----:B------:R-:W-:Y:S02]  /*32fe0*/  ISETP.GE.AND P0, PT, R3, UR5, PT ;  /* 0x0000000503007c0c */ /* 0x000fe4000bf06270 */
[----:B------:R-:W-:Y:S01]  /*32ff0*/  ISETP.GE.AND P3, PT, R2, UR5, PT ;  /* 0x0000000502007c0c */ /* 0x000fe2000bf66270 */
[----:B------:R-:W-:Y:S01]  /*33000*/  STL [R1+0x3ecc], R15 ;  /* 0x003ecc0f01007387 */ /* 0x000fe20000100800 */
[----:B------:R-:W-:-:S02]  /*33010*/  LOP3.LUT R2, R0, 0x10, RZ, 0xfc, !PT ;  /* 0x0000001000027812 */ /* 0x000fc400078efcff */
[----:B------:R-:W-:Y:S01]  /*33020*/  LOP3.LUT R3, R0, 0x18, RZ, 0xfc, !PT ;  /* 0x0000001800037812 */ /* 0x000fe200078efcff */
[----:B------:R-:W-:Y:S01]  /*33030*/  STL [R1+0x3ed4], R15 ;  /* 0x003ed40f01007387 */ /* 0x000fe20000100800 */
[----:B------:R-:W-:Y:S02]  /*33040*/  ISETP.GE.AND P4, PT, R2, UR5, PT ;  /* 0x0000000502007c0c */ /* 0x000fe4000bf86270 */
[----:B------:R-:W-:Y:S01]  /*33050*/  ISETP.GE.AND P2, PT, R4, UR5, PT ;  /* 0x0000000504007c0c */ /* 0x000fe2000bf46270 */
[----:B------:R-:W-:Y:S01]  /*33060*/  STL [R1+0x3edc], R15 ;  /* 0x003edc0f01007387 */ /* 0x000fe20000100800 */
[----:B------:R-:W-:Y:S01]  /*33070*/  ISETP.GE.AND P5, PT, R3, UR5, PT ;  /* 0x0000000503007c0c */ /* 0x000fe2000bfa6270 */
[----:B------:R-:W-:Y:S02]  /*33080*/  VIADD R4, R5, 0xb8 ;  /* 0x000000b805047836 */ /* 0x000fe40000000000 */
[----:B------:R-:W-:Y:S03]  /*33090*/  STL [R1+0x3ee4], R15 ;  /* 0x003ee40f01007387 */ /* 0x000fe60000100800 */
[----:B------:R-:W-:Y:S01]  /*330a0*/  ISETP.GE.AND P1, PT, R4, UR5, PT ;  /* 0x0000000504007c0c */ /* 0x000fe2000bf26270 */
        /* <DEDUP_REMOVED lines=39> */
[----:B------:R-:W2:Y:S04]  /*33320*/  LDL R2, [R1+0x2ef4] ;  /* 0x002ef40001027983 */ /* 0x000ea80000100800 */
[----:B------:R-:W2:Y:S01]  /*33330*/  LDL R3, [R1+0x2ecc] ;  /* 0x002ecc0001037983 */ /* 0x000ea20000100800 */
[----:B------:R-:W-:-:S03]  /*33340*/  LOP3.LUT R4, R0, 0x20, RZ, 0xfc, !PT ;  /* 0x0000002000047812 */ /* 0x000fc600078efcff */
[----:B--2---:R-:W2:Y:S04]  /*33350*/  @!P6 LDG.E.U16 R18, desc[UR10][R2.64] ;  /* 0x0000000a0212e981 */ /* 0x004ea8000c1e1500 */
[----:B--2---:R0:W-:Y:S04]  /*33360*/  STL [R1+0x280], R18 ;  /* 0x0002801201007387 */ /* 0x0041e80000100800 */
[----:B0-----:R-:W2:Y:S04]  /*33370*/  LDL.LU R18, [R1+0x3f8c] ;  /* 0x003f8c0001127983 */ /* 0x001ea80000300800 */
[----:B------:R-:W3:Y:S04]  /*33380*/  LDL R2, [R1+0x2e04] ;  /* 0x002e040001027983 */ /* 0x000ee80000100800 */
[----:B------:R-:W3:Y:S01]  /*33390*/  LDL R3, [R1+0x2e14] ;  /* 0x002e140001037983 */ /* 0x000ee20000100800 */
[----:B------:R-:W-:-:S02]  /*333a0*/  PRMT R15, RZ, 0x7610, R15 ;  /* 0x00007610ff0f7816 */ /* 0x000fc4000000000f */
[----:B------:R-:W-:Y:S02]  /*333b0*/  ISETP.GE.AND P6, PT, R4, UR5, PT ;  /* 0x0000000504007c0c */ /* 0x000fe4000bfc6270 */
[----:B------:R-:W-:Y:S02]  /*333c0*/  LOP3.LUT R4, R0, 0x28, RZ, 0xfc, !PT ;  /* 0x0000002800047812 */ /* 0x000fe400078efcff */
[----:B--2---:R-:W-:Y:S02]  /*333d0*/  PRMT R18, RZ, 0x7610, R18 ;  /* 0x00007610ff127816 */ /* 0x004fe40000000012 */
[----:B---3--:R-:W-:-:S04]  /*333e0*/  @!P3 LOP3.LUT R3, R3, R2, RZ, 0x3c, !PT ;  /* 0x000000020303b212 */ /* 0x008fc800078e3cff */
[----:B------:R-:W-:-:S04]  /*333f0*/  @!P3 LOP3.LUT R2, R3, R2, RZ, 0x3c, !PT ;  /* 0x000000020302b212 */ /* 0x000fc800078e3cff */
[----:B------:R-:W-:-:S05]  /*33400*/  @!P3 LOP3.LUT R3, R3, R2, RZ, 0x3c, !PT ;  /* 0x000000020303b212 */ /* 0x000fca00078e3cff */
[----:B------:R-:W2:Y:S04]  /*33410*/  @!P3 LDG.E.U16 R15, desc[UR10][R2.64] ;  /* 0x0000000a020fb981 */ /* 0x000ea8000c1e1500 */
[----:B--2---:R0:W-:Y:S04]  /*33420*/  STL [R1+0x2fc], R15 ;  /* 0x0002fc0f01007387 */ /* 0x0041e80000100800 */
[----:B0-----:R-:W2:Y:S04]  /*33430*/  LDL.LU R15, [R1+0x3f88] ;  /* 0x003f8800010f7983 */ /* 0x001ea80000300800 */
[----:B------:R-:W3:Y:S04]  /*33440*/  LDL R2, [R1+0x2e10] ;  /* 0x002e100001027983 */ /* 0x000ee80000100800 */
[----:B------:R-:W3:Y:S01]  /*33450*/  LDL R3, [R1+0x2e20] ;  /* 0x002e200001037983 */ /* 0x000ee20000100800 */
[----:B------:R-:W-:-:S02]  /*33460*/  ISETP.GE.AND P3, PT, R4, UR5, PT ;  /* 0x0000000504007c0c */ /* 0x000fc4000bf66270 */
[----:B------:R-:W-:Y:S02]  /*33470*/  LOP3.LUT R4, R0, 0x30, RZ, 0xfc, !PT ;  /* 0x0000003000047812 */ /* 0x000fe400078efcff */
[----:B---3--:R-:W-:-:S04]  /*33480*/  @!P4 LOP3.LUT R3, R3, R2, RZ, 0x3c, !PT ;  /* 0x000000020303c212 */ /* 0x008fc800078e3cff */
[----:B------:R-:W-:-:S04]  /*33490*/  @!P4 LOP3.LUT R2, R3, R2, RZ, 0x3c, !PT ;  /* 0x000000020302c212 */ /* 0x000fc800078e3cff */
[----:B------:R-:W-:-:S05]  /*334a0*/  @!P4 LOP3.LUT R3, R3, R2, RZ, 0x3c, !PT ;  /* 0x000000020303c212 */ /* 0x000fca00078e3cff */
[----:B------:R-:W3:Y:S04]  /*334b0*/  @!P4 LDG.E.U16 R18, desc[UR10][R2.64] ;  /* 0x0000000a0212c981 */ /* 0x000ee8000c1e1500 */
[----:B---3--:R0:W-:Y:S04]  /*334c0*/  STL [R1+0x2f8], R18 ;  /* 0x0002f81201007387 */ /* 0x0081e80000100800 */
[----:B0-----:R-:W3:Y:S04]  /*334d0*/  LDL.LU R18, [R1+0x3f84] ;  /* 0x003f840001127983 */ /* 0x001ee80000300800 */
[----:B------:R-:W4:Y:S04]  /*334e0*/  LDL R2, [R1+0x2e0c] ;  /* 0x002e0c0001027983 */ /* 0x000f280000100800 */
[----:B------:R-:W4:Y:S01]  /*334f0*/  LDL R3, [R1+0x2e1c] ;  /* 0x002e1c0001037983 */ /* 0x000f220000100800 */
[----:B--2---:R-:W-:-:S02]  /*33500*/  PRMT R15, RZ, 0x7610, R15 ;  /* 0x00007610ff0f7816 */ /* 0x004fc4000000000f */
[----:B------:R-:W-:Y:S02]  /*33510*/  ISETP.GE.AND P4, PT, R4, UR5, PT ;  /* 0x0000000504007c0c */ /* 0x000fe4000bf86270 */
[----:B------:R-:W-:Y:S02]  /*33520*/  LOP3.LUT R4, R0, 0x40, RZ, 0xfc, !PT ;  /* 0x0000004000047812 */ /* 0x000fe400078efcff */
[----:B---3--:R-:W-:Y:S02]  /*33530*/  PRMT R18, RZ, 0x7610, R18 ;  /* 0x00007610ff127816 */ /* 0x008fe40000000012 */
[----:B----4-:R-:W-:-:S04]  /*33540*/  @!P5 LOP3.LUT R3, R3, R2, RZ, 0x3c, !PT ;  /* 0x000000020303d212 */ /* 0x010fc800078e3cff */
        /* <DEDUP_REMOVED lines=170> */
[----:B------:R-:W3:Y:S02]  /*33ff0*/  LDL R3, [R1+0x2ec8] ;  /* 0x002ec80001037983 */ /* 0x000ee40000100800 */
[----:B---3--:R-:W-:-:S04]  /*34000*/  @!P5 LOP3.LUT R3, R3, R2, RZ, 0x3c, !PT ;  /* 0x000000020303d212 */ /* 0x008fc800078e3cff */
[----:B------:R-:W-:-:S04]  /*34010*/  @!P5 LOP3.LUT R2, R3, R2, RZ, 0x3c, !PT ;  /* 0x000000020302d212 */ /* 0x000fc800078e3cff */
[----:B------:R-:W-:-:S05]  /*34020*/  @!P5 LOP3.LUT R3, R3, R2, RZ, 0x3c, !PT ;  /* 0x000000020303d212 */ /* 0x000fca00078e3cff */
[----:B------:R-:W3:Y:S01]  /*34030*/  @!P5 LDG.E.U16 R18, desc[UR10][R2.64] ;  /* 0x0000000a0212d981 */ /* 0x000ee2000c1e1500 */
[----:B------:R-:W-:Y:S02]  /*34040*/  PRMT R4, RZ, 0x7610, R4 ;  /* 0x00007610ff047816 */ /* 0x000fe40000000004 */
[----:B------:R-:W-:Y:S01]  /*34050*/  ISETP.GE.AND P5, PT, R0, UR5, PT ;  /* 0x0000000500007c0c */ /* 0x000fe2000bfa6270 */
[----:B---3--:R0:W-:Y:S04]  /*34060*/  STL [R1+0x2b4], R18 ;  /* 0x0002b41201007387 */ /* 0x0081e80000100800 */
[----:B0-----:R-:W3:Y:S04]  /*34070*/  LDL.LU R18, [R1+0x3f40] ;  /* 0x003f400001127983 */ /* 0x001ee80000300800 */
[----:B------:R-:W4:Y:S04]  /*34080*/  LDL R2, [R1+0x2e9c] ;  /* 0x002e9c0001027983 */ /* 0x000f280000100800 */
[----:B------:R-:W4:Y:S01]  /*34090*/  LDL R3, [R1+0x2ed0] ;  /* 0x002ed00001037983 */ /* 0x000f220000100800 */
[----:B------:R-:W-:Y:S01]  /*340a0*/  VIADD R5, R5, 0xf8 ;  /* 0x000000f805057836 */ /* 0x000fe20000000000 */
[----:B------:R-:W-:-:S02]  /*340b0*/  LOP3.LUT R13, R13, 0x7f, RZ, 0xc0, !PT ;  /* 0x0000007f0d0d7812 */ /* 0x000fc400078ec0ff */
[----:B------:R0:W-:Y:S04]  /*340c0*/  STL.S16 [R1+0x2b0], R4 ;  /* 0x0002b00401007387 */ /* 0x0001e80000100600 */
[----:B------:R-:W2:Y:S01]  /*340d0*/  LDL R0, [R1+0x2b0] ;  /* 0x0002b00001007983 */ /* 0x000ea20000100800 */
[----:B------:R-:W-:Y:S02]  /*340e0*/  ISETP.GE.AND P4, PT, R5, UR5, PT ;  /* 0x0000000505007c0c */ /* 0x000fe4000bf86270 */
[-C--:B----4-:R-:W-:Y:S02]  /*340f0*/  @!P6 LOP3.LUT R3, R3, R2.reuse, RZ, 0x3c, !PT ;  /* 0x000000020303e212 */ /* 0x090fe400078e3cff */
[----:B---3--:R-:W-:Y:S02]  /*34100*/  PRMT R18, RZ, 0x7610, R18 ;  /* 0x00007610ff127816 */ /* 0x008fe40000000012 */
[----:B------:R-:W-:-:S02]  /*34110*/  @!P6 LOP3.LUT R2, R3, R2, RZ, 0x3c, !PT ;  /* 0x000000020302e212 */ /* 0x000fc400078e3cff */
[----:B0-----:R-:W-:Y:S02]  /*34120*/  LOP3.LUT R4, R13, 0x80, RZ, 0xfc, !PT ;  /* 0x000000800d047812 */ /* 0x001fe400078efcff */
[----:B------:R-:W-:-:S05]  /*34130*/  @!P6 LOP3.LUT R3, R3, R2, RZ, 0x3c, !PT ;  /* 0x000000020303e212 */ /* 0x000fca00078e3cff */
[----:B--2---:R-:W2:Y:S04]  /*34140*/  @!P6 LDG.E.U16 R0, desc[UR10][R2.64] ;  /* 0x0000000a0200e981 */ /* 0x004ea8000c1e1500 */
[----:B--2---:R0:W-:Y:S04]  /*34150*/  @!P6 STL [R1+0x2b0], R0 ;  /* 0x0002b0000100e387 */ /* 0x0041e80000100800 */
[----:B------:R-:W2:Y:S04]  /*34160*/  LDL R2, [R1+0x2ea4] ;  /* 0x002ea40001027983 */ /* 0x000ea80000100800 */
[----:B------:R-:W2:Y:S01]  /*34170*/  LDL R3, [R1+0x2ed8] ;  /* 0x002ed80001037983 */ /* 0x000ea20000100800 */
[----:B------:R-:W-:Y:S01]  /*34180*/  PRMT R5, RZ, 0x7610, R5 ;  /* 0x00007610ff057816 */ /* 0x000fe20000000005 */
[----:B0-----:R-:W0:Y:S01]  /*34190*/  S2R R0, SR_TID.X ;  /* 0x0000000000007919 */ /* 0x001e220000002100 */
[----:B------:R-:W-:-:S02]  /*341a0*/  ISETP.GE.AND P6, PT, R4, UR5, PT ;  /* 0x0000000504007c0c */ /* 0x000fc4000bfc6270 */
[----:B0-----:R-:W-:-:S04]  /*341b0*/  SHF.R.U32.HI R0, RZ, 0x4, R0 ;  /* 0x00000004ff007819 */ /* 0x001fc80000011600 */
[----:B------:R-:W-:Y:S02]  /*341c0*/  SGXT.U32 R0, R0, 0x3 ;  /* 0x000000030000781a */ /* 0x000fe40000000000 */
[----:B--2---:R-:W-:-:S04]  /*341d0*/  @!P3 LOP3.LUT R3, R3, R2, RZ, 0x3c, !PT ;  /* 0x000000020303b212 */ /* 0x004fc800078e3cff */
[----:B------:R-:W-:-:S04]  /*341e0*/  @!P3 LOP3.LUT R2, R3, R2, RZ, 0x3c, !PT ;  /* 0x000000020302b212 */ /* 0x000fc800078e3cff */
[----:B------:R-:W-:-:S05]  /*341f0*/  @!P3 LOP3.LUT R3, R3, R2, RZ, 0x3c, !PT ;  /* 0x000000020303b212 */ /* 0x000fca00078e3cff */
[----:B------:R0:W2:Y:S04]  /*34200*/  @!P3 LDG.E.U16 R5, desc[UR10][R2.64] ;  /* 0x0000000a0205b981 */ /* 0x0000a8000c1e1500 */
[----:B------:R-:W0:Y:S04]  /*34210*/  LDL R2, [R1+0x2e2c] ;  /* 0x002e2c0001027983 */ /* 0x000e280000100800 */
[----:B------:R-:W0:Y:S02]  /*34220*/  LDL R3, [R1+0x2e50] ;  /* 0x002e500001037983 */ /* 0x000e240000100800 */
[----:B0-----:R-:W-:-:S04]  /*34230*/  @!P5 LOP3.LUT R3, R3, R2, RZ, 0x3c, !PT ;  /* 0x000000020303d212 */ /* 0x001fc800078e3cff */
[----:B------:R-:W-:-:S04]  /*34240*/  @!P5 LOP3.LUT R2, R3, R2, RZ, 0x3c, !PT ;  /* 0x000000020302d212 */ /* 0x000fc800078e3cff */
[----:B------:R-:W-:-:S05]  /*34250*/  @!P5 LOP3.LUT R3, R3, R2, RZ, 0x3c, !PT ;  /* 0x000000020303d212 */ /* 0x000fca00078e3cff */
[----:B------:R-:W3:Y:S01]  /*34260*/  @!P5 LDG.E.U16 R18, desc[UR10][R2.64] ;  /* 0x0000000a0212d981 */ /* 0x000ee2000c1e1500 */
[----:B------:R-:W-:-:S04]  /*34270*/  LOP3.LUT R4, R0, 0xc8, RZ, 0xfc, !PT ;  /* 0x000000c800047812 */ /* 0x000fc800078efcff */
[----:B------:R-:W-:Y:S01]  /*34280*/  ISETP.GE.AND P3, PT, R4, UR5, PT ;  /* 0x0000000504007c0c */ /* 0x000fe2000bf66270 */
[----:B--2---:R0:W-:Y:S01]  /*34290*/  STL [R1+0x2a8], R5 ;  /* 0x0002a80501007387 */ /* 0x0041e20000100800 */
[----:B------:R-:W-:Y:S02]  /*342a0*/  LOP3.LUT R4, R0, 0xd0, RZ, 0xfc, !PT ;  /* 0x000000d000047812 */ /* 0x000fe400078efcff */
[----:B------:R-:W-:Y:S01]  /*342b0*/  PRMT R0, RZ, 0x7610, R0 ;  /* 0x00007610ff007816 */ /* 0x000fe20000000000 */
[----:B0-----:R-:W2:Y:S01]  /*342c0*/  LDL R5, [R1+0x2f00] ;  /* 0x002f000001057983 */ /* 0x001ea20000100800 */
[----:B------:R-:W-:-:S03]  /*342d0*/  ISETP.GE.AND P5, PT, R4, UR5, PT ;  /* 0x0000000504007c0c */ /* 0x000fc6000bfa6270 */
[----:B---3--:R0:W-:Y:S04]  /*342e0*/  STL [R1+0x2ac], R18 ;  /* 0x0002ac1201007387 */ /* 0x0081e80000100800 */
[----:B0-----:R-:W3:Y:S04]  /*342f0*/  LDL.LU R18, [R1+0x3f3c] ;  /* 0x003f3c0001127983 */ /* 0x001ee80000300800 */
[----:B------:R-:W4:Y:S04]  /*34300*/  LDL R2, [R1+0x2e40] ;  /* 0x002e400001027983 */ /* 0x000f280000100800 */
[----:B------:R-:W4:Y:S04]  /*34310*/  LDL R3, [R1+0x2e68] ;  /* 0x002e680001037983 */ /* 0x000f280000100800 */
[----:B------:R0:W-:Y:S02]  /*34320*/  STL.S16 [R1+0x2a4], R0 ;  /* 0x0002a40001007387 */ /* 0x0001e40000100600 */
[----:B0-----:R-:W0:Y:S02]  /*34330*/  S2R R0, SR_TID.X ;  /* 0x0000000000007919 */ /* 0x001e240000002100 */
[----:B0-----:R-:W-:-:S04]  /*34340*/  SHF.R.U32.HI R0, RZ, 0x4, R0 ;  /* 0x00000004ff007819 */ /* 0x001fc80000011600 */
[----:B------:R-:W-:-:S04]  /*34350*/  SGXT.U32 R0, R0, 0x3 ;  /* 0x000000030000781a */ /* 0x000fc80000000000 */
[----:B------:R-:W-:Y:S02]  /*34360*/  LOP3.LUT R4, R0, 0xd8, RZ, 0xfc, !PT ;  /* 0x000000d800047812 */ /* 0x000fe400078efcff */
[----:B------:R-:W2:Y:S01]  /*34370*/  LDL R0, [R1+0x2a4] ;  /* 0x0002a40001007983 */ /* 0x000ea20000100800 */
[----:B----4-:R-:W-:-:S04]  /*34380*/  @!P2 LOP3.LUT R3, R3, R2, RZ, 0x3c, !PT ;  /* 0x000000020303a212 */ /* 0x010fc800078e3cff */
[----:B------:R-:W-:-:S04]  /*34390*/  @!P2 LOP3.LUT R2, R3, R2, RZ, 0x3c, !PT ;  /* 0x000000020302a212 */ /* 0x000fc800078e3cff */
[----:B------:R-:W-:-:S05]  /*343a0*/  @!P2 LOP3.LUT R3, R3, R2, RZ, 0x3c, !PT ;  /* 0x000000020303a212 */ /* 0x000fca00078e3cff */
[----:B--2---:R-:W2:Y:S01]  /*343b0*/  @!P2 LDG.E.U16 R0, desc[UR10][R2.64] ;  /* 0x0000000a0200a981 */ /* 0x004ea2000c1e1500 */
[----:B---3--:R-:W-:-:S05]  /*343c0*/  PRMT R18, RZ, 0x7610, R18 ;  /* 0x00007610ff127816 */ /* 0x008fca0000000012 */
[----:B------:R0:W-:Y:S04]  /*343d0*/  STL.S16 [R1+0x2a0], R18 ;  /* 0x0002a01201007387 */ /* 0x0001e80000100600 */
[----:B0-----:R-:W3:Y:S04]  /*343e0*/  LDL.LU R18, [R1+0x3f38] ;  /* 0x003f380001127983 */ /* 0x001ee80000300800 */
[----:B--2---:R0:W-:Y:S04]  /*343f0*/  @!P2 STL [R1+0x2a4], R0 ;  /* 0x0002a4000100a387 */ /* 0x0041e80000100800 */
[----:B------:R-:W2:Y:S04]  /*34400*/  LDL R2, [R1+0x2e74] ;  /* 0x002e740001027983 */ /* 0x000ea80000100800 */
[----:B------:R-:W2:Y:S01]  /*34410*/  LDL R3, [R1+0x2ea8] ;  /* 0x002ea80001037983 */ /* 0x000ea20000100800 */
[----:B0-----:R-:W0:Y:S01]  /*34420*/  S2R R0, SR_TID.X ;  /* 0x0000000000007919 */ /* 0x001e220000002100 */
[----:B------:R-:W-:-:S02]  /*34430*/  ISETP.GE.AND P2, PT, R4, UR5, PT ;  /* 0x0000000504007c0c */ /* 0x000fc4000bf46270 */
[----:B0-----:R-:W-:-:S04]  /*34440*/  SHF.R.U32.HI R0, RZ, 0x4, R0 ;  /* 0x00000004ff007819 */ /* 0x001fc80000011600 */
[----:B------:R-:W-:-:S04]  /*34450*/  SGXT.U32 R0, R0, 0x3 ;  /* 0x000000030000781a */ /* 0x000fc80000000000 */
[----:B------:R-:W-:Y:S02]  /*34460*/  LOP3.LUT R4, R0, 0xe0, RZ, 0xfc, !PT ;  /* 0x000000e000047812 */ /* 0x000fe400078efcff */
[----:B------:R-:W4:Y:S01]  /*34470*/  LDL R0, [R1+0x2a0] ;  /* 0x0002a00001007983 */ /* 0x000f220000100800 */
[----:B--2---:R-:W-:-:S04]  /*34480*/  @!P0 LOP3.LUT R3, R3, R2, RZ, 0x3c, !PT ;  /* 0x0000000203038212 */ /* 0x004fc800078e3cff */
[----:B------:R-:W-:-:S04]  /*34490*/  @!P0 LOP3.LUT R2, R3, R2, RZ, 0x3c, !PT ;  /* 0x0000000203028212 */ /* 0x000fc800078e3cff */
[----:B------:R-:W-:-:S05]  /*344a0*/  @!P0 LOP3.LUT R3, R3, R2, RZ, 0x3c, !PT ;  /* 0x0000000203038212 */ /* 0x000fca00078e3cff */
[----:B----4-:R-:W2:Y:S04]  /*344b0*/  @!P0 LDG.E.U16 R0, desc[UR10][R2.64] ;  /* 0x0000000a02008981 */ /* 0x010ea8000c1e1500 */
[----:B--2---:R-:W-:Y:S01]  /*344c0*/  @!P0 STL [R1+0x2a0], R0 ;  /* 0x0002a00001008387 */ /* 0x004fe20000100800 */
[----:B------:R-:W-:-:S03]  /*344d0*/  ISETP.GE.AND P0, PT, R4, UR5, PT ;  /* 0x0000000504007c0c */ /* 0x000fc6000bf06270 */
[----:B------:R-:W2:Y:S01]  /*344e0*/  LDL R4, [R1+0x2ee0] ;  /* 0x002ee00001047983 */ /* 0x000ea20000100800 */
[----:B---3--:R-:W-:Y:S02]  /*344f0*/  PRMT R18, RZ, 0x7610, R18 ;  /* 0x00007610ff127816 */ /* 0x008fe40000000012 */
[----:B--2---:R-:W-:-:S04]  /*34500*/  @!P1 LOP3.LUT R5, R5, R4, RZ, 0x3c, !PT ;  /* 0x0000000405059212 */ /* 0x004fc800078e3cff */
[----:B------:R-:W-:-:S04]  /*34510*/  @!P1 LOP3.LUT R4, R5, R4, RZ, 0x3c, !PT ;  /* 0x0000000405049212 */ /* 0x000fc800078e3cff */
[----:B------:R-:W-:-:S05]  /*34520*/  @!P1 LOP3.LUT R5, R5, R4, RZ, 0x3c, !PT ;  /* 0x0000000405059212 */ /* 0x000fca00078e3cff */
[----:B------:R-:W2:Y:S04]  /*34530*/  @!P1 LDG.E.U16 R18, desc[UR10][R4.64] ;  /* 0x0000000a04129981 */ /* 0x000ea8000c1e1500 */
[----:B--2---:R0:W-:Y:S04]  /*34540*/  STL [R1+0x29c], R18 ;  /* 0x00029c1201007387 */ /* 0x0041e80000100800 */
[----:B0-----:R-:W2:Y:S04]  /*34550*/  LDL.LU R18, [R1+0x3f34] ;  /* 0x003f340001127983 */ /* 0x001ea80000300800 */
[----:B------:R-:W3:Y:S04]  /*34560*/  LDL R4, [R1+0x2ee4] ;  /* 0x002ee40001047983 */ /* 0x000ee80000100800 */
[----:B------:R-:W3:Y:S01]  /*34570*/  LDL R5, [R1+0x2eec] ;  /* 0x002eec0001057983 */ /* 0x000ee20000100800 */
[----:B------:R-:W-:-:S02]  /*34580*/  PRMT R2, RZ, 0x7610, R2 ;  /* 0x00007610ff027816 */ /* 0x000fc40000000002 */
[----:B---3--:R-:W-:-:S04]  /*34590*/  @!P4 LOP3.LUT R5, R5, R4, RZ, 0x3c, !PT ;  /* 0x000000040505c212 */ /* 0x008fc800078e3cff */
[----:B------:R-:W-:-:S04]  /*345a0*/  @!P4 LOP3.LUT R4, R5, R4, RZ, 0x3c, !PT ;  /* 0x000000040504c212 */ /* 0x000fc800078e3cff */
[----:B------:R-:W-:-:S05]  /*345b0*/  @!P4 LOP3.LUT R5, R5, R4, RZ, 0x3c, !PT ;  /* 0x000000040505c212 */ /* 0x000fca00078e3cff */
[----:B------:R0:W3:Y:S04]  /*345c0*/  @!P4 LDG.E.U16 R2, desc[UR10][R4.64] ;  /* 0x0000000a0402c981 */ /* 0x0000e8000c1e1500 */
[----:B------:R-:W0:Y:S04]  /*345d0*/  LDL R4, [R1+0x2eac] ;  /* 0x002eac0001047983 */ /* 0x000e280000100800 */
[----:B------:R-:W0:Y:S01]  /*345e0*/  LDL R5, [R1+0x2edc] ;  /* 0x002edc0001057983 */ /* 0x000e220000100800 */
[----:B--2---:R-:W-:Y:S02]  /*345f0*/  PRMT R18, RZ, 0x7610, R18 ;  /* 0x00007610ff127816 */ /* 0x004fe40000000012 */
[----:B0-----:R-:W-:-:S04]  /*34600*/  @!P3 LOP3.LUT R5, R5, R4, RZ, 0x3c, !PT ;  /* 0x000000040505b212 */ /* 0x001fc800078e3cff */
[----:B------:R-:W-:-:S04]  /*34610*/  @!P3 LOP3.LUT R4, R5, R4, RZ, 0x3c, !PT ;  /* 0x000000040504b212 */ /* 0x000fc800078e3cff */
[----:B------:R-:W-:-:S05]  /*34620*/  @!P3 LOP3.LUT R5, R5, R4, RZ, 0x3c, !PT ;  /* 0x000000040505b212 */ /* 0x000fca00078e3cff */
[----:B------:R-:W2:Y:S04]  /*34630*/  @!P3 LDG.E.U16 R18, desc[UR10][R4.64] ;  /* 0x0000000a0412b981 */ /* 0x000ea8000c1e1500 */
[----:B---3--:R-:W-:Y:S04]  /*34640*/  STL [R1+0x3d2c], R2 ;  /* 0x003d2c0201007387 */ /* 0x008fe80000100800 */
        /* <DEDUP_REMOVED lines=14> */
[----:B----4-:R-:W-:-:S04]  /*34730*/  @!P2 LOP3.LUT R5, R5, R4, RZ, 0x3c, !PT ;  /* 0x000000040505a212 */ /* 0x010fc800078e3cff */
[----:B------:R-:W-:-:S04]  /*34740*/  @!P2 LOP3.LUT R4, R5, R4, RZ, 0x3c, !PT ;  /* 0x000000040504a212 */ /* 0x000fc800078e3cff */
[----:B------:R-:W-:-:S05]  /*34750*/  @!P2 LOP3.LUT R5, R5, R4, RZ, 0x3c, !PT ;  /* 0x000000040505a212 */ /* 0x000fca00078e3cff */
[----:B------:R-:W2:Y:S01]  /*34760*/  @!P2 LDG.E.U16 R18, desc[UR10][R4.64] ;  /* 0x0000000a0412a981 */ /* 0x000ea2000c1e1500 */
[----:B------:R-:W-:-:S03]  /*34770*/  ISETP.GE.AND P3, PT, R13, UR5, PT ;  /* 0x000000050d007c0c */ /* 0x000fc6000bf66270 */
[----:B------:R-:W4:Y:S04]  /*34780*/  LDL.LU R13, [R1+0x3f28] ;  /* 0x003f2800010d7983 */ /* 0x000f280000300800 */
[----:B--2---:R0:W-:Y:S04]  /*34790*/  STL [R1+0x290], R18 ;  /* 0x0002901201007387 */ /* 0x0041e80000100800 */
[----:B0-----:R-:W2:Y:S04]  /*347a0*/  LDL.LU R18, [R1+0x3f24] ;  /* 0x003f240001127983 */ /* 0x001ea80000300800 */
[----:B------:R-:W3:Y:S04]  /*347b0*/  LDL R4, [R1+0x2ec4] ;  /* 0x002ec40001047983 */ /* 0x000ee80000100800 */
[----:B------:R-:W3:Y:S01]  /*347c0*/  LDL R5, [R1+0x2ef8] ;  /* 0x002ef80001057983 */ /* 0x000ee20000100800 */
[----:B------:R-:W-:Y:S01]  /*347d0*/  PRMT R2, RZ, 0x7610, R2 ;  /* 0x00007610ff027816 */ /* 0x000fe20000000002 */
[----:B------:R-:W0:Y:S01]  /*347e0*/  S2R R0, SR_TID.X ;  /* 0x0000000000007919 */ /* 0x000e220000002100 */
[----:B---3--:R-:W-:-:S04]  /*347f0*/  @!P0 LOP3.LUT R5, R5, R4, RZ, 0x3c, !PT ;  /* 0x0000000405058212 */ /* 0x008fc800078e3cff */
[----:B------:R-:W-:-:S04]  /*34800*/  @!P0 LOP3.LUT R4, R5, R4, RZ, 0x3c, !PT ;  /* 0x0000000405048212 */ /* 0x000fc800078e3cff */
[----:B------:R-:W-:-:S05]  /*34810*/  @!P0 LOP3.LUT R5, R5, R4, RZ, 0x3c, !PT ;  /* 0x0000000405058212 */ /* 0x000fca00078e3cff */
[----:B------:R-:W3:Y:S04]  /*34820*/  @!P0 LDG.E.U16 R2, desc[UR10][R4.64] ;  /* 0x0000000a04028981 */ /* 0x000ee8000c1e1500 */
[----:B------:R-:W4:Y:S04]  /*34830*/  LDL R4, [R1+0x2ed4] ;  /* 0x002ed40001047983 */ /* 0x000f280000100800 */
[----:B------:R-:W4:Y:S01]  /*34840*/  LDL R5, [R1+0x2ef0] ;  /* 0x002ef00001057983 */ /* 0x000f220000100800 */
[----:B0-----:R-:W-:-:S04]  /*34850*/  SHF.R.U32.HI R0, RZ, 0x4, R0 ;  /* 0x00000004ff007819 */ /* 0x001fc80000011600 */
[----:B------:R-:W-:-:S04]  /*34860*/  SGXT.U32 R0, R0, 0x3 ;  /* 0x000000030000781a */ /* 0x000fc80000000000 */
[----:B------:R-:W-:-:S04]  /*34870*/  LOP3.LUT R0, R0, 0xf0, RZ, 0xfc, !PT ;  /* 0x000000f000007812 */ /* 0x000fc800078efcff */
[----:B------:R-:W-:Y:S02]  /*34880*/  ISETP.GE.AND P1, PT, R0, UR5, PT ;  /* 0x0000000500007c0c */ /* 0x000fe4000bf26270 */
[----:B--2---:R-:W-:Y:S01]  /*34890*/  PRMT R18, RZ, 0x7610, R18 ;  /* 0x00007610ff127816 */ /* 0x004fe20000000012 */
[----:B---3--:R-:W-:Y:S10]  /*348a0*/  STL [R1+0x3d30], R2 ;  /* 0x003d300201007387 */ /* 0x008ff40000100800 */
[----:B----4-:R-:W-:-:S04]  /*348b0*/  @!P1 LOP3.LUT R5, R5, R4, RZ, 0x3c, !PT ;  /* 0x0000000405059212 */ /* 0x010fc800078e3cff */
[----:B------:R-:W-:-:S04]  /*348c0*/  @!P1 LOP3.LUT R4, R5, R4, RZ, 0x3c, !PT ;  /* 0x0000000405049212 */ /* 0x000fc800078e3cff */
[----:B------:R-:W-:-:S05]  /*348d0*/  @!P1 LOP3.LUT R5, R5, R4, RZ, 0x3c, !PT ;  /* 0x0000000405059212 */ /* 0x000fca00078e3cff */
[----:B------:R0:W2:Y:S04]  /*348e0*/  @!P1 LDG.E.U16 R18, desc[UR10][R4.64] ;  /* 0x0000000a04129981 */ /* 0x0000a8000c1e1500 */
[----:B------:R-:W0:Y:S04]  /*348f0*/  LDL R4, [R1+0x2d8c] ;  /* 0x002d8c0001047983 */ /* 0x000e280000100800 */
[----:B------:R-:W0:Y:S01]  /*34900*/  LDL R5, [R1+0x2d90] ;  /* 0x002d900001057983 */ /* 0x000e220000100800 */
[----:B------:R-:W-:Y:S01]  /*34910*/  PRMT R13, RZ, 0x7610, R13 ;  /* 0x00007610ff0d7816 */ /* 0x000fe2000000000d */
[----:B------:R-:W-:Y:S01]  /*34920*/  BAR.SYNC.DEFER_BLOCKING 0x0 ;  /* 0x0000000000007b1d */ /* 0x000fe20000010000 */
[----:B0-----:R-:W-:-:S04]  /*34930*/  @!P6 LOP3.LUT R5, R5, R4, RZ, 0x3c, !PT ;  /* 0x000000040505e212 */ /* 0x001fc800078e3cff */
[----:B------:R-:W-:-:S04]  /*34940*/  @!P6 LOP3.LUT R4, R5, R4, RZ, 0x3c, !PT ;  /* 0x000000040504e212 */ /* 0x000fc800078e3cff */
[----:B------:R-:W-:-:S05]  /*34950*/  @!P6 LOP3.LUT R5, R5, R4, RZ, 0x3c, !PT ;  /* 0x000000040505e212 */ /* 0x000fca00078e3cff */
[----:B------:R-:W3:Y:S04]  /*34960*/  @!P6 LDG.E.U16 R13, desc[UR10][R4.64] ;  /* 0x0000000a040de981 */ /* 0x000ee8000c1e1500 */
[----:B--2---:R-:W-:Y:S04]  /*34970*/  STL [R1+0x3d34], R18 ;  /* 0x003d341201007387 */ /* 0x004fe80000100800 */
[----:B---3--:R0:W-:Y:S04]  /*34980*/  STL [R1+0x28c], R13 ;  /* 0x00028c0d01007387 */ /* 0x0081e80000100800 */
        /* <DEDUP_REMOVED lines=16> */
[----:B------:R-:W2:Y:S04]  /*34a90*/  @!P6 LDG.E.U16 R13, desc[UR10][R4.64] ;  /* 0x0000000a040de981 */ /* 0x000ea8000c1e1500 */
[----:B--2---:R0:W-:Y:S04]  /*34aa0*/  STL [R1+0x27c], R13 ;  /* 0x00027c0d01007387 */ /* 0x0041e80000100800 */
[----:B0-----:R-:W2:Y:S04]  /*34ab0*/  LDL.LU R13, [R1+0x3f18] ;  /* 0x003f1800010d7983 */ /* 0x001ea80000300800 */
[----:B------:R-:W4:Y:S04]  /*34ac0*/  LDL R4, [R1+0x29c0] ;  /* 0x0029c00001047983 */ /* 0x000f280000100800 */
[----:B------:R-:W4:Y:S01]  /*34ad0*/  LDL R5, [R1+0x29c4] ;  /* 0x0029c40001057983 */ /* 0x000f220000100800 */
[----:B---3--:R-:W-:-:S02]  /*34ae0*/  PRMT R15, RZ, 0x7610, R15 ;  /* 0x00007610ff0f7816 */ /* 0x008fc4000000000f */
[----:B----4-:R-:W-:-:S04]  /*34af0*/  @!P3 LOP3.LUT R5, R5, R4, RZ, 0x3c, !PT ;  /* 0x000000040505b212 */ /* 0x010fc800078e3cff */
        /* <DEDUP_REMOVED lines=839> */
[----:B------:R0:W2:Y:S04]  /*37f70*/  @!P6 LDG.E.U16 R13, desc[UR10][R4.64] ;  /* 0x0000000a040de981 */ /* 0x0000a8000c1e1500 */
[----:B------:R-:W0:Y:S04]  /*37f80*/  LDL R4, [R1+0x1258] ;  /* 0x0012580001047983 */ /* 0x000e280000100800 */
[----:B------:R-:W0:Y:S01]  /*37f90*/  LDL R5, [R1+0x125c] ;  /* 0x00125c0001057983 */ /* 0x000e220000100800 */
[----:B------:R-:W-:Y:S02]  /*37fa0*/  PRMT R14, RZ, 0x7610, R14 ;  /* 0x00007610ff0e7816 */ /* 0x000fe4000000000e */
[----:B0-----:R-:W-:-:S04]  /*37fb0*/  @!P3 LOP3.LUT R5, R5, R4, RZ, 0x3c, !PT ;  /* 0x000000040505b212 */ /* 0x001fc800078e3cff */
[----:B------:R-:W-:-:S04]  /*37fc0*/  @!P3 LOP3.LUT R4, R5, R4, RZ, 0x3c, !PT ;  /* 0x000000040504b212 */ /* 0x000fc800078e3cff */
[----:B------:R-:W-:-:S05]  /*37fd0*/  @!P3 LOP3.LUT R5, R5, R4, RZ, 0x3c, !PT ;  /* 0x000000040505b212 */ /* 0x000fca00078e3cff */
[----:B------:R-:W4:Y:S04]  /*37fe0*/  @!P3 LDG.E.U16 R14, desc[UR10][R4.64] ;  /* 0x0000000a040eb981 */ /* 0x000f28000c1e1500 */
[----:B--2---:R0:W-:Y:S04]  /*37ff0*/  STL [R1+0xb4], R13 ;  /* 0x0000b40d01007387 */ /* 0x0041e80000100800 */
[----:B0-----:R-:W2:Y:S04]  /*38000*/  LDL R13, [R1+0x1154] ;  /* 0x00115400010d7983 */ /* 0x001ea80000100800 */
[----:B----4-:R0:W-:Y:S04]  /*38010*/  STL [R1+0xb0], R14 ;  /* 0x0000b00e01007387 */ /* 0x0101e80000100800 */
[----:B0-----:R-:W4:Y:S04]  /*38020*/  LDL.LU R14, [R1+0x3da0] ;  /* 0x003da000010e7983 */ /* 0x001f280000300800 */
[----:B------:R-:W2:Y:S04]  /*38030*/  LDL R4, [R1+0x1250] ;  /* 0x0012500001047983 */ /* 0x000ea80000100800 */
[----:B------:R-:W2:Y:S01]  /*38040*/  LDL R5, [R1+0x1254] ;  /* 0x0012540001057983 */ /* 0x000ea20000100800 */
[----:B---3--:R-:W-:-:S02]  /*38050*/  PRMT R15, RZ, 0x7610, R15 ;  /* 0x00007610ff0f7816 */ /* 0x008fc4000000000f */
        /* <DEDUP_REMOVED lines=8> */
[----:B----4-:R-:W-:-:S02]  /*380e0*/  PRMT R14, RZ, 0x7610, R14 ;  /* 0x00007610ff0e7816 */ /* 0x010fc4000000000e */
        /* <DEDUP_REMOVED lines=24> */
[----:B------:R-:W3:Y:S01]  /*38270*/  LDL R5, [R1+0x1150] ;  /* 0x0011500001057983 */ /* 0x000ee20000100800 */
[----:B------:R-:W-:Y:S01]  /*38280*/  PRMT R7, RZ, 0x7610, R7 ;  /* 0x00007610ff077816 */ /* 0x000fe20000000007 */
[----:B------:R-:W-:-:S02]  /*38290*/  @!P6 IMAD.MOV.U32 R4, RZ, RZ, R13 ;  /* 0x000000ffff04e224 */ /* 0x000fc400078e000d */
[----:B------:R-:W4:Y:S04]  /*382a0*/  LDL R13, [R1+0xfdc] ;  /* 0x000fdc00010d7983 */ /* 0x000f280000100800 */
[----:B---3--:R-:W3:Y:S04]  /*382b0*/  @!P6 LDG.E.U16 R7, desc[UR10][R4.64] ;  /* 0x0000000a0407e981 */ /* 0x008ee8000c1e1500 */
[----:B---3--:R0:W-:Y:S04]  /*382c0*/  STL [R1+0x9c], R7 ;  /* 0x00009c0701007387 */ /* 0x0081e80000100800 */
[----:B0-----:R-:W3:Y:S04]  /*382d0*/  LDL.LU R7, [R1+0x3d90] ;  /* 0x003d900001077983 */ /* 0x001ee80000300800 */
[----:B------:R-:W2:Y:S04]  /*382e0*/  LDL R4, [R1+0x10d8] ;  /* 0x0010d80001047983 */ /* 0x000ea80000100800 */
[----:B------:R-:W2:Y:S01]  /*382f0*/  LDL R5, [R1+0x10dc] ;  /* 0x0010dc0001057983 */ /* 0x000ea20000100800 */
[----:B------:R-:W-:-:S02]  /*38300*/  PRMT R11, RZ, 0x7610, R11 ;  /* 0x00007610ff0b7816 */ /* 0x000fc4000000000b */
[----:B--2---:R-:W-:-:S04]  /*38310*/  @!P3 LOP3.LUT R5, R5, R4, RZ, 0x3c, !PT ;  /* 0x000000040505b212 */ /* 0x004fc800078e3cff */
[----:B------:R-:W-:-:S04]  /*38320*/  @!P3 LOP3.LUT R4, R5, R4, RZ, 0x3c, !PT ;  /* 0x000000040504b212 */ /* 0x000fc800078e3cff */
[----:B------:R-:W-:-:S05]  /*38330*/  @!P3 LOP3.LUT R5, R5, R4, RZ, 0x3c, !PT ;  /* 0x000000040505b212 */ /* 0x000fca00078e3cff */
[----:B------:R-:W2:Y:S04]  /*38340*/  @!P3 LDG.E.U16 R11, desc[UR10][R4.64] ;  /* 0x0000000a040bb981 */ /* 0x000ea8000c1e1500 */
[----:B--2---:R0:W-:Y:S04]  /*38350*/  STL [R1+0x98], R11 ;  /* 0x0000980b01007387 */ /* 0x0041e80000100800 */
[----:B0-----:R-:W2:Y:S04]  /*38360*/  LDL.LU R11, [R1+0x3d8c] ;  /* 0x003d8c00010b7983 */ /* 0x001ea80000300800 */
[----:B------:R-:W4:Y:S04]  /*38370*/  LDL R4, [R1+0x10d0] ;  /* 0x0010d00001047983 */ /* 0x000f280000100800 */
[----:B------:R-:W4:Y:S01]  /*38380*/  LDL R5, [R1+0x10d4] ;  /* 0x0010d40001057983 */ /* 0x000f220000100800 */
[----:B------:R-:W-:-:S02]  /*38390*/  PRMT R8, RZ, 0x7610, R8 ;  /* 0x00007610ff087816 */ /* 0x000fc40000000008 */
[----:B----4-:R-:W-:-:S04]  /*383a0*/  @!P6 LOP3.LUT R5, R5, R4, RZ, 0x3c, !PT ;  /* 0x000000040505e212 */ /* 0x010fc800078e3cff */
[----:B------:R-:W-:-:S04]  /*383b0*/  @!P6 LOP3.LUT R4, R5, R4, RZ, 0x3c, !PT ;  /* 0x000000040504e212 */ /* 0x000fc800078e3cff */
[----:B------:R-:W-:-:S05]  /*383c0*/  @!P6 LOP3.LUT R5, R5, R4, RZ, 0x3c, !PT ;  /* 0x000000040505e212 */ /* 0x000fca00078e3cff */
[----:B------:R-:W4:Y:S04]  /*383d0*/  @!P6 LDG.E.U16 R8, desc[UR10][R4.64] ;  /* 0x0000000a0408e981 */ /* 0x000f28000c1e1500 */
[----:B----4-:R0:W-:Y:S04]  /*383e0*/  STL [R1+0x94], R8 ;  /* 0x0000940801007387 */ /* 0x0101e80000100800 */
[----:B0-----:R-:W4:Y:S04]  /*383f0*/  LDL.LU R8, [R1+0x3d88] ;  /* 0x003d880001087983 */ /* 0x001f280000300800 */
[----:B------:R-:W3:Y:S04]  /*38400*/  LDL R4, [R1+0x1058] ;  /* 0x0010580001047983 */ /* 0x000ee80000100800 */
[----:B------:R-:W3:Y:S01]  /*38410*/  LDL R5, [R1+0x105c] ;  /* 0x00105c0001057983 */ /* 0x000ee20000100800 */
[----:B------:R-:W-:-:S02]  /*38420*/  PRMT R6, RZ, 0x7610, R6 ;  /* 0x00007610ff067816 */ /* 0x000fc40000000006 */
[----:B---3--:R-:W-:-:S04]  /*38430*/  @!P3 LOP3.LUT R5, R5, R4, RZ, 0x3c, !PT ;  /* 0x000000040505b212 */ /* 0x008fc800078e3cff */
[----:B------:R-:W-:-:S04]  /*38440*/  @!P3 LOP3.LUT R4, R5, R4, RZ, 0x3c, !PT ;  /* 0x000000040504b212 */ /* 0x000fc800078e3cff */
[----:B------:R-:W-:-:S05]  /*38450*/  @!P3 LOP3.LUT R5, R5, R4, RZ, 0x3c, !PT ;  /* 0x000000040505b212 */ /* 0x000fca00078e3cff */
[----:B------:R-:W3:Y:S01]  /*38460*/  @!P3 LDG.E.U16 R6, desc[UR10][R4.64] ;  /* 0x0000000a0406b981 */ /* 0x000ee2000c1e1500 */
[----:B------:R-:W-:-:S03]  /*38470*/  PRMT R14, RZ, 0x7610, R14 ;  /* 0x00007610ff0e7816 */ /* 0x000fc6000000000e */
[----:B---3--:R0:W-:Y:S04]  /*38480*/  STL [R1+0x90], R6 ;  /* 0x0000900601007387 */ /* 0x0081e80000100800 */
[----:B0-----:R-:W3:Y:S04]  /*38490*/  LDL.LU R6, [R1+0x3d84] ;  /* 0x003d840001067983 */ /* 0x001ee80000300800 */
[----:B------:R-:W2:Y:S01]  /*384a0*/  LDL R5, [R1+0x1050] ;  /* 0x0010500001057983 */ /* 0x000ea20000100800 */
[----:B------:R-:W-:Y:S01]  /*384b0*/  @!P6 IMAD.MOV.U32 R4, RZ, RZ, R15 ;  /* 0x000000ffff04e224 */ /* 0x000fe200078e000f */
[----:B------:R-:W-:-:S02]  /*384c0*/  PRMT R9, RZ, 0x7610, R9 ;  /* 0x00007610ff097816 */ /* 0x000fc40000000009 */
[----:B------:R-:W4:Y:S04]  /*384d0*/  LDL R15, [R1+0xed8] ;  /* 0x000ed800010f7983 */ /* 0x000f280000100800 */
[----:B--2---:R0:W2:Y:S04]  /*384e0*/  @!P6 LDG.E.U16 R14, desc[UR10][R4.64] ;  /* 0x0000000a040ee981 */ /* 0x0040a8000c1e1500 */
[----:B------:R-:W3:Y:S01]  /*384f0*/  LDL R5, [R1+0xfd8] ;  /* 0x000fd80001057983 */ /* 0x000ee20000100800 */
[----:B0-----:R-:W-:-:S03]  /*38500*/  @!P3 IMAD.MOV.U32 R4, RZ, RZ, R13 ;  /* 0x000000ffff04b224 */ /* 0x001fc600078e000d */
[----:B--2---:R0:W-:Y:S01]  /*38510*/  STL [R1+0x8c], R14 ;  /* 0x00008c0e01007387 */ /* 0x0041e20000100800 */
[----:B------:R-:W-:-:S03]  /*38520*/  PRMT R10, RZ, 0x7610, R10 ;  /* 0x00007610ff0a7816 */ /* 0x000fc6000000000a */
[----:B------:R-:W2:Y:S04]  /*38530*/  LDL R13, [R1+0xed0] ;  /* 0x000ed000010d7983 */ /* 0x000ea80000100800 */
[----:B---3--:R1:W3:Y:S04]  /*38540*/  @!P3 LDG.E.U16 R9, desc[UR10][R4.64] ;  /* 0x0000000a0409b981 */ /* 0x0082e8000c1e1500 */
[----:B0-----:R-:W4:Y:S04]  /*38550*/  LDL R14, [R1+0xedc] ;  /* 0x000edc00010e7983 */ /* 0x001f280000100800 */
[----:B------:R-:W1:Y:S04]  /*38560*/  LDL R4, [R1+0xfd0] ;  /* 0x000fd00001047983 */ /* 0x000e680000100800 */
[----:B------:R-:W1:Y:S02]  /*38570*/  LDL R5, [R1+0xfd4] ;  /* 0x000fd40001057983 */ /* 0x000e640000100800 */
[----:B-1----:R-:W-:-:S04]  /*38580*/  @!P6 LOP3.LUT R5, R5, R4, RZ, 0x3c, !PT ;  /* 0x000000040505e212 */ /* 0x002fc800078e3cff */
[----:B------:R-:W-:-:S04]  /*38590*/  @!P6 LOP3.LUT R4, R5, R4, RZ, 0x3c, !PT ;  /* 0x000000040504e212 */ /* 0x000fc800078e3cff */
[----:B------:R-:W-:-:S05]  /*385a0*/  @!P6 LOP3.LUT R5, R5, R4, RZ, 0x3c, !PT ;  /* 0x000000040505e212 */ /* 0x000fca00078e3cff */
[----:B------:R-:W2:Y:S04]  /*385b0*/  @!P6 LDG.E.U16 R10, desc[UR10][R4.64] ;  /* 0x0000000a040ae981 */ /* 0x000ea8000c1e1500 */
[----:B---3--:R0:W-:Y:S04]  /*385c0*/  STL [R1+0x88], R9 ;  /* 0x0000880901007387 */ /* 0x0081e80000100800 */
[----:B0-----:R-:W3:Y:S04]  /*385d0*/  LDL R9, [R1+0xed4] ;  /* 0x000ed40001097983 */ /* 0x001ee80000100800 */
        /* <DEDUP_REMOVED lines=14> */
[----:B------:R-:W-:Y:S02]  /*386c0*/  PRMT R11, RZ, 0x7610, R11 ;  /* 0x00007610ff0b7816 */ /* 0x000fe4000000000b */
[----:B---3--:R-:W-:-:S04]  /*386d0*/  @!P6 LOP3.LUT R5, R5, R4, RZ, 0x3c, !PT ;  /* 0x000000040505e212 */ /* 0x008fc800078e3cff */
[----:B------:R-:W-:-:S04]  /*386e0*/  @!P6 LOP3.LUT R4, R5, R4, RZ, 0x3c, !PT ;  /* 0x000000040504e212 */ /* 0x000fc800078e3cff */
[----:B------:R-:W-:-:S05]  /*386f0*/  @!P6 LOP3.LUT R5, R5, R4, RZ, 0x3c, !PT ;  /* 0x000000040505e212 */ /* 0x000fca00078e3cff */
[----:B------:R0:W3:Y:S02]  /*38700*/  @!P6 LDG.E.U16 R7, desc[UR10][R4.64] ;  /* 0x0000000a0407e981 */ /* 0x0000e4000c1e1500 */
[----:B0-----:R-:W-:Y:S02]  /*38710*/  @!P3 IMAD.MOV.U32 R4, RZ, RZ, R14 ;  /* 0x000000ffff04b224 */ /* 0x001fe400078e000e */
[----:B------:R-:W-:-:S05]  /*38720*/  @!P3 IMAD.MOV.U32 R5, RZ, RZ, R15 ;  /* 0x000000ffff05b224 */ /* 0x000fca00078e000f */
[----:B------:R0:W2:Y:S01]  /*38730*/  @!P3 LDG.E.U16 R11, desc[UR10][R4.64] ;  /* 0x0000000a040bb981 */ /* 0x0000a2000c1e1500 */
[----:B------:R-:W-:Y:S01]  /*38740*/  PRMT R8, RZ, 0x7610, R8 ;  /* 0x00007610ff087816 */ /* 0x000fe20000000008 */
[----:B0-----:R-:W-:Y:S02]  /*38750*/  @!P6 IMAD.MOV.U32 R4, RZ, RZ, R9 ;  /* 0x000000ffff04e224 */ /* 0x001fe400078e0009 */
[----:B------:R-:W-:-:S05]  /*38760*/  @!P6 IMAD.MOV.U32 R5, RZ, RZ, R13 ;  /* 0x000000ffff05e224 */ /* 0x000fca00078e000d */
[----:B------:R0:W4:Y:S04]  /*38770*/  @!P6 LDG.E.U16 R8, desc[UR10][R4.64] ;  /* 0x0000000a0408e981 */ /* 0x000128000c1e1500 */
[----:B---3--:R1:W-:Y:S04]  /*38780*/  STL [R1+0x7c], R7 ;  /* 0x00007c0701007387 */ /* 0x0083e80000100800 */
[----:B------:R-:W3:Y:S04]  /*38790*/  LDL R15, [R1+0x2aa4] ;  /* 0x002aa400010f7983 */ /* 0x000ee80000100800 */
[----:B-1----:R-:W3:Y:S04]  /*387a0*/  LDL R7, [R1+0xe54] ;  /* 0x000e540001077983 */ /* 0x002ee80000100800 */
[----:B--2---:R1:W-:Y:S04]  /*387b0*/  STL [R1+0x78], R11 ;  /* 0x0000780b01007387 */ /* 0x0043e80000100800 */
[----:B------:R-:W0:Y:S04]  /*387c0*/  LDL R4, [R1+0xe58] ;  /* 0x000e580001047983 */ /* 0x000e280000100800 */
[----:B------:R-:W0:Y:S01]  /*387d0*/  LDL R5, [R1+0xe5c] ;  /* 0x000e5c0001057983 */ /* 0x000e220000100800 */
[----:B------:R-:W-:-:S03]  /*387e0*/  PRMT R29, RZ, 0x7610, R29 ;  /* 0x00007610ff1d7816 */ /* 0x000fc6000000001d */
[----:B-1----:R-:W2:Y:S04]  /*387f0*/  LDL R11, [R1+0x2ab0] ;  /* 0x002ab000010b7983 */ /* 0x002ea80000100800 */
[----:B------:R-:W2:Y:S04]  /*38800*/  LDL R14, [R1+0x2aac] ;  /* 0x002aac00010e7983 */ /* 0x000ea80000100800 */
[----:B------:R-:W2:Y:S04]  /*38810*/  LDL R13, [R1+0x2ab4] ;  /* 0x002ab400010d7983 */ /* 0x000ea80000100800 */
[----:B------:R-:W2:Y:S01]  /*38820*/  LDL R9, [R1+0x2b24] ;  /* 0x002b240001097983 */ /* 0x000ea20000100800 */
[----:B0-----:R-:W-:-:S04]  /*38830*/  @!P3 LOP3.LUT R5, R5, R4, RZ, 0x3c, !PT ;  /* 0x000000040505b212 */ /* 0x001fc800078e3cff */
[----:B------:R-:W-:-:S04]  /*38840*/  @!P3 LOP3.LUT R4, R5, R4, RZ, 0x3c, !PT ;  /* 0x000000040504b212 */ /* 0x000fc800078e3cff */
[----:B------:R-:W-:-:S05]  /*38850*/  @!P3 LOP3.LUT R5, R5, R4, RZ, 0x3c, !PT ;  /* 0x000000040505b212 */ /* 0x000fca00078e3cff */
[----:B------:R-:W3:Y:S04]  /*38860*/  @!P3 LDG.E.U16 R29, desc[UR10][R4.64] ;  /* 0x0000000a041db981 */ /* 0x000ee8000c1e1500 */
[----:B----4-:R0:W-:Y:S04]  /*38870*/  STL [R1+0x74], R8 ;  /* 0x0000740801007387 */ /* 0x0101e80000100800 */
[----:B0-----:R-:W4:Y:S04]  /*38880*/  LDL R8, [R1+0x2b30] ;  /* 0x002b300001087983 */ /* 0x001f280000100800 */
[----:B---3--:R0:W-:Y:S04]  /*38890*/  STL [R1+0x70], R29 ;  /* 0x0000701d01007387 */ /* 0x0081e80000100800 */
[----:B0-----:R-:W3:Y:S04]  /*388a0*/  LDL.LU R29, [R1+0x3d78] ;  /* 0x003d7800011d7983 */ /* 0x001ee80000300800 */
[----:B------:R-:W2:Y:S01]  /*388b0*/  LDL R5, [R1+0xe50] ;  /* 0x000e500001057983 */ /* 0x000ea20000100800 */
[----:B------:R-:W-:Y:S01]  /*388c0*/  PRMT R6, RZ, 0x7610, R6 ;  /* 0x00007610ff067816 */ /* 0x000fe20000000006 */
[----:B------:R-:W-:Y:S01]  /*388d0*/  @!P6 IMAD.MOV.U32 R4, RZ, RZ, R7 ;  /* 0x000000ffff04e224 */ /* 0x000fe200078e0007 */
[----:B------:R-:W-:Y:S01]  /*388e0*/  PRMT R10, RZ, 0x7610, R10 ;  /* 0x00007610ff0a7816 */ /* 0x000fe2000000000a */
[----:B------:R-:W3:Y:S01]  /*388f0*/  LDL R7, [R1+0x2b2c] ;  /* 0x002b2c0001077983 */ /* 0x000ee20000100800 */
[----:B------:R-:W-:-:S02]  /*38900*/  PRMT R12, RZ, 0x7610, R12 ;  /* 0x00007610ff0c7816 */ /* 0x000fc4000000000c */
[----:B------:R-:W-:Y:S01]  /*38910*/  PRMT R0, RZ, 0x7610, R0 ;  /* 0x00007610ff007816 */ /* 0x000fe20000000000 */
[----:B--2---:R0:W2:Y:S02]  /*38920*/  @!P6 LDG.E.U16 R6, desc[UR10][R4.64] ;  /* 0x0000000a0406e981 */ /* 0x0040a4000c1e1500 */
[----:B0-----:R-:W-:Y:S02]  /*38930*/  @!P3 IMAD.MOV.U32 R4, RZ, RZ, R11 ;  /* 0x000000ffff04b224 */ /* 0x001fe400078e000b */
[----:B------:R-:W-:-:S05]  /*38940*/  @!P3 IMAD.MOV.U32 R5, RZ, RZ, R15 ;  /* 0x000000ffff05b224 */ /* 0x000fca00078e000f */
[----:B------:R0:W3:Y:S02]  /*38950*/  @!P3 LDG.E.U16 R10, desc[UR10][R4.64] ;  /* 0x0000000a040ab981 */ /* 0x0000e4000c1e1500 */
[----:B0-----:R-:W-:Y:S02]  /*38960*/  @!P6 IMAD.MOV.U32 R4, RZ, RZ, R13 ;  /* 0x000000ffff04e224 */ /* 0x001fe400078e000d */
[----:B------:R-:W-:-:S05]  /*38970*/  @!P6 IMAD.MOV.U32 R5, RZ, RZ, R14 ;  /* 0x000000ffff05e224 */ /* 0x000fca00078e000e */
[----:B------:R4:W3:Y:S02]  /*38980*/  @!P6 LDG.E.U16 R12, desc[UR10][R4.64] ;  /* 0x0000000a040ce981 */ /* 0x0008e4000c1e1500 */
[----:B----4-:R-:W-:Y:S02]  /*38990*/  @!P3 IMAD.MOV.U32 R4, RZ, RZ, R8 ;  /* 0x000000ffff04b224 */ /* 0x010fe400078e0008 */
[----:B------:R-:W-:-:S05]  /*389a0*/  @!P3 IMAD.MOV.U32 R5, RZ, RZ, R9 ;  /* 0x000000ffff05b224 */ /* 0x000fca00078e0009 */
[----:B------:R-:W4:Y:S04]  /*389b0*/  @!P3 LDG.E.U16 R0, desc[UR10][R4.64] ;  /* 0x0000000a0400b981 */ /* 0x000f28000c1e1500 */
[----:B--2---:R0:W-:Y:S04]  /*389c0*/  STL [R1+0x6c], R6 ;  /* 0x00006c0601007387 */ /* 0x0041e80000100800 */
[----:B------:R-:W2:Y:S04]  /*389d0*/  LDL R11, [R1+0x2ba4] ;  /* 0x002ba400010b7983 */ /* 0x000ea80000100800 */
[----:B0-----:R-:W2:Y:S01]  /*389e0*/  LDL R6, [R1+0x2b34] ;  /* 0x002b340001067983 */ /* 0x001ea20000100800 */
[----:B------:R-:W-:-:S03]  /*389f0*/  PRMT R3, RZ, 0x7610, R3 ;  /* 0x00007610ff037816 */ /* 0x000fc60000000003 */
[----:B---3--:R0:W-:Y:S04]  /*38a00*/  STL [R1+0x68], R10 ;  /* 0x0000680a01007387 */ /* 0x0081e80000100800 */
[----:B------:R-:W3:Y:S04]  /*38a10*/  LDL R9, [R1+0x2bac] ;  /* 0x002bac0001097983 */ /* 0x000ee80000100800 */
[----:B------:R-:W3:Y:S04]  /*38a20*/  LDL R8, [R1+0x2bb4] ;  /* 0x002bb40001087983 */ /* 0x000ee80000100800 */
[----:B0-----:R-:W3:Y:S04]  /*38a30*/  LDL R10, [R1+0x2bb0] ;  /* 0x002bb000010a7983 */ /* 0x001ee80000100800 */
[----:B----4-:R-:W-:Y:S04]  /*38a40*/  STL [R1+0x3cdc], R0 ;  /* 0x003cdc0001007387 */ /* 0x010fe80000100800 */
[----:B------:R-:W-:Y:S04]  /*38a50*/  STL [R1+0x3d38], R0 ;  /* 0x003d380001007387 */ /* 0x000fe80000100800 */
[----:B------:R-:W4:Y:S04]  /*38a60*/  LDL R15, [R1+0x2c24] ;  /* 0x002c2400010f7983 */ /* 0x000f280000100800 */
[----:B------:R-:W4:Y:S04]  /*38a70*/  LDL R14, [R1+0x2c30] ;  /* 0x002c3000010e7983 */ /* 0x000f280000100800 */
[----:B--2---:R0:W2:Y:S01]  /*38a80*/  @!P6 LDG.E.U16 R3, desc[UR10][R6.64] ;  /* 0x0000000a0603e981 */ /* 0x0040a2000c1e1500 */
[----:B------:R-:W-:-:S02]  /*38a90*/  PRMT R4, RZ, 0x7610, R4 ;  /* 0x00007610ff047816 */ /* 0x000fc40000000004 */
[----:B------:R-:W-:Y:S01]  /*38aa0*/  PRMT R5, RZ, 0x7610, R5 ;  /* 0x00007610ff057816 */ /* 0x000fe20000000005 */
[----:B0-----:R-:W-:-:S05]  /*38ab0*/  @!P3 IMAD.MOV.U32 R7, RZ, RZ, R11 ;  /* 0x000000ffff07b224 */ /* 0x001fca00078e000b */
[----:B---3--:R-:W3:Y:S01]  /*38ac0*/  @!P6 LDG.E.U16 R5, desc[UR10][R8.64] ;  /* 0x0000000a0805e981 */ /* 0x008ee2000c1e1500 */
[----:B------:R-:W-:-:S05]  /*38ad0*/  @!P3 IMAD.MOV.U32 R6, RZ, RZ, R10 ;  /* 0x000000ffff06b224 */ /* 0x000fca00078e000a */
[----:B------:R0:W3:Y:S02]  /*38ae0*/  @!P3 LDG.E.U16 R4, desc[UR10][R6.64] ;  /* 0x0000000a0604b981 */ /* 0x0000e4000c1e1500 */
[----:B0-----:R-:W-:Y:S01]  /*38af0*/  PRMT R6, RZ, 0x7610, R6 ;  /* 0x00007610ff067816 */ /* 0x001fe20000000006 */
[----:B----4-:R-:W-:Y:S02]  /*38b00*/  @!P3 IMAD.MOV.U32 R9, RZ, RZ, R15 ;  /* 0x000000ffff09b224 */ /* 0x010fe400078e000f */
[----:B------:R-:W-:-:S05]  /*38b10*/  @!P3 IMAD.MOV.U32 R8, RZ, RZ, R14 ;  /* 0x000000ffff08b224 */ /* 0x000fca00078e000e */
[----:B------:R-:W4:Y:S04]  /*38b20*/  @!P3 LDG.E.U16 R6, desc[UR10][R8.64] ;  /* 0x0000000a0806b981 */ /* 0x000f28000c1e1500 */
[----:B--2---:R-:W-:Y:S04]  /*38b30*/  STL [R1+0x3ce0], R3 ;  /* 0x003ce00301007387 */ /* 0x004fe80000100800 */
[----:B------:R-:W2:Y:S04]  /*38b40*/  LDL R11, [R1+0x2c2c] ;  /* 0x002c2c00010b7983 */ /* 0x000ea80000100800 */
[----:B------:R-:W2:Y:S01]  /*38b50*/  LDL R10, [R1+0x2c34] ;  /* 0x002c3400010a7983 */ /* 0x000ea20000100800 */
[----:B------:R-:W-:-:S03]  /*38b60*/  PRMT R7, RZ, 0x7610, R7 ;  /* 0x00007610ff077816 */ /* 0x000fc60000000007 */
[----:B---3--:R-:W-:Y:S04]  /*38b70*/  STL [R1+0x3ce4], R4 ;  /* 0x003ce40401007387 */ /* 0x008fe80000100800 */
[----:B------:R-:W3:Y:S04]  /*38b80*/  LDL R13, [R1+0x2cac] ;  /* 0x002cac00010d7983 */ /* 0x000ee80000100800 */
[----:B------:R0:W-:Y:S04]  /*38b90*/  STL [R1+0x64], R12 ;  /* 0x0000640c01007387 */ /* 0x0001e80000100800 */
[----:B0-----:R-:W3:Y:S04]  /*38ba0*/  LDL R12, [R1+0x2cb4] ;  /* 0x002cb400010c7983 */ /* 0x001ee80000100800 */
[----:B------:R-:W-:Y:S04]  /*38bb0*/  STL [R1+0x3ce8], R5 ;  /* 0x003ce80501007387 */ /* 0x000fe80000100800 */
[----:B------:R-:W-:Y:S04]  /*38bc0*/  STL [R1+0x3d3c], R5 ;  /* 0x003d3c0501007387 */ /* 0x000fe80000100800 */
[----:B------:R-:W3:Y:S04]  /*38bd0*/  LDL R15, [R1+0x2d2c] ;  /* 0x002d2c00010f7983 */ /* 0x000ee80000100800 */
[----:B------:R-:W3:Y:S04]  /*38be0*/  LDL R14, [R1+0x2d34] ;  /* 0x002d3400010e7983 */ /* 0x000ee80000100800 */
[----:B----4-:R-:W-:Y:S04]  /*38bf0*/  STL [R1+0x3cec], R6 ;  /* 0x003cec0601007387 */ /* 0x010fe80000100800 */
[----:B--2---:R0:W2:Y:S04]  /*38c00*/  @!P6 LDG.E.U16 R7, desc[UR10][R10.64] ;  /* 0x0000000a0a07e981 */ /* 0x0040a8000c1e1500 */
[----:B------:R-:W0:Y:S04]  /*38c10*/  LDL R10, [R1+0x2ca4] ;  /* 0x002ca400010a7983 */ /* 0x000e280000100800 */
[----:B------:R-:W0:Y:S01]  /*38c20*/  LDL R11, [R1+0x2cb0] ;  /* 0x002cb000010b7983 */ /* 0x000e220000100800 */
[----:B------:R-:W-:-:S02]  /*38c30*/  PRMT R8, RZ, 0x7610, R8 ;  /* 0x00007610ff087816 */ /* 0x000fc40000000008 */
[----:B0-----:R-:W-:-:S04]  /*38c40*/  @!P3 LOP3.LUT R11, R11, R10, RZ, 0x3c, !PT ;  /* 0x0000000a0b0bb212 */ /* 0x001fc800078e3cff */
[----:B------:R-:W-:-:S04]  /*38c50*/  @!P3 LOP3.LUT R10, R11, R10, RZ, 0x3c, !PT ;  /* 0x0000000a0b0ab212 */ /* 0x000fc800078e3cff */
[----:B------:R-:W-:-:S05]  /*38c60*/  @!P3 LOP3.LUT R11, R11, R10, RZ, 0x3c, !PT ;  /* 0x0000000a0b0bb212 */ /* 0x000fca00078e3cff */
[----:B------:R-:W4:Y:S01]  /*38c70*/  @!P3 LDG.E.U16 R8, desc[UR10][R10.64] ;  /* 0x0000000a0a08b981 */ /* 0x000f22000c1e1500 */
[----:B------:R-:W-:-:S03]  /*38c80*/  PRMT R9, RZ, 0x7610, R9 ;  /* 0x00007610ff097816 */ /* 0x000fc60000000009 */
[----:B--2---:R-:W-:Y:S04]  /*38c90*/  STL [R1+0x3cf0], R7 ;  /* 0x003cf00701007387 */ /* 0x004fe80000100800 */
[----:B---3--:R0:W2:Y:S04]  /*38ca0*/  @!P6 LDG.E.U16 R9, desc[UR10][R12.64] ;  /* 0x0000000a0c09e981 */ /* 0x0080a8000c1e1500 */
[----:B----4-:R-:W-:Y:S04]  /*38cb0*/  STL [R1+0x3cf4], R8 ;  /* 0x003cf40801007387 */ /* 0x010fe80000100800 */
[----:B------:R-:W0:Y:S04]  /*38cc0*/  LDL R12, [R1+0x2d24] ;  /* 0x002d2400010c7983 */ /* 0x000e280000100800 */
[----:B------:R-:W0:Y:S01]  /*38cd0*/  LDL R13, [R1+0x2d30] ;  /* 0x002d3000010d7983 */ /* 0x000e220000100800 */
[----:B------:R-:W-:-:S02]  /*38ce0*/  PRMT R10, RZ, 0x7610, R10 ;  /* 0x00007610ff0a7816 */ /* 0x000fc4000000000a */
[----:B0-----:R-:W-:-:S04]  /*38cf0*/  @!P3 LOP3.LUT R13, R13, R12, RZ, 0x3c, !PT ;  /* 0x0000000c0d0db212 */ /* 0x001fc800078e3cff */
[----:B------:R-:W-:-:S04]  /*38d00*/  @!P3 LOP3.LUT R12, R13, R12, RZ, 0x3c, !PT ;  /* 0x0000000c0d0cb212 */ /* 0x000fc800078e3cff */
[----:B------:R-:W-:-:S05]  /*38d10*/  @!P3 LOP3.LUT R13, R13, R12, RZ, 0x3c, !PT ;  /* 0x0000000c0d0db212 */ /* 0x000fca00078e3cff */
[----:B------:R-:W3:Y:S01]  /*38d20*/  @!P3 LDG.E.U16 R10, desc[UR10][R12.64] ;  /* 0x0000000a0c0ab981 */ /* 0x000ee2000c1e1500 */
[----:B------:R-:W-:-:S03]  /*38d30*/  PRMT R11, RZ, 0x7610, R11 ;  /* 0x00007610ff0b7816 */ /* 0x000fc6000000000b */
[----:B--2---:R-:W-:Y:S04]  /*38d40*/  STL [R1+0x3cf8], R9 ;  /* 0x003cf80901007387 */ /* 0x004fe80000100800 */
[----:B------:R-:W2:Y:S04]  /*38d50*/  @!P6 LDG.E.U16 R11, desc[UR10][R14.64] ;  /* 0x0000000a0e0be981 */ /* 0x000ea8000c1e1500 */
[----:B---3--:R-:W-:Y:S04]  /*38d60*/  STL [R1+0x3cfc], R10 ;  /* 0x003cfc0a01007387 */ /* 0x008fe80000100800 */
[----:B------:R-:W3:Y:S04]  /*38d70*/  LDL R14, [R1+0x2d94] ;  /* 0x002d9400010e7983 */ /* 0x000ee80000100800 */
[----:B------:R-:W3:Y:S01]  /*38d80*/  LDL R15, [R1+0x2d98] ;  /* 0x002d9800010f7983 */ /* 0x000ee20000100800 */
[----:B------:R-:W-:-:S03]  /*38d90*/  PRMT R12, RZ, 0x7610, R12 ;  /* 0x00007610ff0c7816 */ /* 0x000fc6000000000c */
[----:B--2---:R-:W-:Y:S01]  /*38da0*/  STL [R1+0x3d00], R11 ;  /* 0x003d000b01007387 */ /* 0x004fe20000100800 */
[----:B---3--:R-:W-:-:S04]  /*38db0*/  @!P3 LOP3.LUT R15, R15, R14, RZ, 0x3c, !PT ;  /* 0x0000000e0f0fb212 */ /* 0x008fc800078e3cff */
        /* <DEDUP_REMOVED lines=31> */
[----:B------:R-:W2:Y:S04]  /*38fb0*/  LDL R14, [R1+0x29a8] ;  /* 0x0029a800010e7983 */ /* 0x000ea80000100800 */
[----:B------:R-:W2:Y:S01]  /*38fc0*/  LDL R15, [R1+0x29ac] ;  /* 0x0029ac00010f7983 */ /* 0x000ea20000100800 */
[----:B------:R-:W-:-:S02]  /*38fd0*/  PRMT R9, RZ, 0x7610, R9 ;  /* 0x00007610ff097816 */ /* 0x000fc40000000009 */
[----:B--2---:R-:W-:-:S04]  /*38fe0*/  @!P6 LOP3.LUT R15, R15, R14, RZ, 0x3c, !PT ;  /* 0x0000000e0f0fe212 */ /* 0x004fc800078e3cff */
        /* <DEDUP_REMOVED lines=10> */
[----:B--2---:R0:W-:Y:S04]  /*39090*/  STL [R1+0x54], R9 ;  /* 0x0000540901007387 */ /* 0x0041e80000100800 */
[----:B0-----:R-:W2:Y:S04]  /*390a0*/  LDL R9, [R1+0x2844] ;  /* 0x0028440001097983 */ /* 0x001ea80000100800 */
        /* <DEDUP_REMOVED lines=29> */
[----:B------:R-:W-:Y:S02]  /*39280*/  PRMT R22, RZ, 0x7610, R22 ;  /* 0x00007610ff167816 */ /* 0x000fe40000000016 */
[----:B0-----:R-:W-:-:S04]  /*39290*/  @!P3 LOP3.LUT R15, R15, R14, RZ, 0x3c, !PT ;  /* 0x0000000e0f0fb212 */ /* 0x001fc800078e3cff */
[----:B------:R-:W-:-:S04]  /*392a0*/  @!P3 LOP3.LUT R14, R15, R14, RZ, 0x3c, !PT ;  /* 0x0000000e0f0eb212 */ /* 0x000fc800078e3cff */
[----:B------:R-:W-:-:S05]  /*392b0*/  @!P3 LOP3.LUT R15, R15, R14, RZ, 0x3c, !PT ;  /* 0x0000000e0f0fb212 */ /* 0x000fca00078e3cff */
[----:B------:R-:W4:Y:S04]  /*392c0*/  @!P3 LDG.E.U16 R22, desc[UR10][R14.64] ;  /* 0x0000000a0e16b981 */ /* 0x000f28000c1e1500 */
[----:B---3--:R0:W-:Y:S04]  /*392d0*/  STL [R1+0x44], R11 ;  /* 0x0000440b01007387 */ /* 0x0081e80000100800 */
[----:B0-----:R-:W3:Y:S04]  /*392e0*/  LDL R11, [R1+0x2744] ;  /* 0x00274400010b7983 */ /* 0x001ee80000100800 */
[----:B----4-:R0:W-:Y:S04]  /*392f0*/  STL [R1+0x40], R22 ;  /* 0x0000401601007387 */ /* 0x0101e80000100800 */
[----:B0-----:R-:W4:Y:S04]  /*39300*/  LDL.LU R22, [R1+0x3d5c] ;  /* 0x003d5c0001167983 */ /* 0x001f280000300800 */
[----:B------:R-:W2:Y:S01]  /*39310*/  LDL R15, [R1+0x2840] ;  /* 0x00284000010f7983 */ /* 0x000ea20000100800 */
[----:B------:R-:W-:Y:S01]  /*39320*/  PRMT R21, RZ, 0x7610, R21 ;  /* 0x00007610ff157816 */ /* 0x000fe20000000015 */
[----:B------:R-:W-:-:S02]  /*39330*/  @!P6 IMAD.MOV.U32 R14, RZ, RZ, R9 ;  /* 0x000000ffff0ee224 */ /* 0x000fc400078e0009 */
[----:B------:R-:W4:Y:S04]  /*39340*/  LDL R9, [R1+0x26cc] ;  /* 0x0026cc0001097983 */ /* 0x000f280000100800 */
[----:B--2---:R-:W2:Y:S04]  /*39350*/  @!P6 LDG.E.U16 R21, desc[UR10][R14.64] ;  /* 0x0000000a0e15e981 */ /* 0x004ea8000c1e1500 */
        /* <DEDUP_REMOVED lines=26> */
[----:B------:R-:W2:Y:S01]  /*39500*/  @!P3 LDG.E.U16 R19, desc[UR10][R14.64] ;  /* 0x0000000a0e13b981 */ /* 0x000ea2000c1e1500 */
[----:B------:R-:W-:-:S03]  /*39510*/  PRMT R10, RZ, 0x7610, R10 ;  /* 0x00007610ff0a7816 */ /* 0x000fc6000000000a */
[----:B--2---:R0:W-:Y:S04]  /*39520*/  STL [R1+0x30], R19 ;  /* 0x0000301301007387 */ /* 0x0041e80000100800 */
[----:B0-----:R-:W2:Y:S04]  /*39530*/  LDL.LU R19, [R1+0x3d4c] ;  /* 0x003d4c0001137983 */ /* 0x001ea80000300800 */
[----:B------:R-:W3:Y:S01]  /*39540*/  LDL R15, [R1+0x2740] ;  /* 0x00274000010f7983 */ /* 0x000ee20000100800 */
[----:B------:R-:W-:Y:S01]  /*39550*/  @!P6 IMAD.MOV.U32 R14, RZ, RZ, R11 ;  /* 0x000000ffff0ee224 */ /* 0x000fe200078e000b */
[----:B------:R-:W-:-:S02]  /*39560*/  PRMT R5, RZ, 0x7610, R5 ;  /* 0x00007610ff057816 */ /* 0x000fc40000000005 */
[----:B------:R-:W4:Y:S04]  /*39570*/  LDL R11, [R1+0x25c8] ;  /* 0x0025c800010b7983 */ /* 0x000f280000100800 */
[----:B---3--:R0:W3:Y:S04]  /*39580*/  @!P6 LDG.E.U16 R10, desc[UR10][R14.64] ;  /* 0x0000000a0e0ae981 */ /* 0x0080e8000c1e1500 */
[----:B------:R-:W2:Y:S01]  /*39590*/  LDL R15, [R1+0x26c8] ;  /* 0x0026c800010f7983 */ /* 0x000ea20000100800 */
[----:B0-----:R-:W-:-:S03]  /*395a0*/  @!P3 IMAD.MOV.U32 R14, RZ, RZ, R9 ;  /* 0x000000ffff0eb224 */ /* 0x001fc600078e0009 */
[----:B---3--:R0:W-:Y:S01]  /*395b0*/  STL [R1+0x2c], R10 ;  /* 0x00002c0a01007387 */ /* 0x0081e20000100800 */
[----:B------:R-:W-:-:S03]  /*395c0*/  PRMT R20, RZ, 0x7610, R20 ;  /* 0x00007610ff147816 */ /* 0x000fc60000000014 */
[----:B------:R-:W3:Y:S04]  /*395d0*/  LDL R9, [R1+0x25c0] ;  /* 0x0025c00001097983 */ /* 0x000ee80000100800 */
[----:B--2---:R1:W2:Y:S04]  /*395e0*/  @!P3 LDG.E.U16 R5, desc[UR10][R14.64] ;  /* 0x0000000a0e05b981 */ /* 0x0042a8000c1e1500 */
[----:B0-----:R-:W4:Y:S04]  /*395f0*/  LDL R10, [R1+0x25cc] ;  /* 0x0025cc00010a7983 */ /* 0x001f280000100800 */
[----:B------:R-:W1:Y:S04]  /*39600*/  LDL R14, [R1+0x26c0] ;  /* 0x0026c000010e7983 */ /* 0x000e680000100800 */
[----:B------:R-:W1:Y:S02]  /*39610*/  LDL R15, [R1+0x26c4] ;  /* 0x0026c400010f7983 */ /* 0x000e640000100800 */
[----:B-1----:R-:W-:-:S04]  /*39620*/  @!P6 LOP3.LUT R15, R15, R14, RZ, 0x3c, !PT ;  /* 0x0000000e0f0fe212 */ /* 0x002fc800078e3cff */
        /* <DEDUP_REMOVED lines=13> */
[----:B------:R0:W4:Y:S04]  /*39700*/  @!P3 LDG.E.U16 R3, desc[UR10][R14.64] ;  /* 0x0000000a0e03b981 */ /* 0x000128000c1e1500 */
[----:B------:R-:W0:Y:S04]  /*39710*/  LDL R14, [R1+0x2640] ;  /* 0x00264000010e7983 */ /* 0x000e280000100800 */
[----:B------:R-:W0:Y:S01]  /*39720*/  LDL R15, [R1+0x2644] ;  /* 0x00264400010f7983 */ /* 0x000e220000100800 */
[----:B------:R-:W-:Y:S02]  /*39730*/  PRMT R18, RZ, 0x7610, R18 ;  /* 0x00007610ff127816 */ /* 0x000fe40000000012 */
[----:B------:R-:W-:-:S02]  /*39740*/  PRMT R6, RZ, 0x7610, R6 ;  /* 0x00007610ff067816 */ /* 0x000fc40000000006 */
[----:B0-----:R-:W-:-:S04]  /*39750*/  @!P6 LOP3.LUT R15, R15, R14, RZ, 0x3c, !PT ;  /* 0x0000000e0f0fe212 */ /* 0x001fc800078e3cff */
[----:B------:R-:W-:-:S04]  /*39760*/  @!P6 LOP3.LUT R14, R15, R14, RZ, 0x3c, !PT ;  /* 0x0000000e0f0ee212 */ /* 0x000fc800078e3cff */
[----:B------:R-:W-:-:S05]  /*39770*/  @!P6 LOP3.LUT R15, R15, R14, RZ, 0x3c, !PT ;  /* 0x0000000e0f0fe212 */ /* 0x000fca00078e3cff */
[----:B------:R0:W3:Y:S02]  /*39780*/  @!P6 LDG.E.U16 R18, desc[UR10][R14.64] ;  /* 0x0000000a0e12e981 */ /* 0x0000e4000c1e1500 */
[----:B0-----:R-:W-:Y:S02]  /*39790*/  @!P3 IMAD.MOV.U32 R14, RZ, RZ, R10 ;  /* 0x000000ffff0eb224 */ /* 0x001fe400078e000a */
[----:B------:R-:W-:-:S05]  /*397a0*/  @!P3 IMAD.MOV.U32 R15, RZ, RZ, R11 ;  /* 0x000000ffff0fb224 */ /* 0x000fca00078e000b */
[----:B------:R2:W3:Y:S01]  /*397b0*/  @!P3 LDG.E.U16 R6, desc[UR10][R14.64] ;  /* 0x0000000a0e06b981 */ /* 0x0004e2000c1e1500 */
[----:B------:R-:W-:-:S03]  /*397c0*/  PRMT R4, RZ, 0x7610, R4 ;  /* 0x00007610ff047816 */ /* 0x000fc60000000004 */
[----:B----4-:R0:W-:Y:S01]  /*397d0*/  STL [R1+0x20], R3 ;  /* 0x0000200301007387 */ /* 0x0101e20000100800 */
[----:B--2---:R-:W-:Y:S02]  /*397e0*/  @!P6 IMAD.MOV.U32 R14, RZ, RZ, R5 ;  /* 0x000000ffff0ee224 */ /* 0x004fe400078e0005 */
[----:B------:R-:W-:Y:S01]  /*397f0*/  @!P6 IMAD.MOV.U32 R15, RZ, RZ, R9 ;  /* 0x000000ffff0fe224 */ /* 0x000fe200078e0009 */
[----:B0-----:R-:W2:Y:S04]  /*39800*/  LDL R3, [R1+0x254c] ;  /* 0x00254c0001037983 */ /* 0x001ea80000100800 */
[----:B------:R2:W4:Y:S04]  /*39810*/  @!P6 LDG.E.U16 R4, desc[UR10][R14.64] ;  /* 0x0000000a0e04e981 */ /* 0x000528000c1e1500 */
[----:B---3--:R0:W-:Y:S04]  /*39820*/  STL [R1+0x1c], R18 ;  /* 0x00001c1201007387 */ /* 0x0081e80000100800 */
[----:B------:R-:W3:Y:S04]  /*39830*/  LDL R11, [R1+0x24c8] ;  /* 0x0024c800010b7983 */ /* 0x000ee80000100800 */
[----:B0-----:R-:W3:Y:S04]  /*39840*/  LDL R18, [R1+0x2544] ;  /* 0x0025440001127983 */ /* 0x001ee80000100800 */
[----:B------:R0:W-:Y:S04]  /*39850*/  STL [R1+0x18], R6 ;  /* 0x0000180601007387 */ /* 0x0001e80000100800 */
[----:B------:R-:W3:Y:S01]  /*39860*/  LDL R15, [R1+0x2548] ;  /* 0x00254800010f7983 */ /* 0x000ee20000100800 */
[----:B------:R-:W-:-:S03]  /*39870*/  PRMT R0, RZ, 0x7610, R0 ;  /* 0x00007610ff007816 */ /* 0x000fc60000000000 */
[----:B------:R-:W3:Y:S04]  /*39880*/  LDL R10, [R1+0x24c0] ;  /* 0x0024c000010a7983 */ /* 0x000ee80000100800 */
[----:B------:R-:W3:Y:S04]  /*39890*/  LDL R9, [R1+0x24c4] ;  /* 0x0024c40001097983 */ /* 0x000ee80000100800 */
[----:B------:R-:W3:Y:S04]  /*398a0*/  LDL R5, [R1+0x2448] ;  /* 0x0024480001057983 */ /* 0x000ee80000100800 */
[----:B0-----:R-:W3:Y:S01]  /*398b0*/  LDL R6, [R1+0x24cc] ;  /* 0x0024cc0001067983 */ /* 0x001ee20000100800 */
[----:B--2---:R-:W-:-:S03]  /*398c0*/  @!P3 IMAD.MOV.U32 R14, RZ, RZ, R3 ;  /* 0x000000ffff0eb224 */ /* 0x004fc600078e0003 */
[----:B----4-:R0:W-:Y:S01]  /*398d0*/  STL [R1+0x14], R4 ;  /* 0x0000140401007387 */ /* 0x0101e20000100800 */
[----:B------:R-:W-:Y:S02]  /*398e0*/  PRMT R12, RZ, 0x7610, R12 ;  /* 0x00007610ff0c7816 */ /* 0x000fe4000000000c */
[----:B------:R-:W-:Y:S01]  /*398f0*/  PRMT R2, RZ, 0x7610, R2 ;  /* 0x00007610ff027816 */ /* 0x000fe20000000002 */
[----:B------:R-:W2:Y:S04]  /*39900*/  LDL R3, [R1+0x2440] ;  /* 0x0024400001037983 */ /* 0x000ea80000100800 */
[----:B0-----:R-:W4:Y:S04]  /*39910*/  LDL R4, [R1+0x244c] ;  /* 0x00244c0001047983 */ /* 0x001f280000100800 */
[----:B---3--:R0:W3:Y:S04]  /*39920*/  @!P3 LDG.E.U16 R0, desc[UR10][R14.64] ;  /* 0x0000000a0e00b981 */ /* 0x0080e8000c1e1500 */
[----:B------:R-:W2:Y:S01]  /*39930*/  LDL R15, [R1+0x2540] ;  /* 0x00254000010f7983 */ /* 0x000ea20000100800 */
[----:B0-----:R-:W-:-:S05]  /*39940*/  @!P6 IMAD.MOV.U32 R14, RZ, RZ, R18 ;  /* 0x000000ffff0ee224 */ /* 0x001fca00078e0012 */
[----:B--2---:R0:W2:Y:S02]  /*39950*/  @!P6 LDG.E.U16 R12, desc[UR10][R14.64] ;  /* 0x0000000a0e0ce981 */ /* 0x0040a4000c1e1500 */
[----:B0-----:R-:W-:Y:S02]  /*39960*/  @!P3 IMAD.MOV.U32 R14, RZ, RZ, R6 ;  /* 0x000000ffff0eb224 */ /* 0x001fe400078e0006 */
[----:B------:R-:W-:-:S05]  /*39970*/  @!P3 IMAD.MOV.U32 R15, RZ, RZ, R11 ;  /* 0x000000ffff0fb224 */ /* 0x000fca00078e000b */
[----:B------:R0:W2:Y:S04]  /*39980*/  @!P3 LDG.E.U16 R2, desc[UR10][R14.64] ;  /* 0x0000000a0e02b981 */ /* 0x0000a8000c1e1500 */
[----:B---3--:R1:W-:Y:S04]  /*39990*/  STL [R1+0x10], R0 ;  /* 0x0000100001007387 */ /* 0x0083e80000100800 */
[----:B------:R-:W3:Y:S04]  /*399a0*/  LDL R6, [R1+0x23c8] ;  /* 0x0023c80001067983 */ /* 0x000ee80000100800 */
[----:B-1----:R-:W3:Y:S01]  /*399b0*/  LDL R0, [R1+0x2444] ;  /* 0x0024440001007983 */ /* 0x002ee20000100800 */
[----:B------:R-:W-:Y:S01]  /*399c0*/  PRMT R8, RZ, 0x7610, R8 ;  /* 0x00007610ff087816 */ /* 0x000fe20000000008 */
[----:B0-----:R-:W-:-:S02]  /*399d0*/  @!P6 IMAD.MOV.U32 R14, RZ, RZ, R9 ;  /* 0x000000ffff0ee224 */ /* 0x001fc400078e0009 */
[----:B------:R-:W-:Y:S01]  /*399e0*/  @!P6 IMAD.MOV.U32 R15, RZ, RZ, R10 ;  /* 0x000000ffff0fe224 */ /* 0x000fe200078e000a */
[----:B------:R-:W-:-:S04]  /*399f0*/  PRMT R7, RZ, 0x7610, R7 ;  /* 0x00007610ff077816 */ /* 0x000fc80000000007 */
[----:B------:R4:W3:Y:S02]  /*39a00*/  @!P6 LDG.E.U16 R8, desc[UR10][R14.64] ;  /* 0x0000000a0e08e981 */ /* 0x0008e4000c1e1500 */
[----:B----4-:R-:W-:Y:S02]  /*39a10*/  @!P3 IMAD.MOV.U32 R14, RZ, RZ, R4 ;  /* 0x000000ffff0eb224 */ /* 0x010fe400078e0004 */
[----:B------:R-:W-:-:S05]  /*39a20*/  @!P3 IMAD.MOV.U32 R15, RZ, RZ, R5 ;  /* 0x000000ffff0fb224 */ /* 0x000fca00078e0005 */
[----:B------:R0:W4:Y:S04]  /*39a30*/  @!P3 LDG.E.U16 R7, desc[UR10][R14.64] ;  /* 0x0000000a0e07b981 */ /* 0x000128000c1e1500 */
[----:B--2---:R1:W-:Y:S01]  /*39a40*/  STL [R1+0x8], R2 ;  /* 0x0000080201007387 */ /* 0x0043e20000100800 */
[----:B------:R-:W-:Y:S01]  /*39a50*/  PRMT R29, RZ, 0x7610, R29 ;  /* 0x00007610ff1d7816 */ /* 0x000fe2000000001d */
[----:B0-----:R-:W-:Y:S01]  /*39a60*/  @!P6 IMAD.MOV.U32 R15, RZ, RZ, R3 ;  /* 0x000000ffff0fe224 */ /* 0x001fe200078e0003 */
[----:B------:R-:W-:Y:S01]  /*39a70*/  PRMT R28, RZ, 0x7610, R28 ;  /* 0x00007610ff1c7816 */ /* 0x000fe2000000001c */
[----:B------:R-:W2:Y:S04]  /*39a80*/  LDL R5, [R1+0x23c0] ;  /* 0x0023c00001057983 */ /* 0x000ea80000100800 */
[----:B------:R-:W2:Y:S04]  /*39a90*/  LDL R4, [R1+0x23c4] ;  /* 0x0023c40001047983 */ /* 0x000ea80000100800 */
[----:B-1----:R-:W2:Y:S01]  /*39aa0*/  LDL R2, [R1+0x23cc] ;  /* 0x0023cc0001027983 */ /* 0x002ea20000100800 */
[----:B---3--:R-:W-:-:S05]  /*39ab0*/  @!P6 IMAD.MOV.U32 R14, RZ, RZ, R0 ;  /* 0x000000ffff0ee224 */ /* 0x008fca00078e0000 */
[----:B------:R0:W3:Y:S04]  /*39ac0*/  @!P6 LDG.E.U16 R29, desc[UR10][R14.64] ;  /* 0x0000000a0e1de981 */ /* 0x0000e8000c1e1500 */
[----:B------:R1:W-:Y:S01]  /*39ad0*/  STL [R1+0x4], R8 ;  /* 0x0000040801007387 */ /* 0x0003e20000100800 */
[----:B0-----:R-:W-:-:S03]  /*39ae0*/  @!P3 IMAD.MOV.U32 R15, RZ, RZ, R6 ;  /* 0x000000ffff0fb224 */ /* 0x001fc600078e0006 */
[----:B-1----:R-:W3:Y:S04]  /*39af0*/  LDL R8, [R1+0x2348] ;  /* 0x0023480001087983 */ /* 0x002ee80000100800 */
[----:B----4-:R0:W-:Y:S04]  /*39b00*/  STL [R1], R7 ;  /* 0x0000000701007387 */ /* 0x0101e80000100800 */
[----:B------:R-:W4:Y:S04]  /*39b10*/  LDL R3, [R1+0x2340] ;  /* 0x0023400001037983 */ /* 0x000f280000100800 */
[----:B------:R-:W4:Y:S04]  /*39b20*/  LDL R0, [R1+0x2344] ;  /* 0x0023440001007983 */ /* 0x000f280000100800 */
[----:B0-----:R-:W4:Y:S01]  /*39b30*/  LDL R7, [R1+0x234c] ;  /* 0x00234c0001077983 */ /* 0x001f220000100800 */
[----:B--2---:R-:W-:-:S05]  /*39b40*/  @!P3 IMAD.MOV.U32 R14, RZ, RZ, R2 ;  /* 0x000000ffff0eb224 */ /* 0x004fca00078e0002 */
[----:B------:R0:W2:Y:S04]  /*39b50*/  @!P3 LDG.E.U16 R28, desc[UR10][R14.64] ;  /* 0x0000000a0e1cb981 */ /* 0x0000a8000c1e1500 */
[----:B---3--:R-:W-:Y:S04]  /*39b60*/  STL [R1+0x3c80], R29 ;  /* 0x003c801d01007387 */ /* 0x008fe80000100800 */
[----:B------:R-:W3:Y:S04]  /*39b70*/  LDL R6, [R1+0x22c8] ;  /* 0x0022c80001067983 */ /* 0x000ee80000100800 */
[----:B------:R-:W3:Y:S01]  /*39b80*/  LDL R2, [R1+0x22cc] ;  /* 0x0022cc0001027983 */ /* 0x000ee20000100800 */
[----:B------:R-:W-:-:S02]  /*39b90*/  PRMT R27, RZ, 0x7610, R27 ;  /* 0x00007610ff1b7816 */ /* 0x000fc4000000001b */
[----:B------:R-:W-:Y:S01]  /*39ba0*/  PRMT R26, RZ, 0x7610, R26 ;  /* 0x00007610ff1a7816 */ /* 0x000fe2000000001a */
[----:B0-----:R-:W-:Y:S02]  /*39bb0*/  @!P6 IMAD.MOV.U32 R14, RZ, RZ, R4 ;  /* 0x000000ffff0ee224 */ /* 0x001fe400078e0004 */
[----:B------:R-:W-:-:S05]  /*39bc0*/  @!P6 IMAD.MOV.U32 R15, RZ, RZ, R5 ;  /* 0x000000ffff0fe224 */ /* 0x000fca00078e0005 */
[----:B------:R0:W3:Y:S02]  /*39bd0*/  @!P6 LDG.E.U16 R27, desc[UR10][R14.64] ;  /* 0x0000000a0e1be981 */ /* 0x0000e4000c1e1500 */
[----:B0-----:R-:W-:Y:S02]  /*39be0*/  @!P3 IMAD.MOV.U32 R15, RZ, RZ, R8 ;  /* 0x000000ffff0fb224 */ /* 0x001fe400078e0008 */
[----:B----4-:R-:W-:-:S05]  /*39bf0*/  @!P3 IMAD.MOV.U32 R14, RZ, RZ, R7 ;  /* 0x000000ffff0eb224 */ /* 0x010fca00078e0007 */
[----:B------:R0:W4:Y:S04]  /*39c00*/  @!P3 LDG.E.U16 R26, desc[UR10][R14.64] ;  /* 0x0000000a0e1ab981 */ /* 0x000128000c1e1500 */
[----:B--2---:R-:W-:Y:S04]  /*39c10*/  STL [R1+0x3c84], R28 ;  /* 0x003c841c01007387 */ /* 0x004fe80000100800 */
[----:B------:R-:W-:Y:S04]  /*39c20*/  STL [R1+0xc], R12 ;  /* 0x00000c0c01007387 */ /* 0x000fe80000100800 */
[----:B------:R-:W2:Y:S04]  /*39c30*/  LDL R5, [R1+0x22c0] ;  /* 0x0022c00001057983 */ /* 0x000ea80000100800 */
[----:B------:R-:W2:Y:S01]  /*39c40*/  LDL R4, [R1+0x22c4] ;  /* 0x0022c40001047983 */ /* 0x000ea20000100800 */
[----:B------:R-:W-:Y:S01]  /*39c50*/  PRMT R25, RZ, 0x7610, R25 ;  /* 0x00007610ff197816 */ /* 0x000fe20000000019 */
[----:B0-----:R-:W-:-:S02]  /*39c60*/  @!P6 IMAD.MOV.U32 R14, RZ, RZ, R0 ;  /* 0x000000ffff0ee224 */ /* 0x001fc400078e0000 */
[----:B------:R-:W-:Y:S01]  /*39c70*/  @!P6 IMAD.MOV.U32 R15, RZ, RZ, R3 ;  /* 0x000000ffff0fe224 */ /* 0x000fe200078e0003 */
[----:B------:R-:W-:-:S04]  /*39c80*/  PRMT R24, RZ, 0x7610, R24 ;  /* 0x00007610ff187816 */ /* 0x000fc80000000018 */
[----:B------:R3:W2:Y:S02]  /*39c90*/  @!P6 LDG.E.U16 R25, desc[UR10][R14.64] ;  /* 0x0000000a0e19e981 */ /* 0x0006a4000c1e1500 */
[----:B---3--:R-:W-:Y:S02]  /*39ca0*/  @!P3 IMAD.MOV.U32 R14, RZ, RZ, R2 ;  /* 0x000000ffff0eb224 */ /* 0x008fe400078e0002 */
[----:B------:R-:W-:-:S05]  /*39cb0*/  @!P3 IMAD.MOV.U32 R15, RZ, RZ, R6 ;  /* 0x000000ffff0fb224 */ /* 0x000fca00078e0006 */
[----:B------:R2:W3:Y:S01]  /*39cc0*/  @!P3 LDG.E.U16 R24, desc[UR10][R14.64] ;  /* 0x0000000a0e18b981 */ /* 0x0004e2000c1e1500 */
[----:B------:R-:W-:-:S03]  /*39cd0*/  PRMT R23, RZ, 0x7610, R23 ;  /* 0x00007610ff177816 */ /* 0x000fc60000000017 */
[----:B------:R-:W-:Y:S04]  /*39ce0*/  STL [R1+0x3c88], R27 ;  /* 0x003c881b01007387 */ /* 0x000fe80000100800 */
[----:B----4-:R-:W-:Y:S04]  /*39cf0*/  STL [R1+0x3c8c], R26 ;  /* 0x003c8c1a01007387 */ /* 0x010fe80000100800 */
[----:B------:R-:W4:Y:S04]  /*39d00*/  LDL R3, [R1+0x2248] ;  /* 0x0022480001037983 */ /* 0x000f280000100800 */
[----:B------:R-:W4:Y:S01]  /*39d10*/  LDL R0, [R1+0x224c] ;  /* 0x00224c0001007983 */ /* 0x000f220000100800 */
[----:B--2---:R-:W-:-:S02]  /*39d20*/  @!P6 IMAD.MOV.U32 R15, RZ, RZ, R5 ;  /* 0x000000ffff0fe224 */ /* 0x004fc400078e0005 */
[----:B------:R-:W-:-:S05]  /*39d30*/  @!P6 IMAD.MOV.U32 R14, RZ, RZ, R4 ;  /* 0x000000ffff0ee224 */ /* 0x000fca00078e0004 */
[----:B------:R4:W2:Y:S04]  /*39d40*/  @!P6 LDG.E.U16 R23, desc[UR10][R14.64] ;  /* 0x0000000a0e17e981 */ /* 0x0008a8000c1e1500 */
[----:B------:R-:W-:Y:S04]  /*39d50*/  STL [R1+0x3c90], R25 ;  /* 0x003c901901007387 */ /* 0x000fe80000100800 */
[----:B------:R-:W2:Y:S04]  /*39d60*/  LDL R11, [R1+0x2240] ;  /* 0x00224000010b7983 */ /* 0x000ea80000100800 */
[----:B------:R-:W2:Y:S04]  /*39d70*/  LDL R2, [R1+0x2244] ;  /* 0x0022440001027983 */ /* 0x000ea80000100800 */
[----:B---3--:R-:W-:Y:S04]  /*39d80*/  STL [R1+0x3c94], R24 ;  /* 0x003c941801007387 */ /* 0x008fe80000100800 */
[----:B------:R-:W3:Y:S04]  /*39d90*/  LDL R10, [R1+0x21c8] ;  /* 0x0021c800010a7983 */ /* 0x000ee80000100800 */
[----:B------:R-:W3:Y:S04]  /*39da0*/  LDL R9, [R1+0x21cc] ;  /* 0x0021cc0001097983 */ /* 0x000ee80000100800 */
[----:B------:R-:W3:Y:S04]  /*39db0*/  LDL R8, [R1+0x21c0] ;  /* 0x0021c00001087983 */ /* 0x000ee80000100800 */
[----:B------:R-:W3:Y:S01]  /*39dc0*/  LDL R7, [R1+0x21c4] ;  /* 0x0021c40001077983 */ /* 0x000ee20000100800 */
[----:B----4-:R-:W-:-:S03]  /*39dd0*/  @!P3 IMAD.MOV.U32 R15, RZ, RZ, R3 ;  /* 0x000000ffff0fb224 */ /* 0x010fc600078e0003 */
[----:B--2---:R-:W-:Y:S04]  /*39de0*/  STL [R1+0x3c98], R23 ;  /* 0x003c981701007387 */ /* 0x004fe80000100800 */
[----:B------:R-:W2:Y:S04]  /*39df0*/  LDL R6, [R1+0x2148] ;  /* 0x0021480001067983 */ /* 0x000ea80000100800 */
[----:B------:R-:W4:Y:S04]  /*39e00*/  LDL R5, [R1+0x214c] ;  /* 0x00214c0001057983 */ /* 0x000f280000100800 */
[----:B------:R-:W4:Y:S04]  /*39e10*/  LDL R4, [R1+0x2140] ;  /* 0x0021400001047983 */ /* 0x000f280000100800 */
[----:B------:R-:W4:Y:S01]  /*39e20*/  LDL R3, [R1+0x2144] ;  /* 0x0021440001037983 */ /* 0x000f220000100800 */
[----:B------:R-:W-:Y:S01]  /*39e30*/  PRMT R22, RZ, 0x7610, R22 ;  /* 0x00007610ff167816 */ /* 0x000fe20000000016 */
[----:B------:R-:W-:Y:S01]  /*39e40*/  @!P3 IMAD.MOV.U32 R14, RZ, RZ, R0 ;  /* 0x000000ffff0eb224 */ /* 0x000fe200078e0000 */
[----:B------:R-:W-:-:S02]  /*39e50*/  PRMT R21, RZ, 0x7610, R21 ;  /* 0x00007610ff157816 */ /* 0x000fc40000000015 */
[----:B------:R-:W-:Y:S02]  /*39e60*/  PRMT R13, RZ, 0x7610, R13 ;  /* 0x00007610ff0d7816 */ /* 0x000fe4000000000d */
[----:B------:R-:W-:Y:S02]  /*39e70*/  PRMT R16, RZ, 0x7610, R16 ;  /* 0x00007610ff107816 */ /* 0x000fe40000000010 */
[----:B------:R-:W-:Y:S01]  /*39e80*/  PRMT R17, RZ, 0x7610, R17 ;  /* 0x00007610ff117816 */ /* 0x000fe20000000011 */
[----:B------:R0:W4:Y:S01]  /*39e90*/  @!P3 LDG.E.U16 R22, desc[UR10][R14.64] ;  /* 0x0000000a0e16b981 */ /* 0x000122000c1e1500 */
[----:B------:R-:W-:-:S03]  /*39ea0*/  PRMT R19, RZ, 0x7610, R19 ;  /* 0x00007610ff137816 */ /* 0x000fc60000000013 */
[----:B------:R-:W4:Y:S01]  /*39eb0*/  LDL R0, [R1+0x20cc] ;  /* 0x0020cc0001007983 */ /* 0x000f220000100800 */
[----:B0-----:R-:W-:Y:S02]  /*39ec0*/  @!P6 IMAD.MOV.U32 R14, RZ, RZ, R2 ;  /* 0x000000ffff0ee224 */ /* 0x001fe400078e0002 */
[----:B------:R-:W-:-:S05]  /*39ed0*/  @!P6 IMAD.MOV.U32 R15, RZ, RZ, R11 ;  /* 0x000000ffff0fe224 */ /* 0x000fca00078e000b */
[----:B------:R3:W4:Y:S02]  /*39ee0*/  @!P6 LDG.E.U16 R21, desc[UR10][R14.64] ;  /* 0x0000000a0e15e981 */ /* 0x000724000c1e1500 */
[----:B---3--:R-:W-:Y:S02]  /*39ef0*/  @!P3 IMAD.MOV.U32 R14, RZ, RZ, R9 ;  /* 0x000000ffff0eb224 */ /* 0x008fe400078e0009 */
[----:B------:R-:W-:-:S05]  /*39f00*/  @!P3 IMAD.MOV.U32 R15, RZ, RZ, R10 ;  /* 0x000000ffff0fb224 */ /* 0x000fca00078e000a */
[----:B------:R0:W3:Y:S02]  /*39f10*/  @!P3 LDG.E.U16 R13, desc[UR10][R14.64] ;  /* 0x0000000a0e0db981 */ /* 0x0000e4000c1e1500 */
[----:B0-----:R-:W-:Y:S02]  /*39f20*/  @!P6 IMAD.MOV.U32 R14, RZ, RZ, R7 ;  /* 0x000000ffff0ee224 */ /* 0x001fe400078e0007 */
[----:B------:R-:W-:-:S05]  /*39f30*/  @!P6 IMAD.MOV.U32 R15, RZ, RZ, R8 ;  /* 0x000000ffff0fe224 */ /* 0x000fca00078e0008 */
[----:B------:R2:W3:Y:S02]  /*39f40*/  @!P6 LDG.E.U16 R16, desc[UR10][R14.64] ;  /* 0x0000000a0e10e981 */ /* 0x0004e4000c1e1500 */
[----:B--2---:R-:W-:Y:S02]  /*39f50*/  @!P3 IMAD.MOV.U32 R15, RZ, RZ, R6 ;  /* 0x000000ffff0fb224 */ /* 0x004fe400078e0006 */
[----:B----4-:R-:W-:-:S05]  /*39f60*/  @!P3 IMAD.MOV.U32 R14, RZ, RZ, R5 ;  /* 0x000000ffff0eb224 */ /* 0x010fca00078e0005 */
[----:B------:R0:W2:Y:S02]  /*39f70*/  @!P3 LDG.E.U16 R17, desc[UR10][R14.64] ;  /* 0x0000000a0e11b981 */ /* 0x0000a4000c1e1500 */
[----:B0-----:R-:W-:Y:S02]  /*39f80*/  @!P6 IMAD.MOV.U32 R14, RZ, RZ, R3 ;  /* 0x000000ffff0ee224 */ /* 0x001fe400078e0003 */
[----:B------:R-:W-:-:S05]  /*39f90*/  @!P6 IMAD.MOV.U32 R15, RZ, RZ, R4 ;  /* 0x000000ffff0fe224 */ /* 0x000fca00078e0004 */
[----:B------:R-:W4:Y:S04]  /*39fa0*/  @!P6 LDG.E.U16 R19, desc[UR10][R14.64] ;  /* 0x0000000a0e13e981 */ /* 0x000f28000c1e1500 */
[----:B------:R-:W-:Y:S04]  /*39fb0*/  STL [R1+0x3c9c], R22 ;  /* 0x003c9c1601007387 */ /* 0x000fe80000100800 */
[----:B------:R-:W4:Y:S04]  /*39fc0*/  LDL R2, [R1+0x20c8] ;  /* 0x0020c80001027983 */ /* 0x000f280000100800 */
[----:B------:R-:W-:Y:S04]  /*39fd0*/  STL [R1+0x3ca0], R21 ;  /* 0x003ca01501007387 */ /* 0x000fe80000100800 */
[----:B---3--:R-:W-:Y:S04]  /*39fe0*/  STL [R1+0x3ca4], R13 ;  /* 0x003ca40d01007387 */ /* 0x008fe80000100800 */
[----:B------:R-:W-:Y:S04]  /*39ff0*/  STL [R1+0x3ca8], R16 ;  /* 0x003ca81001007387 */ /* 0x000fe80000100800 */
[----:B--2---:R-:W-:Y:S04]  /*3a000*/  STL [R1+0x3cac], R17 ;  /* 0x003cac1101007387 */ /* 0x004fe80000100800 */
[----:B----4-:R-:W-:Y:S04]  /*3a010*/  STL [R1+0x3cb0], R19 ;  /* 0x003cb01301007387 */ /* 0x010fe80000100800 */
[----:B------:R-:W2:Y:S01]  /*3a020*/  LDL.LU R5, [R1+0x2f8] ;  /* 0x0002f80001057983 */ /* 0x000ea20000300800 */
[----:B------:R-:W-:Y:S01]  /*3a030*/  PRMT R20, RZ, 0x7610, R20 ;  /* 0x00007610ff147816 */ /* 0x000fe20000000014 */
[----:B------:R-:W-:-:S02]  /*3a040*/  @!P3 IMAD.MOV.U32 R14, RZ, RZ, R0 ;  /* 0x000000ffff0eb224 */ /* 0x000fc400078e0000 */
[----:B------:R-:W-:-:S05]  /*3a050*/  @!P3 IMAD.MOV.U32 R15, RZ, RZ, R2 ;  /* 0x000000ffff0fb224 */ /* 0x000fca00078e0002 */
[----:B------:R0:W3:Y:S04]  /*3a060*/  @!P3 LDG.E.U16 R20, desc[UR10][R14.64] ;  /* 0x0000000a0e14b981 */ /* 0x0000e8000c1e1500 */
[----:B--2---:R1:W-:Y:S04]  /*3a070*/  STL [R1+0x3d40], R5 ;  /* 0x003d400501007387 */ /* 0x0043e80000100800 */
[----:B-1----:R-:W2:Y:S01]  /*3a080*/  LDL.LU R5, [R1+0x2fc] ;  /* 0x0002fc0001057983 */ /* 0x002ea20000300800 */
[----:B------:R-:W0:Y:S01]  /*3a090*/  S2R R8, SR_TID.X ;  /* 0x0000000000087919 */ /* 0x000e220000002100 */
[----:B------:R-:W1:Y:S01]  /*3a0a0*/  S2UR UR6, SR_CgaCtaId ;  /* 0x00000000000679c3 */ /* 0x000e620000008800 */
[----:B------:R-:W-:Y:S01]  /*3a0b0*/  UMOV UR5, 0x400 ;  /* 0x0000040000057882 */ /* 0x000fe20000000000 */
[----:B--2---:R2:W-:Y:S04]  /*3a0c0*/  STL [R1+0x3d44], R5 ;  /* 0x003d440501007387 */ /* 0x0045e80000100800 */
[----:B--2---:R-:W2:Y:S04]  /*3a0d0*/  LDL.LU R5, [R1+0x2ac] ;  /* 0x0002ac0001057983 */ /* 0x004ea80000300800 */
[----:B------:R-:W4:Y:S04]  /*3a0e0*/  LDL.LU R0, [R1+0x2f4] ;  /* 0x0002f40001007983 */ /* 0x000f280000300800 */
        /* <DEDUP_REMOVED lines=8> */
[----:B------:R-:W4:Y:S01]  /*3a170*/  LDL.LU R23, [R1+0x2cc] ;  /* 0x0002cc0001177983 */ /* 0x000f220000300800 */
[----:B0-----:R-:W-:-:S03]  /*3a180*/  SHF.R.S32.HI R14, RZ, 0x6, R8 ;  /* 0x00000006ff0e7819 */ /* 0x001fc60000011408 */
[----:B------:R-:W4:Y:S04]  /*3a190*/  LDL.LU R24, [R1+0x2a0] ;  /* 0x0002a00001187983 */ /* 0x000f280000300800 */
[----:B------:R-:W4:Y:S04]  /*3a1a0*/  LDL.LU R25, [R1+0x2c8] ;  /* 0x0002c80001197983 */ /* 0x000f280000300800 */
[----:B------:R-:W4:Y:S04]  /*3a1b0*/  LDL.LU R26, [R1+0x2c4] ;  /* 0x0002c400011a7983 */ /* 0x000f280000300800 */
[----:B------:R-:W4:Y:S01]  /*3a1c0*/  LDL.LU R27, [R1+0x2c0] ;  /* 0x0002c000011b7983 */ /* 0x000f220000300800 */
[----:B------:R-:W-:-:S03]  /*3a1d0*/  SGXT R14, R14, 0x1 ;  /* 0x000000010e0e781a */ /* 0x000fc60000000200 */
[----:B------:R-:W4:Y:S04]  /*3a1e0*/  LDL.LU R28, [R1+0x2bc] ;  /* 0x0002bc00011c7983 */ /* 0x000f280000300800 */
[----:B------:R-:W4:Y:S04]  /*3a1f0*/  LDL.LU R29, [R1+0x2b8] ;  /* 0x0002b800011d7983 */ /* 0x000f280000300800 */
[----:B------:R-:W4:Y:S01]  /*3a200*/  LDL.LU R12, [R1+0x2b4] ;  /* 0x0002b400010c7983 */ /* 0x000f220000300800 */
[----:B------:R-:W-:-:S03]  /*3a210*/  IMAD.SHL.U32 R15, R8, 0x2, RZ ;  /* 0x00000002080f7824 */ /* 0x000fc600078e00ff */
[----:B------:R-:W4:Y:S01]  /*3a220*/  LDL.LU R11, [R1+0x2b0] ;  /* 0x0002b000010b7983 */ /* 0x000f220000300800 */
[----:B-1----:R-:W-:Y:S01]  /*3a230*/  ULEA UR5, UR6, UR5, 0x18 ;  /* 0x0000000506057291 */ /* 0x002fe2000f8ec03f */
[----:B------:R-:W-:Y:S02]  /*3a240*/  LOP3.LUT R14, R14, 0x90, RZ, 0xc0, !PT ;  /* 0x000000900e0e7812 */ /* 0x000fe400078ec0ff */
[----:B------:R-:W4:Y:S04]  /*3a250*/  LDL.LU R10, [R1+0x29c] ;  /* 0x00029c00010a7983 */ /* 0x000f280000300800 */
[----:B------:R-:W4:Y:S04]  /*3a260*/  LDL.LU R9, [R1+0x2a8] ;  /* 0x0002a80001097983 */ /* 0x000f280000300800 */
[----:B------:R-:W4:Y:S04]  /*3a270*/  LDL.LU R7, [R1+0x298] ;  /* 0x0002980001077983 */ /* 0x000f280000300800 */
[----:B------:R-:W4:Y:S01]  /*3a280*/  LDL.LU R6, [R1+0x294] ;  /* 0x0002940001067983 */ /* 0x000f220000300800 */
[----:B------:R-:W-:-:S03]  /*3a290*/  LOP3.LUT R14, R14, 0x7e, R15, 0x78, !PT ;  /* 0x0000007e0e0e7812 */ /* 0x000fc600078e780f */
[----:B------:R-:W4:Y:S04]  /*3a2a0*/  LDL.LU R4, [R1+0x290] ;  /* 0x0002900001047983 */ /* 0x000f280000300800 */
[----:B------:R-:W4:Y:S04]  /*3a2b0*/  LDL.LU R3, [R1+0x280] ;  /* 0x0002800001037983 */ /* 0x000f280000300800 */
[----:B---3--:R0:W-:Y:S04]  /*3a2c0*/  STL [R1+0x3cb4], R20 ;  /* 0x003cb41401007387 */ /* 0x0081e80000100800 */
[----:B0-----:R-:W3:Y:S04]  /*3a2d0*/  LDL.LU R20, [R1+0x2a4] ;  /* 0x0002a40001147983 */ /* 0x001ee80000300800 */
[----:B------:R-:W3:Y:S04]  /*3a2e0*/  LDL.LU R15, [R1+0x2e8] ;  /* 0x0002e800010f7983 */ /* 0x000ee80000300800 */
[----:B--2---:R0:W-:Y:S04]  /*3a2f0*/  STS.U16 [R14+UR5+0x40000], R5 ;  /* 0x040000050e007988 */ /* 0x0041e80008000405 */
[----:B0-----:R-:W2:Y:S04]  /*3a300*/  LDL.LU R5, [R1+0x3d44] ;  /* 0x003d440001057983 */ /* 0x001ea80000300800 */
[----:B--2---:R0:W-:Y:S04]  /*3a310*/  STS.U16 [R14+UR5+0x40100], R5 ;  /* 0x040100050e007988 */ /* 0x0041e80008000405 */
[----:B0-----:R-:W2:Y:S04]  /*3a320*/  LDL.LU R5, [R1+0x3d40] ;  /* 0x003d400001057983 */ /* 0x001ea80000300800 */
[----:B----4-:R-:W-:Y:S04]  /*3a330*/  STS.U16 [R14+UR5+0x40300], R0 ;  /* 0x040300000e007988 */ /* 0x010fe80008000405 */
[----:B------:R-:W-:Y:S04]  /*3a340*/  STS.U16 [R14+UR5+0x40400], R18 ;  /* 0x040400120e007988 */ /* 0x000fe80008000405 */
[----:B------:R-:W-:Y:S04]  /*3a350*/  STS.U16 [R14+UR5+0x40500], R2 ;  /* 0x040500020e007988 */ /* 0x000fe80008000405 */
[----:B--2---:R0:W-:Y:S04]  /*3a360*/  STS.U16 [R14+UR5+0x40200], R5 ;  /* 0x040200050e007988 */ /* 0x0041e80008000405 */
[----:B0-----:R-:W2:Y:S04]  /*3a370*/  LDL.LU R5, [R1+0x3d3c] ;  /* 0x003d3c0001057983 */ /* 0x001ea80000300800 */
[----:B------:R-:W4:Y:S04]  /*3a380*/  LDL.LU R0, [R1+0x3d38] ;  /* 0x003d380001007983 */ /* 0x000f280000300800 */
[----:B------:R-:W3:Y:S04]  /*3a390*/  LDL.LU R18, [R1+0x3d34] ;  /* 0x003d340001127983 */ /* 0x000ee80000300800 */
[----:B------:R-:W2:Y:S04]  /*3a3a0*/  LDL.LU R2, [R1+0x3d30] ;  /* 0x003d300001027983 */ /* 0x000ea80000300800 */
[----:B------:R-:W-:Y:S04]  /*3a3b0*/  STS.U16 [R14+UR5+0x41900], R7 ;  /* 0x041900070e007988 */ /* 0x000fe80008000405 */
[----:B------:R-:W-:Y:S04]  /*3a3c0*/  STS.U16 [R14+UR5+0x41a00], R6 ;  /* 0x041a00060e007988 */ /* 0x000fe80008000405 */
[----:B------:R-:W-:Y:S04]  /*3a3d0*/  STS.U16 [R14+UR5+0x41b00], R4 ;  /* 0x041b00040e007988 */ /* 0x000fe80008000405 */
[----:B------:R-:W-:Y:S04]  /*3a3e0*/  STS.U16 [R14+UR5+0x41d00], R3 ;  /* 0x041d00030e007988 */ /* 0x000fe80008000405 */
[----:B--2---:R0:W-:Y:S04]  /*3a3f0*/  STS.U16 [R14+UR5+0x41c00], R2 ;  /* 0x041c00020e007988 */ /* 0x0041e80008000405 */
[----:B0-----:R-:W2:Y:S04]  /*3a400*/  LDL.LU R2, [R1+0x3d2c] ;  /* 0x003d2c0001027983 */ /* 0x001ea80000300800 */
[----:B------:R-:W2:Y:S04]  /*3a410*/  LDL R7, [R1+0x2df0] ;  /* 0x002df00001077983 */ /* 0x000ea80000100800 */
[----:B------:R-:W2:Y:S04]  /*3a420*/  LDL R6, [R1+0x2df8] ;  /* 0x002df80001067983 */ /* 0x000ea80000100800 */
[----:B------:R-:W2:Y:S04]  /*3a430*/  LDL R4, [R1+0x2dfc] ;  /* 0x002dfc0001047983 */ /* 0x000ea80000100800 */
[----:B------:R-:W2:Y:S04]  /*3a440*/  LDL R3, [R1+0x2e00] ;  /* 0x002e000001037983 */ /* 0x000ea80000100800 */
[----:B---3--:R-:W-:Y:S04]  /*3a450*/  STL [R1+0x2fc4], R18 ;  /* 0x002fc41201007387 */ /* 0x008fe80000100800 */
        /* <DEDUP_REMOVED lines=190> */
[----:B------:R0:W-:Y:S04]  /*3b040*/  STS.U16 [R14+UR5+0x40600], R15 ;  /* 0x0406000f0e007988 */ /* 0x0001e80008000405 */
[----:B------:R-:W-:Y:S04]  /*3b050*/  STS.U16 [R14+UR5+0x40700], R20 ;  /* 0x040700140e007988 */ /* 0x000fe80008000405 */
        /* <DEDUP_REMOVED lines=18> */
[----:B------:R-:W-:Y:S01]  /*3b180*/  STL [R1+0x3388], R18 ;  /* 0x0033881201007387 */ /* 0x000fe20000100800 */
[----:B------:R-:W-:-:S03]  /*3b190*/  PRMT R5, RZ, 0x7610, R5 ;  /* 0x00007610ff057816 */ /* 0x000fc60000000005 */
[----:B------:R-:W-:Y:S04]  /*3b1a0*/  STL [R1+0x3390], R18 ;  /* 0x0033901201007387 */ /* 0x000fe80000100800 */
[----:B------:R-:W-:Y:S04]  /*3b1b0*/  STL [R1+0x3398], R18 ;  /* 0x0033981201007387 */ /* 0x000fe80000100800 */
[----:B------:R-:W-:Y:S04]  /*3b1c0*/  STL [R1+0x33a0], R18 ;  /* 0x0033a01201007387 */ /* 0x000fe80000100800 */
[----:B------:R-:W-:Y:S04]  /*3b1d0*/  STL [R1+0x33a8], R18 ;  /* 0x0033a81201007387 */ /* 0x000fe80000100800 */
[----:B------:R-:W-:Y:S04]  /*3b1e0*/  STL [R1+0x33b0], R18 ;  /* 0x0033b01201007387 */ /* 0x000fe80000100800 */
[----:B------:R-:W-:Y:S01]  /*3b1f0*/  STL [R1+0x33b8], R18 ;  /* 0x0033b81201007387 */ /* 0x000fe20000100800 */
[----:B----4-:R-:W-:-:S03]  /*3b200*/  PRMT R0, RZ, 0x7610, R0 ;  /* 0x00007610ff007816 */ /* 0x010fc60000000000 */
        /* <DEDUP_REMOVED lines=35> */
[----:B--2---:R1:W-:Y:S01]  /*3b440*/  STS.U16 [R14+UR5+0x41f00], R2 ;  /* 0x041f00020e007988 */ /* 0x0043e20008000405 */
[----:B0-----:R-:W-:-:S02]  /*3b450*/  @!P3 IMAD.MOV.U32 R15, RZ, RZ, R7 ;  /* 0x000000ffff0fb224 */ /* 0x001fc400078e0007 */
[----:B-1----:R-:W-:-:S05]  /*3b460*/  @!P3 IMAD.MOV.U32 R14, RZ, RZ, R6 ;  /* 0x000000ffff0eb224 */ /* 0x002fca00078e0006 */
[----:B------:R0:W2:Y:S02]  /*3b470*/  @!P3 LDG.E.U16 R5, desc[UR10][R14.64] ;  /* 0x0000000a0e05b981 */ /* 0x0000a4000c1e1500 */
[----:B0-----:R-:W-:Y:S02]  /*3b480*/  @!P6 IMAD.MOV.U32 R14, RZ, RZ, R3 ;  /* 0x000000ffff0ee224 */ /* 0x001fe400078e0003 */
[----:B------:R-:W-:-:S05]  /*3b490*/  @!P6 IMAD.MOV.U32 R15, RZ, RZ, R4 ;  /* 0x000000ffff0fe224 */ /* 0x000fca00078e0004 */
[----:B------:R-:W3:Y:S04]  /*3b4a0*/  @!P6 LDG.E.U16 R0, desc[UR10][R14.64] ;  /* 0x0000000a0e00e981 */ /* 0x000ee8000c1e1500 */
        /* <DEDUP_REMOVED lines=257> */
[----:B------:R-:W-:-:S03]  /*3c4c0*/  LOP3.LUT R8, R8, 0x7f, RZ, 0xc0, !PT ;  /* 0x0000007f08087812 */ /* 0x000fc600078ec0ff */
[----:B------:R-:W4:Y:S04]  /*3c4d0*/  LDL.LU R28, [R1+0x258] ;  /* 0x00025800011c7983 */ /* 0x000f280000300800 */
[----:B------:R-:W4:Y:S04]  /*3c4e0*/  LDL.LU R29, [R1+0x254] ;  /* 0x00025400011d7983 */ /* 0x000f280000300800 */
[----:B------:R-:W4:Y:S04]  /*3c4f0*/  LDL.LU R12, [R1+0x250] ;  /* 0x00025000010c7983 */ /* 0x000f280000300800 */
[----:B------:R-:W4:Y:S04]  /*3c500*/  LDL.LU R11, [R1+0x24c] ;  /* 0x00024c00010b7983 */ /* 0x000f280000300800 */
[----:B------:R-:W4:Y:S01]  /*3c510*/  LDL.LU R10, [R1+0x248] ;  /* 0x00024800010a7983 */ /* 0x000f220000300800 */
[----:B------:R-:W-:-:S03]  /*3c520*/  IMAD.SHL.U32 R2, R8, 0x2, RZ ;  /* 0x0000000208027824 */ /* 0x000fc600078e00ff */
[----:B------:R-:W4:Y:S04]  /*3c530*/  LDL.LU R9, [R1+0x244] ;  /* 0x0002440001097983 */ /* 0x000f280000300800 */
[----:B------:R-:W4:Y:S04]  /*3c540*/  LDL.LU R8, [R1+0x240] ;  /* 0x0002400001087983 */ /* 0x000f280000300800 */
[----:B------:R-:W4:Y:S04]  /*3c550*/  LDL.LU R7, [R1+0x23c] ;  /* 0x00023c0001077983 */ /* 0x000f280000300800 */
[----:B------:R-:W4:Y:S04]  /*3c560*/  LDL.LU R6, [R1+0x238] ;  /* 0x0002380001067983 */ /* 0x000f280000300800 */
[----:B--2---:R0:W-:Y:S04]  /*3c570*/  STL [R1+0xe00], R5 ;  /* 0x000e000501007387 */ /* 0x0041e80000100800 */
[----:B0-----:R-:W2:Y:S04]  /*3c580*/  LDL.LU R5, [R1+0x234] ;  /* 0x0002340001057983 */ /* 0x001ea80000300800 */
[----:B------:R-:W2:Y:S04]  /*3c590*/  LDL.LU R4, [R1+0x230] ;  /* 0x0002300001047983 */ /* 0x000ea80000300800 */
[----:B------:R-:W2:Y:S04]  /*3c5a0*/  LDL.LU R3, [R1+0x22c] ;  /* 0x00022c0001037983 */ /* 0x000ea80000300800 */
[----:B---3--:R0:W-:Y:S04]  /*3c5b0*/  STL [R1+0xdfc], R0 ;  /* 0x000dfc0001007387 */ /* 0x0081e80000100800 */
[----:B0-----:R-:W3:Y:S04]  /*3c5c0*/  LDL.LU R0, [R1+0x228] ;  /* 0x0002280001007983 */ /* 0x001ee80000300800 */
        /* <DEDUP_REMOVED lines=338> */
[----:B0-----:R-:W4:Y:S04]  /*3daf0*/  LDL.LU R15, [R1+0x218] ;  /* 0x00021800010f7983 */ /* 0x001f280000300800 */
[----:B----4-:R0:W-:Y:S04]  /*3db00*/  STL [R1+0x3d20], R15 ;  /* 0x003d200f01007387 */ /* 0x0101e80000100800 */
[----:B0-----:R-:W4:Y:S04]  /*3db10*/  LDL.LU R15, [R1+0x21c] ;  /* 0x00021c00010f7983 */ /* 0x001f280000300800 */
[----:B----4-:R0:W-:Y:S04]  /*3db20*/  STL [R1+0x3d24], R15 ;  /* 0x003d240f01007387 */ /* 0x0101e80000100800 */
[----:B0-----:R-:W4:Y:S04]  /*3db30*/  LDL.LU R15, [R1+0x220] ;  /* 0x00022000010f7983 */ /* 0x001f280000300800 */
[----:B------:R-:W-:Y:S04]  /*3db40*/  STS.U16 [R2+UR5+0x3f100], R19 ;  /* 0x03f1001302007988 */ /* 0x000fe80008000405 */
[----:B------:R-:W-:Y:S04]  /*3db50*/  STS.U16 [R2+UR5], R17 ;  /* 0x0000001102007988 */ /* 0x000fe80008000405 */
        /* <DEDUP_REMOVED lines=10> */
[----:B----4-:R0:W-:Y:S04]  /*3dc00*/  STL [R1+0x3d28], R15 ;  /* 0x003d280f01007387 */ /* 0x0101e80000100800 */
[----:B0-----:R-:W4:Y:S04]  /*3dc10*/  LDL.LU R15, [R1+0x224] ;  /* 0x00022400010f7983 */ /* 0x001f280000300800 */
        /* <DEDUP_REMOVED lines=14> */
[----:B------:R0:W-:Y:S04]  /*3dd00*/  STS.U16 [R2+UR5+0x5100], R29 ;  /* 0x0051001d02007988 */ /* 0x0001e80008000405 */
[----:B------:R-:W4:Y:S04]  /*3dd10*/  LDL.LU R28, [R1+0x1cc] ;  /* 0x0001cc00011c7983 */ /* 0x000f280000300800 */
[----:B------:R1:W-:Y:S04]  /*3dd20*/  STS.U16 [R2+UR5+0x6000], R12 ;  /* 0x0060000c02007988 */ /* 0x0003e80008000405 */
[----:B------:R2:W-:Y:S04]  /*3dd30*/  STS.U16 [R2+UR5+0x6100], R11 ;  /* 0x0061000b02007988 */ /* 0x0005e80008000405 */
[----:B------:R3:W-:Y:S04]  /*3dd40*/  STS.U16 [R2+UR5+0x7000], R10 ;  /* 0x0070000a02007988 */ /* 0x0007e80008000405 */
[----:B------:R3:W-:Y:S04]  /*3dd50*/  STS.U16 [R2+UR5+0x7100], R9 ;  /* 0x0071000902007988 */ /* 0x0007e80008000405 */
[----:B------:R3:W-:Y:S04]  /*3dd60*/  STS.U16 [R2+UR5+0x8000], R8 ;  /* 0x0080000802007988 */ /* 0x0007e80008000405 */
[----:B0-----:R-:W4:Y:S04]  /*3dd70*/  LDL.LU R29, [R1+0x1c8] ;  /* 0x0001c800011d7983 */ /* 0x001f280000300800 */
[----:B-1----:R-:W4:Y:S04]  /*3dd80*/  LDL.LU R12, [R1+0x1c4] ;  /* 0x0001c400010c7983 */ /* 0x002f280000300800 */
[----:B--2---:R-:W2:Y:S04]  /*3dd90*/  LDL.LU R11, [R1+0x1c0] ;  /* 0x0001c000010b7983 */ /* 0x004ea80000300800 */
[----:B---3--:R-:W3:Y:S04]  /*3dda0*/  LDL.LU R10, [R1+0x19c] ;  /* 0x00019c00010a7983 */ /* 0x008ee80000300800 */
[----:B------:R-:W3:Y:S04]  /*3ddb0*/  LDL.LU R9, [R1+0x198] ;  /* 0x0001980001097983 */ /* 0x000ee80000300800 */
[----:B------:R0:W-:Y:S04]  /*3ddc0*/  STS.U16 [R2+UR5+0x8100], R7 ;  /* 0x0081000702007988 */ /* 0x0001e80008000405 */
[----:B------:R-:W3:Y:S04]  /*3ddd0*/  LDL.LU R8, [R1+0x194] ;  /* 0x0001940001087983 */ /* 0x000ee80000300800 */
[----:B------:R1:W-:Y:S04]  /*3dde0*/  STS.U16 [R2+UR5+0x9000], R6 ;  /* 0x0090000602007988 */ /* 0x0003e80008000405 */
[----:B------:R1:W-:Y:S04]  /*3ddf0*/  STS.U16 [R2+UR5+0x9100], R5 ;  /* 0x0091000502007988 */ /* 0x0003e80008000405 */
[----:B------:R1:W-:Y:S04]  /*3de00*/  STS.U16 [R2+UR5+0xa000], R4 ;  /* 0x00a0000402007988 */ /* 0x0003e80008000405 */
[----:B------:R1:W-:Y:S04]  /*3de10*/  STS.U16 [R2+UR5+0xa100], R3 ;  /* 0x00a1000302007988 */ /* 0x0003e80008000405 */
[----:B------:R1:W-:Y:S04]  /*3de20*/  STS.U16 [R2+UR5+0xb000], R0 ;  /* 0x00b0000002007988 */ /* 0x0003e80008000405 */
[----:B0-----:R-:W3:Y:S04]  /*3de30*/  LDL.LU R7, [R1+0x190] ;  /* 0x0001900001077983 */ /* 0x001ee80000300800 */
[----:B-1----:R-:W3:Y:S04]  /*3de40*/  LDL.LU R6, [R1+0x16c] ;  /* 0x00016c0001067983 */ /* 0x002ee80000300800 */
[----:B------:R-:W3:Y:S04]  /*3de50*/  LDL.LU R5, [R1+0x168] ;  /* 0x0001680001057983 */ /* 0x000ee80000300800 */
[----:B------:R-:W3:Y:S04]  /*3de60*/  LDL.LU R4, [R1+0x164] ;  /* 0x0001640001047983 */ /* 0x000ee80000300800 */
[----:B------:R-:W3:Y:S04]  /*3de70*/  LDL.LU R3, [R1+0x160] ;  /* 0x0001600001037983 */ /* 0x000ee80000300800 */
[----:B------:R-:W3:Y:S04]  /*3de80*/  LDL.LU R0, [R1+0x15c] ;  /* 0x00015c0001007983 */ /* 0x000ee80000300800 */
[----:B----4-:R0:W-:Y:S04]  /*3de90*/  STS.U16 [R2+UR5+0xb100], R15 ;  /* 0x00b1000f02007988 */ /* 0x0101e80008000405 */
[----:B0-----:R-:W4:Y:S04]  /*3dea0*/  LDL.LU R15, [R1+0x3d28] ;  /* 0x003d2800010f7983 */ /* 0x001f280000300800 */
[----:B----4-:R0:W-:Y:S04]  /*3deb0*/  STS.U16 [R2+UR5+0xc000], R15 ;  /* 0x00c0000f02007988 */ /* 0x0101e80008000405 */
[----:B0-----:R-:W4:Y:S04]  /*3dec0*/  LDL.LU R15, [R1+0x3d24] ;  /* 0x003d2400010f7983 */ /* 0x001f280000300800 */
[----:B----4-:R0:W-:Y:S04]  /*3ded0*/  STS.U16 [R2+UR5+0xc100], R15 ;  /* 0x00c1000f02007988 */ /* 0x0101e80008000405 */
[----:B0-----:R-:W4:Y:S04]  /*3dee0*/  LDL.LU R15, [R1+0x3d20] ;  /* 0x003d2000010f7983 */ /* 0x001f280000300800 */
[----:B----4-:R0:W-:Y:S04]  /*3def0*/  STS.U16 [R2+UR5+0xd000], R15 ;  /* 0x00d0000f02007988 */ /* 0x0101e80008000405 */
[----:B0-----:R-:W4:Y:S04]  /*3df00*/  LDL.LU R15, [R1+0x14c] ;  /* 0x00014c00010f7983 */ /* 0x001f280000300800 */
[----:B----4-:R0:W-:Y:S04]  /*3df10*/  STL [R1+0x3d14], R15 ;  /* 0x003d140f01007387 */ /* 0x0101e80000100800 */
[----:B0-----:R-:W4:Y:S04]  /*3df20*/  LDL.LU R15, [R1+0x150] ;  /* 0x00015000010f7983 */ /* 0x001f280000300800 */
[----:B----4-:R0:W-:Y:S04]  /*3df30*/  STL [R1+0x3d18], R15 ;  /* 0x003d180f01007387 */ /* 0x0101e80000100800 */
[----:B0-----:R-:W4:Y:S04]  /*3df40*/  LDL.LU R15, [R1+0x154] ;  /* 0x00015400010f7983 */ /* 0x001f280000300800 */
        /* <DEDUP_REMOVED lines=32> */
[----:B--2---:R2:W-:Y:S04]  /*3e150*/  STS.U16 [R2+UR5+0x16000], R11 ;  /* 0x0160000b02007988 */ /* 0x0045e80008000405 */
[----:B---3--:R3:W-:Y:S04]  /*3e160*/  STS.U16 [R2+UR5+0x16100], R10 ;  /* 0x0161000a02007988 */ /* 0x0087e80008000405 */
[----:B0-----:R-:W4:Y:S04]  /*3e170*/  LDL.LU R27, [R1+0x114] ;  /* 0x00011400011b7983 */ /* 0x001f280000300800 */
[----:B-1----:R-:W4:Y:S04]  /*3e180*/  LDL.LU R28, [R1+0x110] ;  /* 0x00011000011c7983 */ /* 0x002f280000300800 */
[----:B------:R-:W4:Y:S04]  /*3e190*/  LDL.LU R29, [R1+0x10c] ;  /* 0x00010c00011d7983 */ /* 0x000f280000300800 */
[----:B------:R-:W4:Y:S04]  /*3e1a0*/  LDL.LU R12, [R1+0x108] ;  /* 0x00010800010c7983 */ /* 0x000f280000300800 */
[----:B--2---:R-:W2:Y:S04]  /*3e1b0*/  LDL.LU R11, [R1+0x104] ;  /* 0x00010400010b7983 */ /* 0x004ea80000300800 */
[----:B------:R0:W-:Y:S04]  /*3e1c0*/  STS.U16 [R2+UR5+0x17000], R9 ;  /* 0x0170000902007988 */ /* 0x0001e80008000405 */
[----:B---3--:R-:W3:Y:S04]  /*3e1d0*/  LDL.LU R10, [R1+0x100] ;  /* 0x00010000010a7983 */ /* 0x008ee80000300800 */
        /* <DEDUP_REMOVED lines=10> */
[----:B------:R0:W-:Y:S04]  /*3e280*/  STS.U16 [R2+UR5+0x1a000], R3 ;  /* 0x01a0000302007988 */ /* 0x0001e80008000405 */
[----:B------:R-:W3:Y:S04]  /*3e290*/  LDL.LU R4, [R1+0xe8] ;  /* 0x0000e80001047983 */ /* 0x000ee80000300800 */
[----:B------:R1:W-:Y:S04]  /*3e2a0*/  STS.U16 [R2+UR5+0x1a100], R0 ;  /* 0x01a1000002007988 */ /* 0x0003e80008000405 */
[----:B0-----:R-:W3:Y:S04]  /*3e2b0*/  LDL.LU R3, [R1+0xe4] ;  /* 0x0000e40001037983 */ /* 0x001ee80000300800 */
[----:B-1----:R-:W3:Y:S04]  /*3e2c0*/  LDL.LU R0, [R1+0xe0] ;  /* 0x0000e00001007983 */ /* 0x002ee80000300800 */
[----:B----4-:R0:W-:Y:S04]  /*3e2d0*/  STS.U16 [R2+UR5+0x1b000], R15 ;  /* 0x01b0000f02007988 */ /* 0x0101e80008000405 */
[----:B0-----:R-:W4:Y:S04]  /*3e2e0*/  LDL.LU R15, [R1+0x3d1c] ;  /* 0x003d1c00010f7983 */ /* 0x001f280000300800 */
[----:B----4-:R0:W-:Y:S04]  /*3e2f0*/  STS.U16 [R2+UR5+0x1b100], R15 ;  /* 0x01b1000f02007988 */ /* 0x0101e80008000405 */
[----:B0-----:R-:W4:Y:S04]  /*3e300*/  LDL.LU R15, [R1+0x3d18] ;  /* 0x003d1800010f7983 */ /* 0x001f280000300800 */
[----:B------:R-:W-:Y:S04]  /*3e310*/  STS.U16 [R2+UR5+0x25000], R12 ;  /* 0x0250000c02007988 */ /* 0x000fe80008000405 */
[----:B----4-:R0:W-:Y:S04]  /*3e320*/  STS.U16 [R2+UR5+0x1c000], R15 ;  /* 0x01c0000f02007988 */ /* 0x0101e80008000405 */
[----:B0-----:R-:W4:Y:S04]  /*3e330*/  LDL.LU R15, [R1+0x3d14] ;  /* 0x003d1400010f7983 */ /* 0x001f280000300800 */
[----:B------:R-:W2:Y:S04]  /*3e340*/  LDL.LU R12, [R1+0xd0] ;  /* 0x0000d000010c7983 */ /* 0x000ea80000300800 */
[----:B--2---:R0:W-:Y:S04]  /*3e350*/  STL [R1+0x3d08], R12 ;  /* 0x003d080c01007387 */ /* 0x0041e80000100800 */
[----:B0-----:R-:W2:Y:S04]  /*3e360*/  LDL.LU R12, [R1+0xd4] ;  /* 0x0000d400010c7983 */ /* 0x001ea80000300800 */
[----:B--2---:R0:W-:Y:S04]  /*3e370*/  STL [R1+0x3d0c], R12 ;  /* 0x003d0c0c01007387 */ /* 0x0041e80000100800 */
[----:B0-----:R-:W2:Y:S04]  /*3e380*/  LDL.LU R12, [R1+0xd8] ;  /* 0x0000d800010c7983 */ /* 0x001ea80000300800 */
[----:B------:R-:W-:Y:S04]  /*3e390*/  STS.U16 [R2+UR5+0x25100], R11 ;  /* 0x0251000b02007988 */ /* 0x000fe80008000405 */
[----:B---3--:R-:W-:Y:S04]  /*3e3a0*/  STS.U16 [R2+UR5+0x26000], R10 ;  /* 0x0260000a02007988 */ /* 0x008fe80008000405 */
        /* <DEDUP_REMOVED lines=8> */
[----:B----4-:R-:W-:Y:S04]  /*3e430*/  STS.U16 [R2+UR5+0x1c100], R15 ;  /* 0x01c1000f02007988 */ /* 0x010fe80008000405 */
[----:B------:R-:W-:Y:S04]  /*3e440*/  STS.U16 [R2+UR5+0x1d000], R14 ;  /* 0x01d0000e02007988 */ /* 0x000fe80008000405 */
[----:B------:R-:W-:Y:S04]  /*3e450*/  STS.U16 [R2+UR5+0x1d100], R18 ;  /* 0x01d1001202007988 */ /* 0x000fe80008000405 */
[----:B--2---:R0:W-:Y:S04]  /*3e460*/  STL [R1+0x3d10], R12 ;  /* 0x003d100c01007387 */ /* 0x0041e80000100800 */
[----:B0-----:R-:W2:Y:S04]  /*3e470*/  LDL.LU R12, [R1+0xdc] ;  /* 0x0000dc00010c7983 */ /* 0x001ea80000300800 */
[----:B------:R-:W3:Y:S04]  /*3e480*/  LDL.LU R11, [R1+0xcc] ;  /* 0x0000cc00010b7983 */ /* 0x000ee80000300800 */
        /* <DEDUP_REMOVED lines=38> */
[----:B0-----:R-:W4:Y:S04]  /*3e6f0*/  LDL.LU R28, [R1+0x68] ;  /* 0x00006800011c7983 */ /* 0x001f280000300800 */
[----:B-1----:R-:W4:Y:S04]  /*3e700*/  LDL.LU R29, [R1+0x64] ;  /* 0x00006400011d7983 */ /* 0x002f280000300800 */
[----:B--2---:R0:W-:Y:S04]  /*3e710*/  STS.U16 [R2+UR5+0x2a100], R12 ;  /* 0x02a1000c02007988 */ /* 0x0041e80008000405 */
[----:B0-----:R-:W2:Y:S04]  /*3e720*/  LDL.LU R12, [R1+0x3d10] ;  /* 0x003d1000010c7983 */ /* 0x001ea80000300800 */
[----:B--2---:R0:W-:Y:S04]  /*3e730*/  STS.U16 [R2+UR5+0x2b000], R12 ;  /* 0x02b0000c02007988 */ /* 0x0041e80008000405 */
[----:B0-----:R-:W2:Y:S04]  /*3e740*/  LDL.LU R12, [R1+0x3d0c] ;  /* 0x003d0c00010c7983 */ /* 0x001ea80000300800 */
[----:B--2---:R0:W-:Y:S04]  /*3e750*/  STS.U16 [R2+UR5+0x2b100], R12 ;  /* 0x02b1000c02007988 */ /* 0x0041e80008000405 */
[----:B0-----:R-:W2:Y:S04]  /*3e760*/  LDL.LU R12, [R1+0x3d08] ;  /* 0x003d0800010c7983 */ /* 0x001ea80000300800 */
[----:B---3--:R-:W-:Y:S04]  /*3e770*/  STS.U16 [R2+UR5+0x2c100], R11 ;  /* 0x02c1000b02007988 */ /* 0x008fe80008000405 */
[----:B----4-:R-:W-:Y:S04]  /*3e780*/  STS.U16 [R2+UR5+0x2d000], R10 ;  /* 0x02d0000a02007988 */ /* 0x010fe80008000405 */
        /* <DEDUP_REMOVED lines=9> */
[----:B--2---:R0:W-:Y:S04]  /*3e820*/  STS.U16 [R2+UR5+0x2c000], R12 ;  /* 0x02c0000c02007988 */ /* 0x0041e80008000405 */
[----:B0-----:R-:W2:Y:S04]  /*3e830*/  LDL.LU R12, [R1+0x3d04] ;  /* 0x003d0400010c7983 */ /* 0x001ea80000300800 */
[----:B------:R-:W3:Y:S04]  /*3e840*/  LDL.LU R11, [R1+0x3d00] ;  /* 0x003d0000010b7983 */ /* 0x000ee80000300800 */
[----:B------:R-:W4:Y:S04]  /*3e850*/  LDL.LU R10, [R1+0x3cfc] ;  /* 0x003cfc00010a7983 */ /* 0x000f280000300800 */
[----:B------:R-:W2:Y:S04]  /*3e860*/  LDL.LU R9, [R1+0x3cf8] ;  /* 0x003cf80001097983 */ /* 0x000ea80000300800 */
        /* <DEDUP_REMOVED lines=8> */
[----:B----4-:R0:W-:Y:S04]  /*3e8f0*/  STL [R1+0x3cc0], R15 ;  /* 0x003cc00f01007387 */ /* 0x0101e80000100800 */
[----:B0-----:R-:W4:Y:S04]  /*3e900*/  LDL.LU R15, [R1+0x48] ;  /* 0x00004800010f7983 */ /* 0x001f280000300800 */
        /* <DEDUP_REMOVED lines=31> */
[----:B------:R-:W-:Y:S04]  /*3eb00*/  STS.U16 [R2+UR5+0x32000], R14 ;  /* 0x0320000e02007988 */ /* 0x000fe80008000405 */
[----:B------:R3:W-:Y:S04]  /*3eb10*/  STS.U16 [R2+UR5+0x38000], R26 ;  /* 0x0380001a02007988 */ /* 0x0007e80008000405 */
[----:B------:R3:W-:Y:S04]  /*3eb20*/  STS.U16 [R2+UR5+0x38100], R27 ;  /* 0x0381001b02007988 */ /* 0x0007e80008000405 */
[----:B0-----:R-:W4:Y:S04]  /*3eb30*/  LDL.LU R23, [R1+0x20] ;  /* 0x0000200001177983 */ /* 0x001f280000300800 */
[----:B-1----:R-:W4:Y:S04]  /*3eb40*/  LDL.LU R24, [R1+0x1c] ;  /* 0x00001c0001187983 */ /* 0x002f280000300800 */
[----:B--2---:R-:W2:Y:S04]  /*3eb50*/  LDL.LU R25, [R1+0x18] ;  /* 0x0000180001197983 */ /* 0x004ea80000300800 */
[----:B------:R0:W-:Y:S04]  /*3eb60*/  STS.U16 [R2+UR5+0x39000], R28 ;  /* 0x0390001c02007988 */ /* 0x0001e80008000405 */
[----:B---3--:R-:W3:Y:S01]  /*3eb70*/  LDL.LU R26, [R1+0x14] ;  /* 0x00001400011a7983 */ /* 0x008ee20000300800 */
[----:B------:R-:W-:-:S03]  /*3eb80*/  LOP3.LUT R14, R2, 0x10, RZ, 0x3c, !PT ;  /* 0x00000010020e7812 */ /* 0x000fc600078e3cff */
[----:B------:R-:W3:Y:S04]  /*3eb90*/  LDL.LU R27, [R1+0x10] ;  /* 0x00001000011b7983 */ /* 0x000ee80000300800 */
[----:B------:R1:W-:Y:S04]  /*3eba0*/  STS.U16 [R2+UR5+0x39100], R29 ;  /* 0x0391001d02007988 */ /* 0x0003e80008000405 */
[----:B------:R1:W-:Y:S04]  /*3ebb0*/  STS.U16 [R2+UR5+0x3b000], R4 ;  /* 0x03b0000402007988 */ /* 0x0003e80008000405 */
[----:B------:R-:W-:Y:S04]  /*3ebc0*/  STS.U16 [R2+UR5+0x3a000], R0 ;  /* 0x03a0000002007988 */ /* 0x000fe80008000405 */
[----:B------:R-:W-:Y:S04]  /*3ebd0*/  STS.U16 [R2+UR5+0x3a100], R3 ;  /* 0x03a1000302007988 */ /* 0x000fe80008000405 */
[----:B0-----:R-:W3:Y:S04]  /*3ebe0*/  LDL.LU R28, [R1+0xc] ;  /* 0x00000c00011c7983 */ /* 0x001ee80000300800 */
[----:B------:R0:W-:Y:S04]  /*3ebf0*/  STS.U16 [R2+UR5+0x3b100], R5 ;  /* 0x03b1000502007988 */ /* 0x0001e80008000405 */
[----:B------:R-:W-:Y:S04]  /*3ec00*/  STS.U16 [R2+UR5+0x3c000], R6 ;  /* 0x03c0000602007988 */ /* 0x000fe80008000405 */
[----:B------:R-:W-:Y:S04]  /*3ec10*/  STS.U16 [R2+UR5+0x3c100], R7 ;  /* 0x03c1000702007988 */ /* 0x000fe80008000405 */
[----:B-1----:R-:W3:Y:S04]  /*3ec20*/  LDL.LU R29, [R1+0x8] ;  /* 0x00000800011d7983 */ /* 0x002ee80000300800 */
[----:B------:R-:W3:Y:S04]  /*3ec30*/  LDL.LU R4, [R1] ;  /* 0x0000000001047983 */ /* 0x000ee80000300800 */
[----:B------:R-:W-:Y:S04]  /*3ec40*/  STS.U16 [R2+UR5+0x3d000], R8 ;  /* 0x03d0000802007988 */ /* 0x000fe80008000405 */
[----:B------:R-:W-:Y:S04]  /*3ec50*/  STS.U16 [R2+UR5+0x3d100], R9 ;  /* 0x03d1000902007988 */ /* 0x000fe80008000405 */
[----:B------:R-:W-:Y:S04]  /*3ec60*/  STS.U16 [R2+UR5+0x3e000], R10 ;  /* 0x03e0000a02007988 */ /* 0x000fe80008000405 */
[----:B------:R-:W-:Y:S04]  /*3ec70*/  STS.U16 [R2+UR5+0x3e100], R11 ;  /* 0x03e1000b02007988 */ /* 0x000fe80008000405 */
[----:B------:R-:W-:Y:S04]  /*3ec80*/  STS.U16 [R2+UR5+0x3f000], R12 ;  /* 0x03f0000c02007988 */ /* 0x000fe80008000405 */
[----:B0-----:R-:W3:Y:S04]  /*3ec90*/  LDL.LU R5, [R1+0x4] ;  /* 0x0000040001057983 */ /* 0x001ee80000300800 */
        /* <DEDUP_REMOVED lines=15> */
[----:B------:R1:W-:Y:S04]  /*3ed90*/  STS.U16 [R14+UR5+0x4200], R18 ;  /* 0x004200120e007988 */ /* 0x0003e80008000405 */
[----:B------:R4:W-:Y:S04]  /*3eda0*/  STS.U16 [R14+UR5+0x4300], R20 ;  /* 0x004300140e007988 */ /* 0x0009e80008000405 */
[----:B------:R2:W-:Y:S04]  /*3edb0*/  STS.U16 [R14+UR5+0x5200], R19 ;  /* 0x005200130e007988 */ /* 0x0005e80008000405 */
[----:B------:R3:W-:Y:S04]  /*3edc0*/  STS.U16 [R14+UR5+0x5300], R17 ;  /* 0x005300110e007988 */ /* 0x0007e80008000405 */
[----:B------:R3:W-:Y:S04]  /*3edd0*/  STS.U16 [R14+UR5+0x6200], R16 ;  /* 0x006200100e007988 */ /* 0x0007e80008000405 */
[----:B------:R3:W-:Y:S04]  /*3ede0*/  STS.U16 [R14+UR5+0x6300], R13 ;  /* 0x0063000d0e007988 */ /* 0x0007e80008000405 */
[----:B0-----:R-:W3:Y:S04]  /*3edf0*/  LDL.LU R15, [R1+0x3cbc] ;  /* 0x003cbc00010f7983 */ /* 0x001ee80000300800 */
[----:B-1----:R-:W3:Y:S04]  /*3ee00*/  LDL.LU R18, [R1+0x3cb8] ;  /* 0x003cb80001127983 */ /* 0x002ee80000300800 */
[----:B----4-:R-:W4:Y:S04]  /*3ee10*/  LDL.LU R20, [R1+0x3cb4] ;  /* 0x003cb40001147983 */ /* 0x010f280000300800 */
[----:B--2---:R-:W2:Y:S04]  /*3ee20*/  LDL.LU R19, [R1+0x3cb0] ;  /* 0x003cb00001137983 */ /* 0x004ea80000300800 */
[----:B---3--:R-:W3:Y:S04]  /*3ee30*/  LDL.LU R17, [R1+0x3cac] ;  /* 0x003cac0001117983 */ /* 0x008ee80000300800 */
[----:B------:R-:W4:Y:S04]  /*3ee40*/  LDL.LU R16, [R1+0x3ca8] ;  /* 0x003ca80001107983 */ /* 0x000f280000300800 */
[----:B------:R0:W-:Y:S04]  /*3ee50*/  STS.U16 [R14+UR5+0x7200], R21 ;  /* 0x007200150e007988 */ /* 0x0001e80008000405 */
[----:B------:R-:W2:Y:S04]  /*3ee60*/  LDL.LU R13, [R1+0x3ca4] ;  /* 0x003ca400010d7983 */ /* 0x000ea80000300800 */
[----:B------:R1:W-:Y:S04]  /*3ee70*/  STS.U16 [R14+UR5+0x7300], R22 ;  /* 0x007300160e007988 */ /* 0x0003e80008000405 */
[----:B------:R1:W-:Y:S04]  /*3ee80*/  STS.U16 [R14+UR5+0x8200], R23 ;  /* 0x008200170e007988 */ /* 0x0003e80008000405 */
[----:B------:R1:W-:Y:S04]  /*3ee90*/  STS.U16 [R14+UR5+0x8300], R24 ;  /* 0x008300180e007988 */ /* 0x0003e80008000405 */
[----:B------:R1:W-:Y:S04]  /*3eea0*/  STS.U16 [R14+UR5+0x9200], R25 ;  /* 0x009200190e007988 */ /* 0x0003e80008000405 */
[----:B------:R1:W-:Y:S04]  /*3eeb0*/  STS.U16 [R14+UR5+0x9300], R26 ;  /* 0x0093001a0e007988 */ /* 0x0003e80008000405 */
[----:B0-----:R-:W3:Y:S04]  /*3eec0*/  LDL.LU R21, [R1+0x3ca0] ;  /* 0x003ca00001157983 */ /* 0x001ee80000300800 */
[----:B-1----:R-:W4:Y:S04]  /*3eed0*/  LDL.LU R22, [R1+0x3c9c] ;  /* 0x003c9c0001167983 */ /* 0x002f280000300800 */
[----:B------:R-:W2:Y:S04]  /*3eee0*/  LDL.LU R23, [R1+0x3c98] ;  /* 0x003c980001177983 */ /* 0x000ea80000300800 */
[----:B------:R0:W-:Y:S04]  /*3eef0*/  STS.U16 [R14+UR5+0xa200], R27 ;  /* 0x00a2001b0e007988 */ /* 0x0001e80008000405 */
[----:B------:R-:W3:Y:S04]  /*3ef00*/  LDL.LU R24, [R1+0x3c94] ;  /* 0x003c940001187983 */ /* 0x000ee80000300800 */
[----:B------:R-:W4:Y:S04]  /*3ef10*/  LDL.LU R25, [R1+0x3c90] ;  /* 0x003c900001197983 */ /* 0x000f280000300800 */
[----:B------:R-:W2:Y:S04]  /*3ef20*/  LDL.LU R26, [R1+0x3c8c] ;  /* 0x003c8c00011a7983 */ /* 0x000ea80000300800 */
[----:B------:R1:W-:Y:S04]  /*3ef30*/  STS.U16 [R14+UR5+0xa300], R28 ;  /* 0x00a3001c0e007988 */ /* 0x0003e80008000405 */
[----:B------:R1:W-:Y:S04]  /*3ef40*/  STS.U16 [R14+UR5+0xb200], R29 ;  /* 0x00b2001d0e007988 */ /* 0x0003e80008000405 */
[----:B------:R1:W-:Y:S04]  /*3ef50*/  STS.U16 [R14+UR5+0xb300], R5 ;  /* 0x00b300050e007988 */ /* 0x0003e80008000405 */
[----:B------:R1:W-:Y:S04]  /*3ef60*/  STS.U16 [R14+UR5+0xc200], R4 ;  /* 0x00c200040e007988 */ /* 0x0003e80008000405 */
[----:B0-----:R-:W3:Y:S04]  /*3ef70*/  LDL.LU R27, [R1+0x3c88] ;  /* 0x003c8800011b7983 */ /* 0x001ee80000300800 */
[----:B-1----:R-:W4:Y:S04]  /*3ef80*/  LDL.LU R28, [R1+0x3c84] ;  /* 0x003c8400011c7983 */ /* 0x002f280000300800 */
[----:B------:R-:W2:Y:S04]  /*3ef90*/  LDL.LU R29, [R1+0x3c80] ;  /* 0x003c8000011d7983 */ /* 0x000ea80000300800 */
[----:B------:R-:W3:Y:S04]  /*3efa0*/  LDL R5, [R1+0x2a20] ;  /* 0x002a200001057983 */ /* 0x000ee80000100800 */
[----:B------:R-:W3:Y:S01]  /*3efb0*/  LDL R4, [R1+0x2a24] ;  /* 0x002a240001047983 */ /* 0x000ee20000100800 */
[----:B------:R-:W-:-:S06]  /*3efc0*/  PRMT R18, RZ, 0x7610, R18 ;  /* 0x00007610ff127816 */ /* 0x000fcc0000000012 */
[----:B---3--:R-:W3:Y:S04]  /*3efd0*/  @!P3 LDG.E.U16 R18, desc[UR10][R4.64] ;  /* 0x0000000a0412b981 */ /* 0x008ee8000c1e1500 */
[----:B--2---:R-:W-:Y:S04]  /*3efe0*/  STS.U16 [R14+UR5+0xc300], R29 ;  /* 0x00c3001d0e007988 */ /* 0x004fe80008000405 */
        /* <DEDUP_REMOVED lines=12> */
[----:B------:R0:W-:Y:S04]  /*3f0b0*/  STS.U16 [R14+UR5+0x13200], R20 ;  /* 0x013200140e007988 */ /* 0x0001e80008000405 */
[----:B0-----:R-:W2:Y:S04]  /*3f0c0*/  LDL.LU R14, [R1+0x3c7c] ;  /* 0x003c7c00010e7983 */ /* 0x001ea80000300800 */
        /* <DEDUP_REMOVED lines=6051> */
[----:B------:R-:W3:Y:S02]  /*56b00*/  LDL R5, [R1+0x10ec] ;  /* 0x0010ec0001057983 */ /* 0x000ee40000100800 */
[----:B---3--:R-:W-:-:S02]  /*56b10*/  @!P3 LOP3.LUT R5, R5, R4, RZ, 0x3c, !PT ;  /* 0x000000040505b212 */ /* 0x008fc400078e3cff */
[----:B--2---:R-:W-:Y:S02]  /*56b20*/  PRMT R18, RZ, 0x7610, R18 ;  /* 0x00007610ff127816 */ /* 0x004fe40000000012 */
        /* <DEDUP_REMOVED lines=908> */
[----:B------:R-:W-:Y:S01]  /*5a3f0*/  @!P6 LOP3.LUT R5, R5, R4, RZ, 0x3c, !PT ;  /* 0x000000040505e212 */ /* 0x000fe200078e3cff */
[----:B---3--:R-:W-:Y:S04]  /*5a400*/  STL [R1+0x2f70], R16 ;  /* 0x002f701001007387 */ /* 0x008fe80000100800 */
[----:B------:R0:W3:Y:S04]  /*5a410*/  @!P6 LDG.E.U16 R13, desc[UR10][R4.64] ;  /* 0x0000000a040de981 */ /* 0x0000e8000c1e1500 */
[----:B------:R-:W0:Y:S04]  /*5a420*/  LDL R4, [R1+0x2b44] ;  /* 0x002b440001047983 */ /* 0x000e280000100800 */
[----:B------:R-:W0:Y:S01]  /*5a430*/  LDL R5, [R1+0x2b50] ;  /* 0x002b500001057983 */ /* 0x000e220000100800 */
[----:B--2---:R-:W-:-:S02]  /*5a440*/  PRMT R18, RZ, 0x7610, R18 ;  /* 0x00007610ff127816 */ /* 0x004fc40000000012 */
        /* <DEDUP_REMOVED lines=292> */
[----:B------:R-:W4:Y:S02]  /*5b690*/  LDL R5, [R1+0x2c74] ;  /* 0x002c740001057983 */ /* 0x000f240000100800 */
[----:B----4-:R-:W-:-:S02]  /*5b6a0*/  @!P6 LOP3.LUT R5, R5, R4, RZ, 0x3c, !PT ;  /* 0x000000040505e212 */ /* 0x010fc400078e3cff */
[----:B--2---:R-:W-:Y:S02]  /*5b6b0*/  PRMT R18, RZ, 0x7610, R18 ;  /* 0x00007610ff127816 */ /* 0x004fe40000000012 */
[----:B------:R-:W-:-:S04]  /*5b6c0*/  @!P6 LOP3.LUT R4, R5, R4, RZ, 0x3c, !PT ;  /* 0x000000040504e212 */ /* 0x000fc800078e3cff */
[----:B------:R-:W-:-:S05]  /*5b6d0*/  @!P6 LOP3.LUT R5, R5, R4, RZ, 0x3c, !PT ;  /* 0x000000040505e212 */ /* 0x000fca00078e3cff */
[----:B------:R-:W2:Y:S04]  /*5b6e0*/  @!P6 LDG.E.U16 R18, desc[UR10][R4.64] ;  /* 0x0000000a0412e981 */ /* 0x000ea8000c1e1500 */
        /* <DEDUP_REMOVED lines=26> */
[----:B------:R-:W2:Y:S01]  /*5b890*/  @!P3 LDG.E.U16 R18, desc[UR10][R4.64] ;  /* 0x0000000a0412b981 */ /* 0x000ea2000c1e1500 */
[----:B------:R-:W-:-:S03]  /*5b8a0*/  PRMT R14, RZ, 0x7610, R14 ;  /* 0x00007610ff0e7816 */ /* 0x000fc6000000000e */
[----:B--2---:R0:W-:Y:S04]  /*5b8b0*/  STL [R1+0x70], R18 ;  /* 0x0000701201007387 */ /* 0x0041e80000100800 */
[----:B0-----:R-:W2:Y:S04]  /*5b8c0*/  LDL.LU R18, [R1+0x2fe8] ;  /* 0x002fe80001127983 */ /* 0x001ea80000300800 */
[----:B------:R-:W4:Y:S01]  /*5b8d0*/  LDL R5, [R1+0x2c8c] ;  /* 0x002c8c0001057983 */ /* 0x000f220000100800 */
[----:B---3--:R-:W-:-:S03]  /*5b8e0*/  @!P6 IMAD.MOV.U32 R4, RZ, RZ, R15 ;  /* 0x000000ffff04e224 */ /* 0x008fc600078e000f */
[----:B------:R-:W3:Y:S04]  /*5b8f0*/  LDL R15, [R1+0x2d3c] ;  /* 0x002d3c00010f7983 */ /* 0x000ee80000100800 */
[----:B----4-:R0:W4:Y:S04]  /*5b900*/  @!P6 LDG.E.U16 R14, desc[UR10][R4.64] ;  /* 0x0000000a040ee981 */ /* 0x010128000c1e1500 */
[----:B------:R-:W0:Y:S04]  /*5b910*/  LDL R4, [R1+0x2c78] ;  /* 0x002c780001047983 */ /* 0x000e280000100800 */
[----:B------:R-:W0:Y:S01]  /*5b920*/  LDL R5, [R1+0x2ca0] ;  /* 0x002ca00001057983 */ /* 0x000e220000100800 */
[----:B--2---:R-:W-:-:S02]  /*5b930*/  PRMT R18, RZ, 0x7610, R18 ;  /* 0x00007610ff127816 */ /* 0x004fc40000000012 */
[----:B0-----:R-:W-:-:S04]  /*5b940*/  @!P3 LOP3.LUT R5, R5, R4, RZ, 0x3c, !PT ;  /* 0x000000040505b212 */ /* 0x001fc800078e3cff */
[----:B------:R-:W-:-:S04]  /*5b950*/  @!P3 LOP3.LUT R4, R5, R4, RZ, 0x3c, !PT ;  /* 0x000000040504b212 */ /* 0x000fc800078e3cff */
[----:B------:R-:W-:-:S05]  /*5b960*/  @!P3 LOP3.LUT R5, R5, R4, RZ, 0x3c, !PT ;  /* 0x000000040505b212 */ /* 0x000fca00078e3cff */
[----:B------:R-:W2:Y:S04]  /*5b970*/  @!P3 LDG.E.U16 R18, desc[UR10][R4.64] ;  /* 0x0000000a0412b981 */ /* 0x000ea8000c1e1500 */
[----:B----4-:R0:W-:Y:S04]  /*5b980*/  STL [R1+0x6c], R14 ;  /* 0x00006c0e01007387 */ /* 0x0101e80000100800 */
        /* <DEDUP_REMOVED lines=13> */
[----:B0-----:R-:W-:-:S04]  /*5ba60*/  @!P6 LOP3.LUT R5, R5, R4, RZ, 0x3c, !PT ;  /* 0x000000040505e212 */ /* 0x001fc800078e3cff */
[----:B------:R-:W-:-:S04]  /*5ba70*/  @!P6 LOP3.LUT R4, R5, R4, RZ, 0x3c, !PT ;  /* 0x000000040504e212 */ /* 0x000fc800078e3cff */
[----:B------:R-:W-:Y:S01]  /*5ba80*/  @!P6 LOP3.LUT R5, R5, R4, RZ, 0x3c, !PT ;  /* 0x000000040505e212 */ /* 0x000fe200078e3cff */
[----:B----4-:R-:W-:Y:S04]  /*5ba90*/  STL [R1+0x2f88], R8 ;  /* 0x002f880801007387 */ /* 0x010fe80000100800 */
[----:B------:R0:W4:Y:S04]  /*5baa0*/  @!P6 LDG.E.U16 R7, desc[UR10][R4.64] ;  /* 0x0000000a0407e981 */ /* 0x000128000c1e1500 */
[----:B------:R-:W0:Y:S04]  /*5bab0*/  LDL R4, [R1+0x2d18] ;  /* 0x002d180001047983 */ /* 0x000e280000100800 */
[----:B------:R-:W0:Y:S01]  /*5bac0*/  LDL R5, [R1+0x2d40] ;  /* 0x002d400001057983 */ /* 0x000e220000100800 */
[----:B------:R-:W-:-:S02]  /*5bad0*/  PRMT R6, RZ, 0x7610, R6 ;  /* 0x00007610ff067816 */ /* 0x000fc40000000006 */
[----:B0-----:R-:W-:-:S04]  /*5bae0*/  @!P3 LOP3.LUT R5, R5, R4, RZ, 0x3c, !PT ;  /* 0x000000040505b212 */ /* 0x001fc800078e3cff */
[----:B------:R-:W-:-:S04]  /*5baf0*/  @!P3 LOP3.LUT R4, R5, R4, RZ, 0x3c, !PT ;  /* 0x000000040504b212 */ /* 0x000fc800078e3cff */
[----:B------:R-:W-:-:S05]  /*5bb00*/  @!P3 LOP3.LUT R5, R5, R4, RZ, 0x3c, !PT ;  /* 0x000000040505b212 */ /* 0x000fca00078e3cff */
[----:B------:R0:W2:Y:S04]  /*5bb10*/  @!P3 LDG.E.U16 R6, desc[UR10][R4.64] ;  /* 0x0000000a0406b981 */ /* 0x0000a8000c1e1500 */
[----:B----4-:R-:W-:Y:S01]  /*5bb20*/  STL [R1+0x2f8c], R7 ;  /* 0x002f8c0701007387 */ /* 0x010fe20000100800 */
[----:B0-----:R-:W-:-:S06]  /*5bb30*/  PRMT R5, RZ, 0x7610, R5 ;  /* 0x00007610ff057816 */ /* 0x001fcc0000000005 */
[----:B---3--:R-:W3:Y:S04]  /*5bb40*/  @!P6 LDG.E.U16 R5, desc[UR10][R14.64] ;  /* 0x0000000a0e05e981 */ /* 0x008ee8000c1e1500 */
[----:B--2---:R-:W-:Y:S04]  /*5bb50*/  STL [R1+0x2f90], R6 ;  /* 0x002f900601007387 */ /* 0x004fe80000100800 */
[----:B------:R-:W2:Y:S04]  /*5bb60*/  LDL R14, [R1+0x2d84] ;  /* 0x002d8400010e7983 */ /* 0x000ea80000100800 */
[----:B------:R-:W2:Y:S01]  /*5bb70*/  LDL R15, [R1+0x2d88] ;  /* 0x002d8800010f7983 */ /* 0x000ea20000100800 */
[----:B------:R-:W-:-:S03]  /*5bb80*/  PRMT R4, RZ, 0x7610, R4 ;  /* 0x00007610ff047816 */ /* 0x000fc60000000004 */
[----:B---3--:R-:W-:Y:S01]  /*5bb90*/  STL [R1+0x2f94], R5 ;  /* 0x002f940501007387 */ /* 0x008fe20000100800 */
        /* <DEDUP_REMOVED lines=9> */
[----:B------:R-:W-:Y:S01]  /*5bc30*/  @!P6 LOP3.LUT R15, R15, R14, RZ, 0x3c, !PT ;  /* 0x0000000e0f0fe212 */ /* 0x000fe200078e3cff */
[----:B--2---:R-:W-:Y:S04]  /*5bc40*/  STL [R1+0x2f98], R4 ;  /* 0x002f980401007387 */ /* 0x004fe80000100800 */
[----:B------:R0:W2:Y:S04]  /*5bc50*/  @!P6 LDG.E.U16 R0, desc[UR10][R14.64] ;  /* 0x0000000a0e00e981 */ /* 0x0000a8000c1e1500 */
[----:B------:R-:W0:Y:S04]  /*5bc60*/  LDL R14, [R1+0x2c9c] ;  /* 0x002c9c00010e7983 */ /* 0x000e280000100800 */
[----:B------:R-:W0:Y:S01]  /*5bc70*/  LDL R15, [R1+0x2ca8] ;  /* 0x002ca800010f7983 */ /* 0x000e220000100800 */
[----:B------:R-:W-:-:S02]  /*5bc80*/  PRMT R12, RZ, 0x7610, R12 ;  /* 0x00007610ff0c7816 */ /* 0x000fc4000000000c */
        /* <DEDUP_REMOVED lines=17> */
[----:B------:R-:W4:Y:S02]  /*5bda0*/  LDL R15, [R1+0x2cd4] ;  /* 0x002cd400010f7983 */ /* 0x000f240000100800 */
[----:B----4-:R-:W-:-:S02]  /*5bdb0*/  @!P6 LOP3.LUT R15, R15, R14, RZ, 0x3c, !PT ;  /* 0x0000000e0f0fe212 */ /* 0x010fc400078e3cff */
[----:B---3--:R-:W-:Y:S02]  /*5bdc0*/  PRMT R18, RZ, 0x7610, R18 ;  /* 0x00007610ff127816 */ /* 0x008fe40000000012 */
[----:B------:R-:W-:-:S04]  /*5bdd0*/  @!P6 LOP3.LUT R14, R15, R14, RZ, 0x3c, !PT ;  /* 0x0000000e0f0ee212 */ /* 0x000fc800078e3cff */
[----:B------:R-:W-:-:S05]  /*5bde0*/  @!P6 LOP3.LUT R15, R15, R14, RZ, 0x3c, !PT ;  /* 0x0000000e0f0fe212 */ /* 0x000fca00078e3cff */
[----:B------:R-:W3:Y:S04]  /*5bdf0*/  @!P6 LDG.E.U16 R18, desc[UR10][R14.64] ;  /* 0x0000000a0e12e981 */ /* 0x000ee8000c1e1500 */
        /* <DEDUP_REMOVED lines=29> */
[----:B------:R-:W4:Y:S01]  /*5bfd0*/  LDL R15, [R1+0x2cec] ;  /* 0x002cec00010f7983 */ /* 0x000f220000100800 */
[----:B--2---:R-:W-:-:S03]  /*5bfe0*/  @!P6 IMAD.MOV.U32 R14, RZ, RZ, R12 ;  /* 0x000000ffff0ee224 */ /* 0x004fc600078e000c */
[----:B------:R-:W2:Y:S01]  /*5bff0*/  LDL R12, [R1+0x2d20] ;  /* 0x002d2000010c7983 */ /* 0x000ea20000100800 */
[----:B---3--:R-:W-:-:S06]  /*5c000*/  PRMT R18, RZ, 0x7610, R18 ;  /* 0x00007610ff127816 */ /* 0x008fcc0000000012 */
[----:B----4-:R-:W3:Y:S04]  /*5c010*/  @!P6 LDG.E.U16 R18, desc[UR10][R14.64] ;  /* 0x0000000a0e12e981 */ /* 0x010ee8000c1e1500 */
        /* <DEDUP_REMOVED lines=24> */
[----:B----4-:R0:W-:Y:S04]  /*5c1a0*/  STL [R1+0x30], R16 ;  /* 0x0000301001007387 */ /* 0x0101e80000100800 */
[----:B------:R1:W4:Y:S01]  /*5c1b0*/  @!P3 LDG.E.U16 R6, desc[UR10][R14.64] ;  /* 0x0000000a0e06b981 */ /* 0x000322000c1e1500 */
[----:B---3--:R-:W-:-:S03]  /*5c1c0*/  PRMT R18, RZ, 0x7610, R18 ;  /* 0x00007610ff127816 */ /* 0x008fc60000000012 */
[----:B0-----:R-:W3:Y:S04]  /*5c1d0*/  LDL R16, [R1+0x2d50] ;  /* 0x002d500001107983 */ /* 0x001ee80000100800 */
[----:B------:R-:W1:Y:S04]  /*5c1e0*/  LDL R14, [R1+0x2d0c] ;  /* 0x002d0c00010e7983 */ /* 0x000e680000100800 */
[----:B------:R-:W1:Y:S02]  /*5c1f0*/  LDL R15, [R1+0x2d14] ;  /* 0x002d1400010f7983 */ /* 0x000e640000100800 */
[----:B-1----:R-:W-:-:S04]  /*5c200*/  @!P6 LOP3.LUT R15, R15, R14, RZ, 0x3c, !PT ;  /* 0x0000000e0f0fe212 */ /* 0x002fc800078e3cff */
[----:B------:R-:W-:-:S04]  /*5c210*/  @!P6 LOP3.LUT R14, R15, R14, RZ, 0x3c, !PT ;  /* 0x0000000e0f0ee212 */ /* 0x000fc800078e3cff */
[----:B------:R-:W-:-:S05]  /*5c220*/  @!P6 LOP3.LUT R15, R15, R14, RZ, 0x3c, !PT ;  /* 0x0000000e0f0fe212 */ /* 0x000fca00078e3cff */
[----:B------:R-:W2:Y:S04]  /*5c230*/  @!P6 LDG.E.U16 R18, desc[UR10][R14.64] ;  /* 0x0000000a0e12e981 */ /* 0x000ea8000c1e1500 */
[----:B----4-:R0:W-:Y:S04]  /*5c240*/  STL [R1+0x2c], R6 ;  /* 0x00002c0601007387 */ /* 0x0101e80000100800 */
[----:B0-----:R-:W4:Y:S04]  /*5c250*/  LDL R6, [R1+0x2d54] ;  /* 0x002d540001067983 */ /* 0x001f280000100800 */
[----:B--2---:R0:W-:Y:S04]  /*5c260*/  STL [R1+0x28], R18 ;  /* 0x0000281201007387 */ /* 0x0041e80000100800 */
[----:B0-----:R-:W2:Y:S04]  /*5c270*/  LDL.LU R18, [R1+0x2fc4] ;  /* 0x002fc40001127983 */ /* 0x001ea80000300800 */
[----:B------:R-:W3:Y:S01]  /*5c280*/  LDL R15, [R1+0x2cf8] ;  /* 0x002cf800010f7983 */ /* 0x000ee20000100800 */
[----:B------:R-:W-:Y:S01]  /*5c290*/  PRMT R2, RZ, 0x7610, R2 ;  /* 0x00007610ff027816 */ /* 0x000fe20000000002 */
[----:B------:R-:W-:-:S02]  /*5c2a0*/  @!P3 IMAD.MOV.U32 R14, RZ, RZ, R12 ;  /* 0x000000ffff0eb224 */ /* 0x000fc400078e000c */
[----:B------:R-:W2:Y:S04]  /*5c2b0*/  LDL R12, [R1+0x2d60] ;  /* 0x002d6000010c7983 */ /* 0x000ea80000100800 */
[----:B---3--:R-:W3:Y:S04]  /*5c2c0*/  @!P3 LDG.E.U16 R2, desc[UR10][R14.64] ;  /* 0x0000000a0e02b981 */ /* 0x008ee8000c1e1500 */
[----:B---3--:R-:W-:Y:S04]  /*5c2d0*/  STL [R1+0x24], R2 ;  /* 0x0000240201007387 */ /* 0x008fe80000100800 */
[----:B------:R-:W3:Y:S04]  /*5c2e0*/  LDL R14, [R1+0x2d1c] ;  /* 0x002d1c00010e7983 */ /* 0x000ee80000100800 */
[----:B------:R-:W3:Y:S01]  /*5c2f0*/  LDL R15, [R1+0x2d28] ;  /* 0x002d2800010f7983 */ /* 0x000ee20000100800 */
[----:B------:R-:W-:-:S02]  /*5c300*/  PRMT R11, RZ, 0x7610, R11 ;  /* 0x00007610ff0b7816 */ /* 0x000fc4000000000b */
[----:B---3--:R-:W-:-:S04]  /*5c310*/  @!P6 LOP3.LUT R15, R15, R14, RZ, 0x3c, !PT ;  /* 0x0000000e0f0fe212 */ /* 0x008fc800078e3cff */
[----:B------:R-:W-:-:S04]  /*5c320*/  @!P6 LOP3.LUT R14, R15, R14, RZ, 0x3c, !PT ;  /* 0x0000000e0f0ee212 */ /* 0x000fc800078e3cff */
[----:B------:R-:W-:-:S05]  /*5c330*/  @!P6 LOP3.LUT R15, R15, R14, RZ, 0x3c, !PT ;  /* 0x0000000e0f0fe212 */ /* 0x000fca00078e3cff */
[----:B------:R0:W3:Y:S04]  /*5c340*/  @!P6 LDG.E.U16 R11, desc[UR10][R14.64] ;  /* 0x0000000a0e0be981 */ /* 0x0000e8000c1e1500 */
[----:B------:R-:W4:Y:S01]  /*5c350*/  LDL R15, [R1+0x2d44] ;  /* 0x002d4400010f7983 */ /* 0x000f220000100800 */
[----:B------:R-:W-:Y:S01]  /*5c360*/  PRMT R10, RZ, 0x7610, R10 ;  /* 0x00007610ff0a7816 */ /* 0x000fe2000000000a */
[----:B0-----:R-:W-:Y:S02]  /*5c370*/  @!P3 IMAD.MOV.U32 R14, RZ, RZ, R16 ;  /* 0x000000ffff0eb224 */ /* 0x001fe400078e0010 */
[----:B---3--:R0:W-:Y:S01]  /*5c380*/  STL [R1+0x20], R11 ;  /* 0x0000200b01007387 */ /* 0x0081e20000100800 */
[----:B------:R-:W-:-:S03]  /*5c390*/  PRMT R5, RZ, 0x7610, R5 ;  /* 0x00007610ff057816 */ /* 0x000fc60000000005 */
[----:B------:R-:W3:Y:S04]  /*5c3a0*/  LDL R16, [R1+0x2d64] ;  /* 0x002d640001107983 */ /* 0x000ee80000100800 */
[----:B----4-:R1:W4:Y:S04]  /*5c3b0*/  @!P3 LDG.E.U16 R10, desc[UR10][R14.64] ;  /* 0x0000000a0e0ab981 */ /* 0x010328000c1e1500 */
[----:B0-----:R-:W3:Y:S04]  /*5c3c0*/  LDL R11, [R1+0x2d68] ;  /* 0x002d6800010b7983 */ /* 0x001ee80000100800 */
[----:B------:R-:W2:Y:S01]  /*5c3d0*/  LDL R15, [R1+0x2d4c] ;  /* 0x002d4c00010f7983 */ /* 0x000ea20000100800 */
[----:B-1----:R-:W-:-:S03]  /*5c3e0*/  @!P6 IMAD.MOV.U32 R14, RZ, RZ, R6 ;  /* 0x000000ffff0ee224 */ /* 0x002fc600078e0006 */
[----:B----4-:R0:W-:Y:S01]  /*5c3f0*/  STL [R1+0x1c], R10 ;  /* 0x00001c0a01007387 */ /* 0x0101e20000100800 */
[----:B------:R-:W-:-:S03]  /*5c400*/  PRMT R4, RZ, 0x7610, R4 ;  /* 0x00007610ff047816 */ /* 0x000fc60000000004 */
[----:B------:R-:W4:Y:S04]  /*5c410*/  LDL R6, [R1+0x2d6c] ;  /* 0x002d6c0001067983 */ /* 0x000f280000100800 */
[----:B--2---:R1:W2:Y:S04]  /*5c420*/  @!P6 LDG.E.U16 R5, desc[UR10][R14.64] ;  /* 0x0000000a0e05e981 */ /* 0x0042a8000c1e1500 */
[----:B0-----:R-:W4:Y:S04]  /*5c430*/  LDL R10, [R1+0x2d70] ;  /* 0x002d7000010a7983 */ /* 0x001f280000100800 */
[----:B------:R-:W3:Y:S01]  /*5c440*/  LDL R15, [R1+0x2d38] ;  /* 0x002d3800010f7983 */ /* 0x000ee20000100800 */
[----:B-1----:R-:W-:-:S03]  /*5c450*/  @!P3 IMAD.MOV.U32 R14, RZ, RZ, R12 ;  /* 0x000000ffff0eb224 */ /* 0x002fc600078e000c */
[----:B--2---:R0:W-:Y:S01]  /*5c460*/  STL [R1+0x18], R5 ;  /* 0x0000180501007387 */ /* 0x0041e20000100800 */
[----:B------:R-:W-:-:S03]  /*5c470*/  PRMT R7, RZ, 0x7610, R7 ;  /* 0x00007610ff077816 */ /* 0x000fc60000000007 */
[----:B------:R-:W2:Y:S04]  /*5c480*/  LDL R12, [R1+0x2d58] ;  /* 0x002d5800010c7983 */ /* 0x000ea80000100800 */
[----:B---3--:R1:W3:Y:S04]  /*5c490*/  @!P3 LDG.E.U16 R4, desc[UR10][R14.64] ;  /* 0x0000000a0e04b981 */ /* 0x0082e8000c1e1500 */
[----:B0-----:R-:W2:Y:S04]  /*5c4a0*/  LDL R5, [R1+0x2d74] ;  /* 0x002d740001057983 */ /* 0x001ea80000100800 */
[----:B------:R-:W4:Y:S01]  /*5c4b0*/  LDL R15, [R1+0x2d5c] ;  /* 0x002d5c00010f7983 */ /* 0x000f220000100800 */
[----:B-1----:R-:W-:Y:S01]  /*5c4c0*/  @!P6 IMAD.MOV.U32 R14, RZ, RZ, R11 ;  /* 0x000000ffff0ee224 */ /* 0x002fe200078e000b */
[----:B------:R-:W-:-:S02]  /*5c4d0*/  PRMT R9, RZ, 0x7610, R9 ;  /* 0x00007610ff097816 */ /* 0x000fc40000000009 */
[----:B---3--:R0:W-:Y:S01]  /*5c4e0*/  STL [R1+0x14], R4 ;  /* 0x0000140401007387 */ /* 0x0081e20000100800 */
[----:B------:R-:W-:-:S03]  /*5c4f0*/  PRMT R13, RZ, 0x7610, R13 ;  /* 0x00007610ff0d7816 */ /* 0x000fc6000000000d */
[----:B------:R-:W3:Y:S04]  /*5c500*/  LDL R11, [R1+0xe34] ;  /* 0x000e3400010b7983 */ /* 0x000ee80000100800 */
[----:B----4-:R1:W4:Y:S04]  /*5c510*/  @!P6 LDG.E.U16 R7, desc[UR10][R14.64] ;  /* 0x0000000a0e07e981 */ /* 0x010328000c1e1500 */
[----:B0-----:R-:W3:Y:S01]  /*5c520*/  LDL R4, [R1+0x2d78] ;  /* 0x002d780001047983 */ /* 0x001ee20000100800 */
[----:B-1----:R-:W-:Y:S02]  /*5c530*/  @!P3 IMAD.MOV.U32 R14, RZ, RZ, R10 ;  /* 0x000000ffff0eb224 */ /* 0x002fe400078e000a */
[----:B------:R-:W-:-:S05]  /*5c540*/  @!P3 IMAD.MOV.U32 R15, RZ, RZ, R16 ;  /* 0x000000ffff0fb224 */ /* 0x000fca00078e0010 */
[----:B------:R2:W3:Y:S01]  /*5c550*/  @!P3 LDG.E.U16 R9, desc[UR10][R14.64] ;  /* 0x0000000a0e09b981 */ /* 0x0004e2000c1e1500 */
[----:B------:R-:W-:Y:S01]  /*5c560*/  PRMT R0, RZ, 0x7610, R0 ;  /* 0x00007610ff007816 */ /* 0x000fe20000000000 */
[----:B--2---:R-:W-:Y:S02]  /*5c570*/  @!P6 IMAD.MOV.U32 R14, RZ, RZ, R5 ;  /* 0x000000ffff0ee224 */ /* 0x004fe400078e0005 */
[----:B------:R-:W-:-:S05]  /*5c580*/  @!P6 IMAD.MOV.U32 R15, RZ, RZ, R6 ;  /* 0x000000ffff0fe224 */ /* 0x000fca00078e0006 */
[----:B------:R0:W2:Y:S02]  /*5c590*/  @!P6 LDG.E.U16 R13, desc[UR10][R14.64] ;  /* 0x0000000a0e0de981 */ /* 0x0000a4000c1e1500 */
[----:B0-----:R-:W-:Y:S02]  /*5c5a0*/  @!P3 IMAD.MOV.U32 R15, RZ, RZ, R12 ;  /* 0x000000ffff0fb224 */ /* 0x001fe400078e000c */
[----:B----4-:R0:W-:Y:S01]  /*5c5b0*/  STL [R1+0x10], R7 ;  /* 0x0000100701007387 */ /* 0x0101e20000100800 */
[----:B---3--:R-:W-:-:S03]  /*5c5c0*/  @!P3 IMAD.MOV.U32 R14, RZ, RZ, R4 ;  /* 0x000000ffff0eb224 */ /* 0x008fc600078e0004 */
[----:B------:R-:W3:Y:S04]  /*5c5d0*/  LDL R10, [R1+0xe2c] ;  /* 0x000e2c00010a7983 */ /* 0x000ee80000100800 */
[----:B------:R1:W4:Y:S04]  /*5c5e0*/  @!P3 LDG.E.U16 R0, desc[UR10][R14.64] ;  /* 0x0000000a0e00b981 */ /* 0x000328000c1e1500 */
[----:B0-----:R-:W2:Y:S04]  /*5c5f0*/  LDL R7, [R1+0xe38] ;  /* 0x000e380001077983 */ /* 0x001ea80000100800 */
[----:B------:R0:W-:Y:S01]  /*5c600*/  STL [R1+0xc], R9 ;  /* 0x00000c0901007387 */ /* 0x0001e20000100800 */
[----:B------:R-:W-:Y:S01]  /*5c610*/  PRMT R8, RZ, 0x7610, R8 ;  /* 0x00007610ff087816 */ /* 0x000fe20000000008 */
[----:B-1----:R-:W-:-:S02]  /*5c620*/  @!P6 IMAD.MOV.U32 R15, RZ, RZ, R11 ;  /* 0x000000ffff0fe224 */ /* 0x002fc400078e000b */
[----:B------:R-:W3:Y:S04]  /*5c630*/  LDL R6, [R1+0xe24] ;  /* 0x000e240001067983 */ /* 0x000ee80000100800 */
[----:B------:R-:W3:Y:S04]  /*5c640*/  LDL R5, [R1+0xe28] ;  /* 0x000e280001057983 */ /* 0x000ee80000100800 */
[----:B------:R-:W3:Y:S04]  /*5c650*/  LDL R4, [R1+0xe1c] ;  /* 0x000e1c0001047983 */ /* 0x000ee80000100800 */
[----:B0-----:R-:W3:Y:S01]  /*5c660*/  LDL R9, [R1+0xe30] ;  /* 0x000e300001097983 */ /* 0x001ee20000100800 */
[----:B------:R-:W-:Y:S01]  /*5c670*/  PRMT R29, RZ, 0x7610, R29 ;  /* 0x00007610ff1d7816 */ /* 0x000fe2000000001d */
[----:B--2---:R-:W-:-:S02]  /*5c680*/  @!P6 IMAD.MOV.U32 R14, RZ, RZ, R7 ;  /* 0x000000ffff0ee224 */ /* 0x004fc400078e0007 */
[----:B----4-:R0:W-:Y:S01]  /*5c690*/  STL [R1+0x4], R0 ;  /* 0x0000040001007387 */ /* 0x0101e20000100800 */
[----:B------:R-:W-:-:S03]  /*5c6a0*/  PRMT R27, RZ, 0x7610, R27 ;  /* 0x00007610ff1b7816 */ /* 0x000fc6000000001b */
[----:B------:R-:W2:Y:S04]  /*5c6b0*/  LDL R7, [R1+0x2d80] ;  /* 0x002d800001077983 */ /* 0x000ea80000100800 */
[----:B------:R3:W4:Y:S04]  /*5c6c0*/  @!P6 LDG.E.U16 R8, desc[UR10][R14.64] ;  /* 0x0000000a0e08e981 */ /* 0x000728000c1e1500 */
[----:B0-----:R-:W2:Y:S01]  /*5c6d0*/  LDL R0, [R1+0xe20] ;  /* 0x000e200001007983 */ /* 0x001ea20000100800 */
[----:B---3--:R-:W-:Y:S02]  /*5c6e0*/  @!P3 IMAD.MOV.U32 R15, RZ, RZ, R10 ;  /* 0x000000ffff0fb224 */ /* 0x008fe400078e000a */
[----:B------:R-:W-:-:S05]  /*5c6f0*/  @!P3 IMAD.MOV.U32 R14, RZ, RZ, R9 ;  /* 0x000000ffff0eb224 */ /* 0x000fca00078e0009 */
[----:B------:R0:W3:Y:S01]  /*5c700*/  @!P3 LDG.E.U16 R29, desc[UR10][R14.64] ;  /* 0x0000000a0e1db981 */ /* 0x0000e2000c1e1500 */
[----:B------:R-:W-:Y:S01]  /*5c710*/  PRMT R25, RZ, 0x7610, R25 ;  /* 0x00007610ff197816 */ /* 0x000fe20000000019 */
[----:B0-----:R-:W-:Y:S02]  /*5c720*/  @!P6 IMAD.MOV.U32 R14, RZ, RZ, R5 ;  /* 0x000000ffff0ee224 */ /* 0x001fe400078e0005 */
[----:B------:R-:W-:-:S05]  /*5c730*/  @!P6 IMAD.MOV.U32 R15, RZ, RZ, R6 ;  /* 0x000000ffff0fe224 */ /* 0x000fca00078e0006 */
[----:B------:R0:W3:Y:S02]  /*5c740*/  @!P6 LDG.E.U16 R27, desc[UR10][R14.64] ;  /* 0x0000000a0e1be981 */ /* 0x0000e4000c1e1500 */
[----:B0-----:R-:W-:Y:S02]  /*5c750*/  @!P3 IMAD.MOV.U32 R15, RZ, RZ, R4 ;  /* 0x000000ffff0fb224 */ /* 0x001fe400078e0004 */
[----:B----4-:R0:W-:Y:S01]  /*5c760*/  STL [R1], R8 ;  /* 0x0000000801007387 */ /* 0x0101e20000100800 */
[----:B--2---:R-:W-:-:S03]  /*5c770*/  @!P3 IMAD.MOV.U32 R14, RZ, RZ, R0 ;  /* 0x000000ffff0eb224 */ /* 0x004fc600078e0000 */
[----:B0-----:R-:W2:Y:S04]  /*5c780*/  LDL R8, [R1+0x2d7c] ;  /* 0x002d7c0001087983 */ /* 0x001ea80000100800 */
[----:B------:R0:W4:Y:S04]  /*5c790*/  @!P3 LDG.E.U16 R25, desc[UR10][R14.64] ;  /* 0x0000000a0e19b981 */ /* 0x000128000c1e1500 */
[----:B---3--:R-:W-:Y:S04]  /*5c7a0*/  STL [R1+0x2f44], R29 ;  /* 0x002f441d01007387 */ /* 0x008fe80000100800 */
[----:B------:R-:W3:Y:S04]  /*5c7b0*/  LDL R6, [R1+0x2db4] ;  /* 0x002db40001067983 */ /* 0x000ee80000100800 */
[----:B------:R-:W3:Y:S01]  /*5c7c0*/  LDL R5, [R1+0x2db8] ;  /* 0x002db80001057983 */ /* 0x000ee20000100800 */
[----:B------:R-:W-:Y:S01]  /*5c7d0*/  PRMT R23, RZ, 0x7610, R23 ;  /* 0x00007610ff177816 */ /* 0x000fe20000000017 */
[----:B0-----:R-:W-:Y:S01]  /*5c7e0*/  @!P6 IMAD.MOV.U32 R14, RZ, RZ, R7 ;  /* 0x000000ffff0ee224 */ /* 0x001fe200078e0007 */
[----:B------:R-:W-:Y:S01]  /*5c7f0*/  PRMT R21, RZ, 0x7610, R21 ;  /* 0x00007610ff157816 */ /* 0x000fe20000000015 */
[----:B------:R-:W-:Y:S04]  /*5c800*/  STL [R1+0x2f48], R27 ;  /* 0x002f481b01007387 */ /* 0x000fe80000100800 */
[----:B------:R-:W3:Y:S04]  /*5c810*/  LDL R4, [R1+0x2dac] ;  /* 0x002dac0001047983 */ /* 0x000ee80000100800 */
[----:B------:R-:W3:Y:S01]  /*5c820*/  LDL R0, [R1+0x2db0] ;  /* 0x002db00001007983 */ /* 0x000ee20000100800 */
[----:B--2---:R-:W-:-:S03]  /*5c830*/  @!P6 IMAD.MOV.U32 R15, RZ, RZ, R8 ;  /* 0x000000ffff0fe224 */ /* 0x004fc600078e0008 */
[----:B----4-:R-:W-:Y:S04]  /*5c840*/  STL [R1+0x2f10], R25 ;  /* 0x002f101901007387 */ /* 0x010fe80000100800 */
[----:B------:R-:W2:Y:S04]  /*5c850*/  LDL R10, [R1+0x2da4] ;  /* 0x002da400010a7983 */ /* 0x000ea80000100800 */
[----:B------:R3:W4:Y:S04]  /*5c860*/  @!P6 LDG.E.U16 R23, desc[UR10][R14.64] ;  /* 0x0000000a0e17e981 */ /* 0x000728000c1e1500 */
[----:B------:R-:W-:Y:S04]  /*5c870*/  STL [R1+0x8], R13 ;  /* 0x0000080d01007387 */ /* 0x000fe80000100800 */
[----:B------:R-:W2:Y:S04]  /*5c880*/  LDL R9, [R1+0x2da8] ;  /* 0x002da80001097983 */ /* 0x000ea80000100800 */
[----:B------:R-:W2:Y:S04]  /*5c890*/  LDL R8, [R1+0x2dbc] ;  /* 0x002dbc0001087983 */ /* 0x000ea80000100800 */
[----:B------:R-:W2:Y:S01]  /*5c8a0*/  LDL R7, [R1+0x2dc0] ;  /* 0x002dc00001077983 */ /* 0x000ea20000100800 */
[----:B---3--:R-:W-:-:S02]  /*5c8b0*/  @!P3 IMAD.MOV.U32 R14, RZ, RZ, R5 ;  /* 0x000000ffff0eb224 */ /* 0x008fc400078e0005 */
[----:B------:R-:W-:-:S05]  /*5c8c0*/  @!P3 IMAD.MOV.U32 R15, RZ, RZ, R6 ;  /* 0x000000ffff0fb224 */ /* 0x000fca00078e0006 */
[----:B------:R0:W3:Y:S01]  /*5c8d0*/  @!P3 LDG.E.U16 R21, desc[UR10][R14.64] ;  /* 0x0000000a0e15b981 */ /* 0x0000e2000c1e1500 */
[----:B------:R-:W-:Y:S02]  /*5c8e0*/  PRMT R19, RZ, 0x7610, R19 ;  /* 0x00007610ff137816 */ /* 0x000fe40000000013 */
[----:B------:R-:W-:Y:S01]  /*5c8f0*/  PRMT R17, RZ, 0x7610, R17 ;  /* 0x00007610ff117816 */ /* 0x000fe20000000011 */
[----:B0-----:R-:W-:Y:S02]  /*5c900*/  @!P6 IMAD.MOV.U32 R14, RZ, RZ, R0 ;  /* 0x000000ffff0ee224 */ /* 0x001fe400078e0000 */
[----:B------:R-:W-:-:S05]  /*5c910*/  @!P6 IMAD.MOV.U32 R15, RZ, RZ, R4 ;  /* 0x000000ffff0fe224 */ /* 0x000fca00078e0004 */
[----:B------:R2:W3:Y:S01]  /*5c920*/  @!P6 LDG.E.U16 R19, desc[UR10][R14.64] ;  /* 0x0000000a0e13e981 */ /* 0x0004e2000c1e1500 */
[----:B------:R-:W-:-:S03]  /*5c930*/  PRMT R3, RZ, 0x7610, R3 ;  /* 0x00007610ff037816 */ /* 0x000fc60000000003 */
[----:B----4-:R-:W-:Y:S04]  /*5c940*/  STL [R1+0x2f14], R23 ;  /* 0x002f141701007387 */ /* 0x010fe80000100800 */
[----:B------:R-:W4:Y:S04]  /*5c950*/  LDL R6, [R1+0x2dd0] ;  /* 0x002dd00001067983 */ /* 0x000f280000100800 */
[----:B------:R-:W4:Y:S01]  /*5c960*/  LDL R5, [R1+0x2dd4] ;  /* 0x002dd40001057983 */ /* 0x000f220000100800 */
[----:B--2---:R-:W-:Y:S02]  /*5c970*/  @!P3 IMAD.MOV.U32 R14, RZ, RZ, R9 ;  /* 0x000000ffff0eb224 */ /* 0x004fe400078e0009 */
[----:B------:R-:W-:-:S05]  /*5c980*/  @!P3 IMAD.MOV.U32 R15, RZ, RZ, R10 ;  /* 0x000000ffff0fb224 */ /* 0x000fca00078e000a */
[----:B------:R0:W2:Y:S04]  /*5c990*/  @!P3 LDG.E.U16 R17, desc[UR10][R14.64] ;  /* 0x0000000a0e11b981 */ /* 0x0000a8000c1e1500 */
[----:B---3--:R-:W-:Y:S04]  /*5c9a0*/  STL [R1+0x2f6c], R21 ;  /* 0x002f6c1501007387 */ /* 0x008fe80000100800 */
[----:B------:R-:W3:Y:S01]  /*5c9b0*/  LDL R4, [R1+0x2dcc] ;  /* 0x002dcc0001047983 */ /* 0x000ee20000100800 */
[----:B0-----:R-:W-:Y:S02]  /*5c9c0*/  @!P6 IMAD.MOV.U32 R14, RZ, RZ, R7 ;  /* 0x000000ffff0ee224 */ /* 0x001fe400078e0007 */
[----:B------:R-:W-:Y:S01]  /*5c9d0*/  @!P6 IMAD.MOV.U32 R15, RZ, RZ, R8 ;  /* 0x000000ffff0fe224 */ /* 0x000fe200078e0008 */
[----:B------:R-:W3:Y:S04]  /*5c9e0*/  LDL R0, [R1+0x2dd8] ;  /* 0x002dd80001007983 */ /* 0x000ee80000100800 */
[----:B------:R4:W3:Y:S01]  /*5c9f0*/  @!P6 LDG.E.U16 R3, desc[UR10][R14.64] ;  /* 0x0000000a0e03e981 */ /* 0x0008e2000c1e1500 */
[----:B------:R-:W-:-:S02]  /*5ca00*/  PRMT R18, RZ, 0x7610, R18 ;  /* 0x00007610ff127816 */ /* 0x000fc40000000012 */
[----:B------:R-:W-:Y:S01]  /*5ca10*/  PRMT R20, RZ, 0x7610, R20 ;  /* 0x00007610ff147816 */ /* 0x000fe20000000014 */
[----:B------:R-:W-:Y:S01]  /*5ca20*/  STL [R1+0x2fa0], R19 ;  /* 0x002fa01301007387 */ /* 0x000fe20000100800 */
[----:B----4-:R-:W-:Y:S02]  /*5ca30*/  @!P3 IMAD.MOV.U32 R15, RZ, RZ, R6 ;  /* 0x000000ffff0fb224 */ /* 0x010fe400078e0006 */
[----:B------:R-:W-:-:S05]  /*5ca40*/  @!P3 IMAD.MOV.U32 R14, RZ, RZ, R5 ;  /* 0x000000ffff0eb224 */ /* 0x000fca00078e0005 */
[----:B------:R3:W4:Y:S04]  /*5ca50*/  @!P3 LDG.E.U16 R18, desc[UR10][R14.64] ;  /* 0x0000000a0e12b981 */ /* 0x000728000c1e1500 */
[----:B--2---:R-:W-:Y:S01]  /*5ca60*/  STL [R1+0x2fa4], R17 ;  /* 0x002fa41101007387 */ /* 0x004fe20000100800 */
[----:B---3--:R-:W-:Y:S02]  /*5ca70*/  @!P6 IMAD.MOV.U32 R15, RZ, RZ, R4 ;  /* 0x000000ffff0fe224 */ /* 0x008fe400078e0004 */
[----:B------:R-:W-:Y:S01]  /*5ca80*/  @!P6 IMAD.MOV.U32 R14, RZ, RZ, R0 ;  /* 0x000000ffff0ee224 */ /* 0x000fe200078e0000 */
[----:B------:R0:W-:Y:S04]  /*5ca90*/  STL [R1+0x2fa8], R3 ;  /* 0x002fa80301007387 */ /* 0x0001e80000100800 */
[----:B------:R-:W2:Y:S04]  /*5caa0*/  @!P6 LDG.E.U16 R20, desc[UR10][R14.64] ;  /* 0x0000000a0e14e981 */ /* 0x000ea8000c1e1500 */
[----:B------:R-:W3:Y:S04]  /*5cab0*/  LDL R8, [R1+0x2dc4] ;  /* 0x002dc40001087983 */ /* 0x000ee80000100800 */
[----:B0-----:R-:W3:Y:S04]  /*5cac0*/  LDL R3, [R1+0x2dc8] ;  /* 0x002dc80001037983 */ /* 0x001ee80000100800 */
[----:B----4-:R0:W-:Y:S04]  /*5cad0*/  STL [R1+0x2fac], R18 ;  /* 0x002fac1201007387 */ /* 0x0101e80000100800 */
[----:B------:R-:W4:Y:S04]  /*5cae0*/  LDL R27, [R1+0x2ddc] ;  /* 0x002ddc00011b7983 */ /* 0x000f280000100800 */
[----:B------:R-:W4:Y:S04]  /*5caf0*/  LDL R21, [R1+0x2de0] ;  /* 0x002de00001157983 */ /* 0x000f280000100800 */
[----:B------:R-:W4:Y:S04]  /*5cb00*/  LDL R19, [R1+0x2de4] ;  /* 0x002de40001137983 */ /* 0x000f280000100800 */
[----:B0-----:R-:W4:Y:S04]  /*5cb10*/  LDL R18, [R1+0x2dec] ;  /* 0x002dec0001127983 */ /* 0x001f280000100800 */
        /* <DEDUP_REMOVED lines=9> */
[----:B--2---:R-:W-:Y:S04]  /*5cbb0*/  STL [R1+0x2fb0], R20 ;  /* 0x002fb01401007387 */ /* 0x004fe80000100800 */
[----:B------:R-:W2:Y:S01]  /*5cbc0*/  LDL R17, [R1+0x2de8] ;  /* 0x002de80001117983 */ /* 0x000ea20000100800 */
[----:B---3--:R-:W-:-:S03]  /*5cbd0*/  @!P3 IMAD.MOV.U32 R14, RZ, RZ, R3 ;  /* 0x000000ffff0eb224 */ /* 0x008fc600078e0003 */
[----:B------:R-:W3:Y:S01]  /*5cbe0*/  LDL R3, [R1+0x2df4] ;  /* 0x002df40001037983 */ /* 0x000ee20000100800 */
[----:B------:R-:W-:Y:S01]  /*5cbf0*/  PRMT R22, RZ, 0x7610, R22 ;  /* 0x00007610ff167816 */ /* 0x000fe20000000016 */
[----:B------:R-:W-:Y:S01]  /*5cc00*/  @!P3 IMAD.MOV.U32 R15, RZ, RZ, R8 ;  /* 0x000000ffff0fb224 */ /* 0x000fe200078e0008 */
[----:B------:R-:W-:Y:S02]  /*5cc10*/  PRMT R24, RZ, 0x7610, R24 ;  /* 0x00007610ff187816 */ /* 0x000fe40000000018 */
[----:B------:R-:W-:Y:S02]  /*5cc20*/  PRMT R26, RZ, 0x7610, R26 ;  /* 0x00007610ff1a7816 */ /* 0x000fe4000000001a */
[----:B------:R-:W-:Y:S01]  /*5cc30*/  PRMT R28, RZ, 0x7610, R28 ;  /* 0x00007610ff1c7816 */ /* 0x000fe2000000001c */
[----:B------:R-:W0:Y:S01]  /*5cc40*/  S2R R2, SR_TID.X ;  /* 0x0000000000027919 */ /* 0x000e220000002100 */
[----:B------:R4:W2:Y:S04]  /*5cc50*/  @!P3 LDG.E.U16 R22, desc[UR10][R14.64] ;  /* 0x0000000a0e16b981 */ /* 0x0008a8000c1e1500 */
[----:B------:R-:W2:Y:S04]  /*5cc60*/  LDL.LU R8, [R1+0x94c] ;  /* 0x00094c0001087983 */ /* 0x000ea80000300800 */
[----:B------:R-:W2:Y:S04]  /*5cc70*/  LDL.LU R9, [R1+0x944] ;  /* 0x0009440001097983 */ /* 0x000ea80000300800 */
[----:B------:R-:W2:Y:S04]  /*5cc80*/  LDL.LU R10, [R1+0x914] ;  /* 0x00091400010a7983 */ /* 0x000ea80000300800 */
[----:B------:R-:W2:Y:S04]  /*5cc90*/  LDL.LU R11, [R1+0x90c] ;  /* 0x00090c00010b7983 */ /* 0x000ea80000300800 */
[----:B------:R-:W2:Y:S04]  /*5cca0*/  LDL.LU R12, [R1+0x8dc] ;  /* 0x0008dc00010c7983 */ /* 0x000ea80000300800 */
[----:B------:R-:W2:Y:S01]  /*5ccb0*/  LDL.LU R13, [R1+0x8d4] ;  /* 0x0008d400010d7983 */ /* 0x000ea20000300800 */
[----:B----4-:R-:W-:-:S02]  /*5ccc0*/  @!P6 IMAD.MOV.U32 R15, RZ, RZ, R27 ;  /* 0x000000ffff0fe224 */ /* 0x010fc400078e001b */
[----:B------:R-:W-:-:S05]  /*5ccd0*/  @!P6 IMAD.MOV.U32 R14, RZ, RZ, R21 ;  /* 0x000000ffff0ee224 */ /* 0x000fca00078e0015 */
[----:B------:R1:W4:Y:S02]  /*5cce0*/  @!P6 LDG.E.U16 R24, desc[UR10][R14.64] ;  /* 0x0000000a0e18e981 */ /* 0x000324000c1e1500 */
[----:B-1----:R-:W-:Y:S02]  /*5ccf0*/  @!P3 IMAD.MOV.U32 R14, RZ, RZ, R18 ;  /* 0x000000ffff0eb224 */ /* 0x002fe400078e0012 */
[----:B------:R-:W-:-:S05]  /*5cd00*/  @!P3 IMAD.MOV.U32 R15, RZ, RZ, R19 ;  /* 0x000000ffff0fb224 */ /* 0x000fca00078e0013 */
[----:B------:R3:W4:Y:S02]  /*5cd10*/  @!P3 LDG.E.U16 R26, desc[UR10][R14.64] ;  /* 0x0000000a0e1ab981 */ /* 0x000724000c1e1500 */
[----:B---3--:R-:W-:Y:S02]  /*5cd20*/  @!P6 IMAD.MOV.U32 R14, RZ, RZ, R3 ;  /* 0x000000ffff0ee224 */ /* 0x008fe400078e0003 */
[----:B--2---:R-:W-:-:S05]  /*5cd30*/  @!P6 IMAD.MOV.U32 R15, RZ, RZ, R17 ;  /* 0x000000ffff0fe224 */ /* 0x004fca00078e0011 */
[----:B------:R-:W2:Y:S01]  /*5cd40*/  @!P6 LDG.E.U16 R28, desc[UR10][R14.64] ;  /* 0x0000000a0e1ce981 */ /* 0x000ea2000c1e1500 */
[----:B0-----:R-:W-:-:S05]  /*5cd50*/  LOP3.LUT R2, R2, 0x7f, RZ, 0xc0, !PT ;  /* 0x0000007f02027812 */ /* 0x001fca00078ec0ff */
[----:B------:R-:W-:-:S05]  /*5cd60*/  IMAD.SHL.U32 R2, R2, 0x2, RZ ;  /* 0x0000000202027824 */ /* 0x000fca00078e00ff */
[----:B------:R-:W-:-:S05]  /*5cd70*/  LOP3.LUT R27, R2, 0x10, RZ, 0x3c, !PT ;  /* 0x00000010021b7812 */ /* 0x000fca00078e3cff */
[----:B------:R-:W-:Y:S04]  /*5cd80*/  STS.U16 [R27+UR5+0x13300], R23 ;  /* 0x013300171b007988 */ /* 0x000fe80008000405 */
[----:B------:R-:W-:Y:S04]  /*5cd90*/  STS.U16 [R27+UR5+0x14200], R25 ;  /* 0x014200191b007988 */ /* 0x000fe80008000405 */
[----:B------:R-:W-:Y:S04]  /*5cda0*/  STS.U16 [R27+UR5+0x14300], R29 ;  /* 0x0143001d1b007988 */ /* 0x000fe80008000405 */
[----:B------:R-:W-:Y:S04]  /*5cdb0*/  STS.U16 [R27+UR5+0x15200], R0 ;  /* 0x015200001b007988 */ /* 0x000fe80008000405 */
[----:B------:R-:W-:Y:S04]  /*5cdc0*/  STS.U16 [R27+UR5+0x15300], R4 ;  /* 0x015300041b007988 */ /* 0x000fe80008000405 */
[----:B------:R-:W-:Y:S04]  /*5cdd0*/  STL [R1+0x2f64], R22 ;  /* 0x002f641601007387 */ /* 0x000fe80000100800 */
[----:B------:R-:W-:Y:S04]  /*5cde0*/  STS.U16 [R27+UR5+0x16200], R5 ;  /* 0x016200051b007988 */ /* 0x000fe80008000405 */
[----:B------:R-:W-:Y:S04]  /*5cdf0*/  STS.U16 [R27+UR5+0x16300], R6 ;  /* 0x016300061b007988 */ /* 0x000fe80008000405 */
[----:B------:R-:W-:Y:S04]  /*5ce00*/  STS.U16 [R27+UR5+0x17200], R7 ;  /* 0x017200071b007988 */ /* 0x000fe80008000405 */
[----:B------:R0:W-:Y:S04]  /*5ce10*/  STS.U16 [R27+UR5+0x17300], R16 ;  /* 0x017300101b007988 */ /* 0x0001e80008000405 */
[----:B----4-:R-:W-:Y:S04]  /*5ce20*/  STL [R1+0x2f68], R24 ;  /* 0x002f681801007387 */ /* 0x010fe80000100800 */
[----:B------:R-:W-:Y:S04]  /*5ce30*/  STL [R1+0x2f4c], R26 ;  /* 0x002f4c1a01007387 */ /* 0x000fe80000100800 */
[----:B--2---:R1:W-:Y:S04]  /*5ce40*/  STL [R1+0x2f50], R28 ;  /* 0x002f501c01007387 */ /* 0x0043e80000100800 */
[----:B0-----:R-:W2:Y:S04]  /*5ce50*/  LDL.LU R16, [R1+0x8a4] ;  /* 0x0008a40001107983 */ /* 0x001ea80000300800 */
[----:B-1----:R-:W3:Y:S04]  /*5ce60*/  LDL.LU R28, [R1+0x864] ;  /* 0x00086400011c7983 */ /* 0x002ee80000300800 */
[----:B---3--:R0:W-:Y:S04]  /*5ce70*/  STL [R1+0x2fbc], R28 ;  /* 0x002fbc1c01007387 */ /* 0x0081e80000100800 */
[----:B0-----:R-:W3:Y:S04]  /*5ce80*/  LDL.LU R28, [R1+0x86c] ;  /* 0x00086c00011c7983 */ /* 0x001ee80000300800 */
[----:B------:R-:W-:Y:S04]  /*5ce90*/  STS.U16 [R27+UR5+0x18200], R8 ;  /* 0x018200081b007988 */ /* 0x000fe80008000405 */
[----:B------:R-:W-:Y:S04]  /*5cea0*/  STS.U16 [R27+UR5+0x18300], R9 ;  /* 0x018300091b007988 */ /* 0x000fe80008000405 */
[----:B------:R-:W-:Y:S04]  /*5ceb0*/  STS.U16 [R27+UR5+0x19200], R10 ;  /* 0x0192000a1b007988 */ /* 0x000fe80008000405 */
[----:B---3--:R0:W-:Y:S04]  /*5cec0*/  STL [R1+0x2fc0], R28 ;  /* 0x002fc01c01007387 */ /* 0x0081e80000100800 */
[----:B0-----:R-:W3:Y:S04]  /*5ced0*/  LDL.LU R28, [R1+0x89c] ;  /* 0x00089c00011c7983 */ /* 0x001ee80000300800 */
        /* <DEDUP_REMOVED lines=26> */
[----:B--2---:R2:W-:Y:S04]  /*5d080*/  STS.U16 [R27+UR5+0x1b200], R16 ;  /* 0x01b200101b007988 */ /* 0x0045e80008000405 */
[----:B0-----:R-:W4:Y:S04]  /*5d090*/  LDL.LU R11, [R1+0x4e4] ;  /* 0x0004e400010b7983 */ /* 0x001f280000300800 */
[----:B-1----:R-:W4:Y:S04]  /*5d0a0*/  LDL.LU R12, [R1+0x4dc] ;  /* 0x0004dc00010c7983 */ /* 0x002f280000300800 */
[----:B------:R-:W4:Y:S04]  /*5d0b0*/  LDL.LU R13, [R1+0x4ac] ;  /* 0x0004ac00010d7983 */ /* 0x000f280000300800 */
[----:B--2---:R-:W2:Y:S04]  /*5d0c0*/  LDL.LU R16, [R1+0x4a4] ;  /* 0x0004a40001107983 */ /* 0x004ea80000300800 */
[----:B---3--:R0:W-:Y:S04]  /*5d0d0*/  STS.U16 [R27+UR5+0x1b300], R28 ;  /* 0x01b3001c1b007988 */ /* 0x0081e80008000405 */
[----:B0-----:R-:W3:Y:S04]  /*5d0e0*/  LDL.LU R28, [R1+0x2fc0] ;  /* 0x002fc000011c7983 */ /* 0x001ee80000300800 */
[----:B---3--:R0:W-:Y:S04]  /*5d0f0*/  STS.U16 [R27+UR5+0x1c200], R28 ;  /* 0x01c2001c1b007988 */ /* 0x0081e80008000405 */
[----:B0-----:R-:W3:Y:S04]  /*5d100*/  LDL.LU R28, [R1+0x2fbc] ;  /* 0x002fbc00011c7983 */ /* 0x001ee80000300800 */
        /* <DEDUP_REMOVED lines=16> */
[----:B0-----:R-:W3:Y:S04]  /*5d210*/  LDL.LU R29, [R1+0x474] ;  /* 0x00047400011d7983 */ /* 0x001ee80000300800 */
[----:B------:R-:W4:Y:S04]  /*5d220*/  LDL.LU R20, [R1+0x434] ;  /* 0x0004340001147983 */ /* 0x000f280000300800 */
        /* <DEDUP_REMOVED lines=29> */
[----:B--2---:R0:W-:Y:S04]  /*5d400*/  STS.U16 [R27+UR5+0x2a200], R16 ;  /* 0x02a200101b007988 */ /* 0x0041e80008000405 */
[----:B------:R-:W2:Y:S04]  /*5d410*/  LDL.LU R13, [R1+0x278] ;  /* 0x00027800010d7983 */ /* 0x000ea80000300800 */
[----:B0-----:R-:W2:Y:S04]  /*5d420*/  LDL.LU R16, [R1+0x270] ;  /* 0x0002700001107983 */ /* 0x001ea80000300800 */
[----:B------:R-:W2:Y:S04]  /*5d430*/  LDL.LU R14, [R1+0x240] ;  /* 0x00024000010e7983 */ /* 0x000ea80000300800 */
        /* <DEDUP_REMOVED lines=8> */
[----:B---3--:R0:W-:Y:S04]  /*5d4c0*/  STS.U16 [R27+UR5+0x2a300], R29 ;  /* 0x02a3001d1b007988 */ /* 0x0081e80008000405 */
[----:B------:R-:W3:Y:S04]  /*5d4d0*/  LDL.LU R25, [R1+0x54] ;  /* 0x0000540001197983 */ /* 0x000ee80000300800 */
[----:B0-----:R-:W3:Y:S04]  /*5d4e0*/  LDL.LU R29, [R1+0x4c] ;  /* 0x00004c00011d7983 */ /* 0x001ee80000300800 */
        /* <DEDUP_REMOVED lines=17> */
[----:B------:R1:W-:Y:S04]  /*5d600*/  STS.U16 [R27+UR5+0x2f300], R5 ;  /* 0x02f300051b007988 */ /* 0x0003e80008000405 */
[----:B------:R1:W-:Y:S04]  /*5d610*/  STS.U16 [R27+UR5+0x30200], R6 ;  /* 0x030200061b007988 */ /* 0x0003e80008000405 */
[----:B------:R1:W-:Y:S04]  /*5d620*/  STS.U16 [R27+UR5+0x30300], R7 ;  /* 0x030300071b007988 */ /* 0x0003e80008000405 */
[----:B------:R1:W-:Y:S04]  /*5d630*/  STS.U16 [R27+UR5+0x31200], R8 ;  /* 0x031200081b007988 */ /* 0x0003e80008000405 */
[----:B------:R1:W-:Y:S04]  /*5d640*/  STS.U16 [R27+UR5+0x31300], R9 ;  /* 0x031300091b007988 */ /* 0x0003e80008000405 */
[----:B0-----:R-:W2:Y:S04]  /*5d650*/  LDL.LU R4, [R1+0x2f98] ;  /* 0x002f980001047983 */ /* 0x001ea80000300800 */
[----:B-1----:R-:W3:Y:S04]  /*5d660*/  LDL.LU R5, [R1+0x2f94] ;  /* 0x002f940001057983 */ /* 0x002ee80000300800 */
[----:B------:R-:W4:Y:S04]  /*5d670*/  LDL.LU R6, [R1+0x2f90] ;  /* 0x002f900001067983 */ /* 0x000f280000300800 */
[----:B------:R-:W2:Y:S04]  /*5d680*/  LDL.LU R7, [R1+0x2f8c] ;  /* 0x002f8c0001077983 */ /* 0x000ea80000300800 */
[----:B------:R-:W3:Y:S04]  /*5d690*/  LDL.LU R8, [R1+0x2f88] ;  /* 0x002f880001087983 */ /* 0x000ee80000300800 */
[----:B------:R-:W4:Y:S04]  /*5d6a0*/  LDL.LU R9, [R1+0x2f84] ;  /* 0x002f840001097983 */ /* 0x000f280000300800 */
        /* <DEDUP_REMOVED lines=20> */
[----:B------:R1:W-:Y:S04]  /*5d7f0*/  STS.U16 [R27+UR5+0x39300], R29 ;  /* 0x0393001d1b007988 */ /* 0x0003e80008000405 */
[----:B0-----:R-:W4:Y:S04]  /*5d800*/  LDL.LU R25, [R1+0xdf8] ;  /* 0x000df80001197983 */ /* 0x001f280000300800 */
[----:B-1----:R-:W4:Y:S01]  /*5d810*/  LDL.LU R29, [R1+0xdf4] ;  /* 0x000df400011d7983 */ /* 0x002f220000300800 */
[----:B------:R-:W0:Y:S01]  /*5d820*/  S2R R14, SR_TID.X ;  /* 0x00000000000e7919 */ /* 0x000e220000002100 */
[----:B------:R-:W1:Y:S01]  /*5d830*/  S2R R2, SR_TID.X ;  /* 0x0000000000027919 */ /* 0x000e620000002100 */
[----:B------:R-:W0:Y:S01]  /*5d840*/  S2UR UR7, SR_CgaCtaId ;  /* 0x00000000000779c3 */ /* 0x000e220000008800 */
[----:B------:R-:W4:Y:S01]  /*5d850*/  LDL.LU R21, [R1+0xdc8] ;  /* 0x000dc80001157983 */ /* 0x000f220000300800 */
[----:B------:R-:W-:-:S02]  /*5d860*/  UMOV UR6, 0x400 ;  /* 0x0000040000067882 */ /* 0x000fc40000000000 */
[----:B0-----:R-:W-:Y:S01]  /*5d870*/  ULEA UR6, UR7, UR6, 0x18 ;  /* 0x0000000607067291 */ /* 0x001fe2000f8ec03f */
[----:B-1----:R-:W-:-:S05]  /*5d880*/  LOP3.LUT R2, R2, 0x7f, RZ, 0xc0, !PT ;  /* 0x0000007f02027812 */ /* 0x002fca00078ec0ff */
[----:B------:R-:W-:Y:S01]  /*5d890*/  IMAD.SHL.U32 R2, R2, 0x2, RZ ;  /* 0x0000000202027824 */ /* 0x000fe200078e00ff */
[----:B---3--:R-:W-:Y:S04]  /*5d8a0*/  STS.U16 [R27+UR5+0x3a200], R16 ;  /* 0x03a200101b007988 */ /* 0x008fe80008000405 */
        /* <DEDUP_REMOVED lines=10> */
[----:B------:R1:W-:Y:S01]  /*5d950*/  STS.U16 [R27+UR5+0x3f300], R0 ;  /* 0x03f300001b007988 */ /* 0x0003e20008000405 */
[----:B0-----:R-:W-:Y:S01]  /*5d960*/  IMAD.SHL.U32 R4, R14, 0x20, RZ ;  /* 0x000000200e047824 */ /* 0x001fe200078e00ff */
[----:B-1----:R-:W-:-:S02]  /*5d970*/  SHF.R.S32.HI R0, RZ, 0x2, R14 ;  /* 0x00000002ff007819 */ /* 0x002fc4000001140e */
[----:B------:R-:W2:Y:S01]  /*5d980*/  LDL.LU R27, [R1+0xdc4] ;  /* 0x000dc400011b7983 */ /* 0x000ea20000300800 */
[----:B------:R-:W-:-:S03]  /*5d990*/  LOP3.LUT R5, R14, 0x7, RZ, 0xc0, !PT ;  /* 0x000000070e057812 */ /* 0x000fc600078ec0ff */
[----:B------:R-:W3:Y:S01]  /*5d9a0*/  LDL.LU R28, [R1+0xd98] ;  /* 0x000d9800011c7983 */ /* 0x000ee20000300800 */
[----:B------:R-:W-:Y:S02]  /*5d9b0*/  SGXT R0, R0, 0x1 ;  /* 0x000000010000781a */ /* 0x000fe40000000200 */
[----:B------:R-:W-:Y:S01]  /*5d9c0*/  LOP3.LUT R4, R4, 0x60, RZ, 0xc0, !PT ;  /* 0x0000006004047812 */ /* 0x000fe200078ec0ff */
[----:B------:R-:W4:Y:S01]  /*5d9d0*/  LDL.LU R15, [R1+0xd94] ;  /* 0x000d9400010f7983 */ /* 0x000f220000300800 */
[----:B------:R-:W-:-:S03]  /*5d9e0*/  IMAD.SHL.U32 R6, R14, 0x2, RZ ;  /* 0x000000020e067824 */ /* 0x000fc600078e00ff */
[----:B------:R-:W4:Y:S01]  /*5d9f0*/  LDL.LU R24, [R1+0xd68] ;  /* 0x000d680001187983 */ /* 0x000f220000300800 */
[----:B------:R-:W-:Y:S01]  /*5da00*/  LOP3.LUT R4, R4, 0x90, R0, 0xf8, !PT ;  /* 0x0000009004047812 */ /* 0x000fe200078ef800 */
[----:B------:R-:W-:Y:S02]  /*5da10*/  IMAD.SHL.U32 R0, R14, 0x80, RZ ;  /* 0x000000800e007824 */ /* 0x000fe400078e00ff */
[----:B------:R-:W4:Y:S03]  /*5da20*/  LDL.LU R22, [R1+0xd64] ;  /* 0x000d640001167983 */ /* 0x000f260000300800 */
[----:B------:R-:W-:-:S05]  /*5da30*/  LOP3.LUT R0, R0, 0x3000, RZ, 0xc0, !PT ;  /* 0x0000300000007812 */ /* 0x000fca00078ec0ff */
[C---:B------:R-:W-:Y:S02]  /*5da40*/  IMAD R0, R5.reuse, 0x200, R0 ;  /* 0x0000020005007824 */ /* 0x040fe400078e0200 */
[----:B------:R-:W-:Y:S01]  /*5da50*/  IMAD.SHL.U32 R5, R5, 0x10, RZ ;  /* 0x0000001005057824 */ /* 0x000fe200078e00ff */
[----:B------:R-:W-:-:S04]  /*5da60*/  LOP3.LUT R4, R4, 0x10, R6, 0x78, !PT ;  /* 0x0000001004047812 */ /* 0x000fc800078e7806 */
[----:B------:R-:W-:Y:S01]  /*5da70*/  LOP3.LUT R5, R5, 0x30, R6, 0x78, !PT ;  /* 0x0000003005057812 */ /* 0x000fe200078e7806 */
[----:B------:R-:W-:-:S05]  /*5da80*/  IMAD.SHL.U32 R6, R14, 0x10, RZ ;  /* 0x000000100e067824 */ /* 0x000fca00078e00ff */
[----:B------:R-:W-:Y:S01]  /*5da90*/  LOP3.LUT R6, R6, 0x100, RZ, 0xc0, !PT ;  /* 0x0000010006067812 */ /* 0x000fe200078ec0ff */
[----:B------:R-:W-:-:S03]  /*5daa0*/  IMAD.IADD R0, R0, 0x1, R5 ;  /* 0x0000000100007824 */ /* 0x000fc600078e0205 */
[----:B------:R-:W-:Y:S02]  /*5dab0*/  IADD3 R12, R4, UR6, R6 ;  /* 0x00000006040c7c10 */ /* 0x000fe4000fffe006 */
[----:B------:R-:W-:Y:S01]  /*5dac0*/  LOP3.LUT R4, R2, 0x20, RZ, 0x3c, !PT ;  /* 0x0000002002047812 */ /* 0x000fe200078e3cff */
[----:B------:R-:W-:Y:S04]  /*5dad0*/  STL [R1+0x2f18], R0 ;  /* 0x002f180001007387 */ /* 0x000fe80000100800 */
[----:B------:R-:W4:Y:S04]  /*5dae0*/  LDL.LU R23, [R1+0xd34] ;  /* 0x000d340001177983 */ /* 0x000f280000300800 */
[----:B------:R0:W-:Y:S04]  /*5daf0*/  STS.U16 [R4+UR5+0x500], R29 ;  /* 0x0005001d04007988 */ /* 0x0001e80008000405 */
[----:B0-----:R-:W4:Y:S04]  /*5db00*/  LDL.LU R29, [R1+0xd08] ;  /* 0x000d0800011d7983 */ /* 0x001f280000300800 */
[----:B------:R-:W4:Y:S04]  /*5db10*/  LDL.LU R2, [R1+0xd04] ;  /* 0x000d040001027983 */ /* 0x000f280000300800 */
[----:B------:R0:W-:Y:S04]  /*5db20*/  STS.U16 [R4+UR5+0x400], R25 ;  /* 0x0004001904007988 */ /* 0x0001e80008000405 */
[----:B------:R-:W4:Y:S04]  /*5db30*/  LDL.LU R26, [R1+0xcd8] ;  /* 0x000cd800011a7983 */ /* 0x000f280000300800 */
[----:B0-----:R-:W4:Y:S04]  /*5db40*/  LDL.LU R25, [R1+0xcd4] ;  /* 0x000cd40001197983 */ /* 0x001f280000300800 */
[----:B------:R-:W-:Y:S04]  /*5db50*/  STL [R1+0x334], R12 ;  /* 0x0003340c01007387 */ /* 0x000fe80000100800 */
[----:B------:R0:W-:Y:S04]  /*5db60*/  STL [R1+0x2f1c], R12 ;  /* 0x002f1c0c01007387 */ /* 0x0001e80000100800 */
[----:B------:R1:W-:Y:S04]  /*5db70*/  STS.U16 [R4+UR5+0x1400], R21 ;  /* 0x0014001504007988 */ /* 0x0003e80008000405 */
[----:B0-----:R-:W4:Y:S04]  /*5db80*/  LDL.LU R12, [R1+0xd38] ;  /* 0x000d3800010c7983 */ /* 0x001f280000300800 */
[----:B------:R-:W4:Y:S04]  /*5db90*/  LDL.LU R6, [R1+0xca8] ;  /* 0x000ca80001067983 */ /* 0x000f280000300800 */
[----:B-1----:R-:W4:Y:S04]  /*5dba0*/  LDL.LU R21, [R1+0xca4] ;  /* 0x000ca40001157983 */ /* 0x002f280000300800 */
[----:B--2---:R0:W-:Y:S04]  /*5dbb0*/  STS.U16 [R4+UR5+0x1500], R27 ;  /* 0x0015001b04007988 */ /* 0x0041e80008000405 */
[----:B---3--:R1:W-:Y:S04]  /*5dbc0*/  STS.U16 [R4+UR5+0x2400], R28 ;  /* 0x0024001c04007988 */ /* 0x0083e80008000405 */
[----:B0-----:R-:W2:Y:S04]  /*5dbd0*/  LDL.LU R27, [R1+0xc78] ;  /* 0x000c7800011b7983 */ /* 0x001ea80000300800 */
[----:B------:R-:W3:Y:S04]  /*5dbe0*/  LDL.LU R0, [R1+0xc74] ;  /* 0x000c740001007983 */ /* 0x000ee80000300800 */
[----:B----4-:R0:W-:Y:S04]  /*5dbf0*/  STS.U16 [R4+UR5+0x2500], R15 ;  /* 0x0025000f04007988 */ /* 0x0101e80008000405 */
[----:B-1----:R-:W4:Y:S04]  /*5dc00*/  LDL.LU R28, [R1+0xc48] ;  /* 0x000c4800011c7983 */ /* 0x002f280000300800 */
[----:B0-----:R-:W3:Y:S04]  /*5dc10*/  LDL.LU R15, [R1+0xc44] ;  /* 0x000c4400010f7983 */ /* 0x001ee80000300800 */
[----:B------:R-:W3:Y:S04]  /*5dc20*/  LDL.LU R5, [R1+0xc18] ;  /* 0x000c180001057983 */ /* 0x000ee80000300800 */
[----:B------:R-:W3:Y:S04]  /*5dc30*/  LDL.LU R14, [R1+0xc14] ;  /* 0x000c1400010e7983 */ /* 0x000ee80000300800 */
[----:B------:R-:W3:Y:S04]  /*5dc40*/  LDL.LU R7, [R1+0xbe8] ;  /* 0x000be80001077983 */ /* 0x000ee80000300800 */
[----:B------:R-:W3:Y:S04]  /*5dc50*/  LDL.LU R8, [R1+0xbe4] ;  /* 0x000be40001087983 */ /* 0x000ee80000300800 */
[----:B------:R-:W3:Y:S04]  /*5dc60*/  LDL.LU R9, [R1+0xbb8] ;  /* 0x000bb80001097983 */ /* 0x000ee80000300800 */
        /* <DEDUP_REMOVED lines=8> */
[----:B------:R0:W-:Y:S04]  /*5dcf0*/  STS.U16 [R4+UR5+0x4500], R23 ;  /* 0x0045001704007988 */ /* 0x0001e80008000405 */
        /* <DEDUP_REMOVED lines=8> */
[----:B0-----:R-:W3:Y:S04]  /*5dd80*/  LDL.LU R21, [R1+0xac4] ;  /* 0x000ac40001157983 */ /* 0x001ee80000300800 */
[----:B------:R-:W-:Y:S04]  /*5dd90*/  STS.U16 [R4+UR5+0x4400], R12 ;  /* 0x0044000c04007988 */ /* 0x000fe80008000405 */
[----:B------:R-:W-:Y:S04]  /*5dda0*/  STS.U16 [R4+UR5+0x5500], R2 ;  /* 0x0055000204007988 */ /* 0x000fe80008000405 */
[----:B------:R-:W-:Y:S04]  /*5ddb0*/  STS.U16 [R4+UR5+0x7400], R6 ;  /* 0x0074000604007988 */ /* 0x000fe80008000405 */
[----:B--2---:R0:W-:Y:S04]  /*5ddc0*/  STS.U16 [R4+UR5+0x8400], R27 ;  /* 0x0084001b04007988 */ /* 0x0041e80008000405 */
[----:B----4-:R1:W-:Y:S04]  /*5ddd0*/  STS.U16 [R4+UR5+0x9400], R28 ;  /* 0x0094001c04007988 */ /* 0x0103e80008000405 */
[----:B0-----:R-:W2:Y:S04]  /*5dde0*/  LDL.LU R27, [R1+0xa98] ;  /* 0x000a9800011b7983 */ /* 0x001ea80000300800 */
[----:B---3--:R0:W-:Y:S04]  /*5ddf0*/  STS.U16 [R4+UR5+0x9500], R15 ;  /* 0x0095000f04007988 */ /* 0x0081e80008000405 */
[----:B-1----:R-:W3:Y:S04]  /*5de00*/  LDL.LU R28, [R1+0xa94] ;  /* 0x000a9400011c7983 */ /* 0x002ee80000300800 */
[----:B0-----:R-:W4:Y:S04]  /*5de10*/  LDL.LU R15, [R1+0xa68] ;  /* 0x000a6800010f7983 */ /* 0x001f280000300800 */
[----:B------:R-:W4:Y:S04]  /*5de20*/  LDL.LU R12, [R1+0xa64] ;  /* 0x000a6400010c7983 */ /* 0x000f280000300800 */
[----:B------:R0:W-:Y:S04]  /*5de30*/  STS.U16 [R4+UR5+0xe500], R24 ;  /* 0x00e5001804007988 */ /* 0x0001e80008000405 */
[----:B------:R1:W-:Y:S04]  /*5de40*/  STS.U16 [R4+UR5+0xf400], R22 ;  /* 0x00f4001604007988 */ /* 0x0003e80008000405 */
[----:B0-----:R-:W4:Y:S04]  /*5de50*/  LDL.LU R24, [R1+0xa34] ;  /* 0x000a340001187983 */ /* 0x001f280000300800 */
[----:B-1----:R-:W4:Y:S04]  /*5de60*/  LDL.LU R22, [R1+0xa30] ;  /* 0x000a300001167983 */ /* 0x002f280000300800 */
[----:B------:R0:W-:Y:S04]  /*5de70*/  STS.U16 [R4+UR5+0xf500], R23 ;  /* 0x00f5001704007988 */ /* 0x0001e80008000405 */
[----:B------:R-:W4:Y:S04]  /*5de80*/  LDL.LU R2, [R1+0x9fc] ;  /* 0x0009fc0001027983 */ /* 0x000f280000300800 */
        /* <DEDUP_REMOVED lines=9> */
[----:B------:R1:W-:Y:S04]  /*5df20*/  STS.U16 [R4+UR5+0x11500], R21 ;  /* 0x0115001504007988 */ /* 0x0003e80008000405 */
[----:B------:R-:W-:Y:S04]  /*5df30*/  STS.U16 [R4+UR5+0xa400], R5 ;  /* 0x00a4000504007988 */ /* 0x000fe80008000405 */
[----:B------:R-:W-:Y:S04]  /*5df40*/  STS.U16 [R4+UR5+0xa500], R14 ;  /* 0x00a5000e04007988 */ /* 0x000fe80008000405 */
[----:B------:R-:W-:Y:S04]  /*5df50*/  STS.U16 [R4+UR5+0xb400], R7 ;  /* 0x00b4000704007988 */ /* 0x000fe80008000405 */
[----:B------:R-:W-:Y:S04]  /*5df60*/  STS.U16 [R4+UR5+0xb500], R8 ;  /* 0x00b5000804007988 */ /* 0x000fe80008000405 */
[----:B0-----:R-:W4:Y:S04]  /*5df70*/  LDL.LU R0, [R1+0x954] ;  /* 0x0009540001007983 */ /* 0x001f280000300800 */
[----:B-1----:R-:W4:Y:S04]  /*5df80*/  LDL.LU R21, [R1+0x950] ;  /* 0x0009500001157983 */ /* 0x002f280000300800 */
[----:B------:R-:W-:Y:S04]  /*5df90*/  STS.U16 [R4+UR5+0xc400], R9 ;  /* 0x00c4000904007988 */ /* 0x000fe80008000405 */
[----:B------:R-:W-:Y:S04]  /*5dfa0*/  STS.U16 [R4+UR5+0xc500], R10 ;  /* 0x00c5000a04007988 */ /* 0x000fe80008000405 */
[----:B------:R-:W-:Y:S04]  /*5dfb0*/  STS.U16 [R4+UR5+0xd400], R11 ;  /* 0x00d4000b04007988 */ /* 0x000fe80008000405 */
[----:B------:R-:W-:Y:S04]  /*5dfc0*/  STS.U16 [R4+UR5+0xd500], R13 ;  /* 0x00d5000d04007988 */ /* 0x000fe80008000405 */
[----:B------:R-:W-:Y:S04]  /*5dfd0*/  STS.U16 [R4+UR5+0xe400], R16 ;  /* 0x00e4001004007988 */ /* 0x000fe80008000405 */
[----:B--2---:R0:W-:Y:S04]  /*5dfe0*/  STS.U16 [R4+UR5+0x12400], R27 ;  /* 0x0124001b04007988 */ /* 0x0041e80008000405 */
[----:B---3--:R1:W-:Y:S04]  /*5dff0*/  STS.U16 [R4+UR5+0x12500], R28 ;  /* 0x0125001c04007988 */ /* 0x0083e80008000405 */
[----:B0-----:R-:W2:Y:S04]  /*5e000*/  LDL.LU R27, [R1+0x91c] ;  /* 0x00091c00011b7983 */ /* 0x001ea80000300800 */
        /* <DEDUP_REMOVED lines=9> */
[----:B----4-:R0:W-:Y:S04]  /*5e0a0*/  STS.U16 [R4+UR5+0x13400], R15 ;  /* 0x0134000f04007988 */ /* 0x0101e80008000405 */
[----:B-1----:R-:W4:Y:S04]  /*5e0b0*/  LDL.LU R28, [R1+0x804] ;  /* 0x00080400011c7983 */ /* 0x002f280000300800 */
[----:B0-----:R-:W3:Y:S04]  /*5e0c0*/  LDL.LU R15, [R1+0x800] ;  /* 0x00080000010f7983 */ /* 0x001ee80000300800 */
        /* <DEDUP_REMOVED lines=13> */
[----:B------:R-:W-:Y:S04]  /*5e1a0*/  STS.U16 [R4+UR5+0x13500], R12 ;  /* 0x0135000c04007988 */ /* 0x000fe80008000405 */
[----:B0-----:R-:W3:Y:S04]  /*5e1b0*/  LDL.LU R21, [R1+0x724] ;  /* 0x0007240001157983 */ /* 0x001ee80000300800 */
[----:B------:R-:W-:Y:S04]  /*5e1c0*/  STS.U16 [R4+UR5+0x15400], R2 ;  /* 0x0154000204007988 */ /* 0x000fe80008000405 */
[----:B------:R-:W-:Y:S04]  /*5e1d0*/  STS.U16 [R4+UR5+0x16500], R6 ;  /* 0x0165000604007988 */ /* 0x000fe80008000405 */
[----:B------:R-:W-:Y:S04]  /*5e1e0*/  STS.U16 [R4+UR5+0x18400], R0 ;  /* 0x0184000004007988 */ /* 0x000fe80008000405 */
[----:B--2---:R0:W-:Y:S04]  /*5e1f0*/  STS.U16 [R4+UR5+0x19400], R27 ;  /* 0x0194001b04007988 */ /* 0x0041e80008000405 */
[----:B0-----:R-:W2:Y:S04]  /*5e200*/  LDL.LU R27, [R1+0x720] ;  /* 0x00072000011b7983 */ /* 0x001ea80000300800 */
[----:B----4-:R0:W-:Y:S04]  /*5e210*/  STS.U16 [R4+UR5+0x1e400], R28 ;  /* 0x01e4001c04007988 */ /* 0x0101e80008000405 */
[----:B------:R-:W4:Y:S04]  /*5e220*/  LDL.LU R12, [R1+0x6ec] ;  /* 0x0006ec00010c7983 */ /* 0x000f280000300800 */
[----:B---3--:R1:W-:Y:S04]  /*5e230*/  STS.U16 [R4+UR5+0x1e500], R15 ;  /* 0x01e5000f04007988 */ /* 0x0083e80008000405 */
[----:B0-----:R-:W3:Y:S04]  /*5e240*/  LDL.LU R28, [R1+0x6e8] ;  /* 0x0006e800011c7983 */ /* 0x001ee80000300800 */
        /* <DEDUP_REMOVED lines=32> */
[----:B0-----:R-:W4:Y:S04]  /*5e450*/  LDL.LU R11, [R1+0x444] ;  /* 0x00044400010b7983 */ /* 0x001f280000300800 */
[----:B-1----:R-:W4:Y:S04]  /*5e460*/  LDL.LU R13, [R1+0x440] ;  /* 0x00044000010d7983 */ /* 0x002f280000300800 */
[----:B------:R-:W4:Y:S04]  /*5e470*/  LDL.LU R16, [R1+0x40c] ;  /* 0x00040c0001107983 */ /* 0x000f280000300800 */
[----:B------:R-:W4:Y:S04]  /*5e480*/  LDL.LU R21, [R1+0x408] ;  /* 0x0004080001157983 */ /* 0x000f280000300800 */
[----:B--2---:R0:W-:Y:S04]  /*5e490*/  STS.U16 [R4+UR5+0x22500], R27 ;  /* 0x0225001b04007988 */ /* 0x0041e80008000405 */
[----:B0-----:R-:W2:Y:S04]  /*5e4a0*/  LDL.LU R27, [R1+0x3d4] ;  /* 0x0003d400011b7983 */ /* 0x001ea80000300800 */
[----:B---3--:R0:W-:Y:S04]  /*5e4b0*/  STS.U16 [R4+UR5+0x23500], R28 ;  /* 0x0235001c04007988 */ /* 0x0081e80008000405 */
[----:B----4-:R1:W-:Y:S04]  /*5e4c0*/  STS.U16 [R4+UR5+0x24400], R15 ;  /* 0x0244000f04007988 */ /* 0x0103e80008000405 */
[----:B0-----:R-:W3:Y:S04]  /*5e4d0*/  LDL.LU R28, [R1+0x3d0] ;  /* 0x0003d000011c7983 */ /* 0x001ee80000300800 */
[----:B-1----:R-:W4:Y:S04]  /*5e4e0*/  LDL.LU R15, [R1+0x39c] ;  /* 0x00039c00010f7983 */ /* 0x002f280000300800 */
[----:B------:R0:W-:Y:S04]  /*5e4f0*/  STS.U16 [R4+UR5+0x25400], R24 ;  /* 0x0254001804007988 */ /* 0x0001e80008000405 */
[----:B------:R1:W-:Y:S04]  /*5e500*/  STS.U16 [R4+UR5+0x25500], R22 ;  /* 0x0255001604007988 */ /* 0x0003e80008000405 */
[----:B0-----:R-:W4:Y:S04]  /*5e510*/  LDL.LU R24, [R1+0x398] ;  /* 0x0003980001187983 */ /* 0x001f280000300800 */
        /* <DEDUP_REMOVED lines=9> */
[----:B------:R-:W-:Y:S04]  /*5e5b0*/  STS.U16 [R4+UR5+0x24500], R2 ;  /* 0x0245000204007988 */ /* 0x000fe80008000405 */
[----:B------:R-:W-:Y:S04]  /*5e5c0*/  STS.U16 [R4+UR5+0x23400], R12 ;  /* 0x0234000c04007988 */ /* 0x000fe80008000405 */
[----:B------:R-:W-:Y:S04]  /*5e5d0*/  STS.U16 [R4+UR5+0x2d400], R16 ;  /* 0x02d4001004007988 */ /* 0x000fe80008000405 */
[----:B------:R0:W-:Y:S04]  /*5e5e0*/  STS.U16 [R4+UR5+0x2d500], R21 ;  /* 0x02d5001504007988 */ /* 0x0001e80008000405 */
[----:B0-----:R-:W4:Y:S04]  /*5e5f0*/  LDL.LU R21, [R1+0x2ec] ;  /* 0x0002ec0001157983 */ /* 0x001f280000300800 */
[----:B------:R-:W4:Y:S04]  /*5e600*/  LDL.LU R16, [R1+0x2b8] ;  /* 0x0002b80001107983 */ /* 0x000f280000300800 */
        /* <DEDUP_REMOVED lines=12> */
[----:B---3--:R0:W-:Y:S04]  /*5e6d0*/  STS.U16 [R4+UR5+0x2e500], R28 ;  /* 0x02e5001c04007988 */ /* 0x0081e80008000405 */
[----:B------:R-:W3:Y:S04]  /*5e6e0*/  LDL.LU R2, [R1+0x280] ;  /* 0x0002800001027983 */ /* 0x000ee80000300800 */
[----:B----4-:R1:W-:Y:S04]  /*5e6f0*/  STS.U16 [R4+UR5+0x2f400], R15 ;  /* 0x02f4000f04007988 */ /* 0x0103e80008000405 */
[----:B0-----:R-:W4:Y:S04]  /*5e700*/  LDL.LU R28, [R1+0x27c] ;  /* 0x00027c00011c7983 */ /* 0x001f280000300800 */
[----:B-1----:R-:W3:Y:S04]  /*5e710*/  LDL.LU R15, [R1+0x248] ;  /* 0x00024800010f7983 */ /* 0x002ee80000300800 */
[----:B------:R0:W-:Y:S04]  /*5e720*/  STS.U16 [R4+UR5+0x2f500], R24 ;  /* 0x02f5001804007988 */ /* 0x0001e80008000405 */
[----:B------:R-:W3:Y:S04]  /*5e730*/  LDL.LU R12, [R1+0x244] ;  /* 0x00024400010c7983 */ /* 0x000ee80000300800 */
[----:B------:R1:W-:Y:S04]  /*5e740*/  STS.U16 [R4+UR5+0x30400], R22 ;  /* 0x0304001604007988 */ /* 0x0003e80008000405 */
[----:B0-----:R-:W3:Y:S04]  /*5e750*/  LDL.LU R24, [R1+0x210] ;  /* 0x0002100001187983 */ /* 0x001ee80000300800 */
[----:B-1----:R-:W3:Y:S04]  /*5e760*/  LDL.LU R22, [R1+0x20c] ;  /* 0x00020c0001167983 */ /* 0x002ee80000300800 */
[----:B------:R0:W-:Y:S04]  /*5e770*/  STS.U16 [R4+UR5+0x30500], R23 ;  /* 0x0305001704007988 */ /* 0x0001e80008000405 */
[----:B------:R-:W3:Y:S04]  /*5e780*/  LDL.LU R6, [R1+0x1c8] ;  /* 0x0001c80001067983 */ /* 0x000ee80000300800 */
[----:B------:R1:W-:Y:S04]  /*5e790*/  STS.U16 [R4+UR5+0x31400], R29 ;  /* 0x0314001d04007988 */ /* 0x0003e80008000405 */
[----:B0-----:R-:W3:Y:S04]  /*5e7a0*/  LDL.LU R23, [R1+0x1c4] ;  /* 0x0001c40001177983 */ /* 0x001ee80000300800 */
[----:B-1----:R-:W3:Y:S04]  /*5e7b0*/  LDL.LU R29, [R1+0x150] ;  /* 0x00015000011d7983 */ /* 0x002ee80000300800 */
        /* <DEDUP_REMOVED lines=17> */
[----:B--2---:R0:W-:Y:S04]  /*5e8d0*/  STS.U16 [R4+UR5+0x33500], R27 ;  /* 0x0335001b04007988 */ /* 0x0041e80008000405 */
[----:B0-----:R-:W2:Y:S04]  /*5e8e0*/  LDL.LU R27, [R1+0x18] ;  /* 0x00001800011b7983 */ /* 0x001ea80000300800 */
[----:B----4-:R0:W-:Y:S04]  /*5e8f0*/  STS.U16 [R4+UR5+0x34500], R28 ;  /* 0x0345001c04007988 */ /* 0x0101e80008000405 */
[----:B---3--:R1:W-:Y:S04]  /*5e900*/  STS.U16 [R4+UR5+0x35400], R15 ;  /* 0x0354000f04007988 */ /* 0x0083e80008000405 */
        /* <DEDUP_REMOVED lines=14> */
[----:B------:R0:W-:Y:S02]  /*5e9f0*/  STS.U16 [R4+UR5+0x34400], R2 ;  /* 0x0344000204007988 */ /* 0x0001e40008000405 */
[----:B0-----:R-:W0:Y:S02]  /*5ea00*/  S2R R2, SR_TID.X ;  /* 0x0000000000027919 */ /* 0x001e240000002100 */
        /* <DEDUP_REMOVED lines=13> */
[----:B------:R-:W-:Y:S01]  /*5eae0*/  STS.U16 [R4+UR5+0x3f500], R19 ;  /* 0x03f5001304007988 */ /* 0x000fe20008000405 */
[----:B0-----:R-:W-:-:S05]  /*5eaf0*/  LOP3.LUT R2, R2, 0x7f, RZ, 0xc0, !PT ;  /* 0x0000007f02027812 */ /* 0x001fca00078ec0ff */
[----:B------:R-:W-:-:S05]  /*5eb00*/  IMAD.SHL.U32 R2, R2, 0x2, RZ ;  /* 0x0000000202027824 */ /* 0x000fca00078e00ff */
[----:B-1----:R-:W-:Y:S01]  /*5eb10*/  LOP3.LUT R5, R2, 0x30, RZ, 0x3c, !PT ;  /* 0x0000003002057812 */ /* 0x002fe200078e3cff */
        /* <DEDUP_REMOVED lines=29> */
[----:B------:R0:W-:Y:S04]  /*5ecf0*/  STS.U16 [R5+UR5+0x3700], R25 ;  /* 0x0037001905007988 */ /* 0x0001e80008000405 */
[----:B0-----:R-:W3:Y:S04]  /*5ed00*/  LDL.LU R25, [R1+0xb20] ;  /* 0x000b200001197983 */ /* 0x001ee80000300800 */
[----:B------:R0:W-:Y:S04]  /*5ed10*/  STS.U16 [R5+UR5+0x3600], R26 ;  /* 0x0036001a05007988 */ /* 0x0001e80008000405 */
[----:B0-----:R-:W3:Y:S04]  /*5ed20*/  LDL.LU R26, [R1+0xb1c] ;  /* 0x000b1c00011a7983 */ /* 0x001ee80000300800 */
        /* <DEDUP_REMOVED lines=15> */
[----:B0-----:R-:W4:Y:S04]  /*5ee20*/  LDL.LU R25, [R1+0xa58] ;  /* 0x000a580001197983 */ /* 0x001f280000300800 */
[----:B------:R0:W-:Y:S04]  /*5ee30*/  STS.U16 [R5+UR5+0x4700], R19 ;  /* 0x0047001305007988 */ /* 0x0001e80008000405 */
[----:B------:R1:W-:Y:S04]  /*5ee40*/  STS.U16 [R5+UR5+0xf700], R26 ;  /* 0x00f7001a05007988 */ /* 0x0003e80008000405 */
        /* <DEDUP_REMOVED lines=41> */
[----:B0-----:R-:W3:Y:S04]  /*5f0e0*/  LDL.LU R29, [R1+0x7f0] ;  /* 0x0007f000011d7983 */ /* 0x001ee80000300800 */
[----:B------:R0:W-:Y:S04]  /*5f0f0*/  STS.U16 [R5+UR5+0x12700], R23 ;  /* 0x0127001705007988 */ /* 0x0001e80008000405 */
[----:B------:R1:W-:Y:S04]  /*5f100*/  STS.U16 [R5+UR5+0x13700], R25 ;  /* 0x0137001905007988 */ /* 0x0003e80008000405 */
[----:B0-----:R-:W3:Y:S04]  /*5f110*/  LDL.LU R23, [R1+0x7c0] ;  /* 0x0007c00001177983 */ /* 0x001ee80000300800 */
[----:B-1----:R-:W3:Y:S04]  /*5f120*/  LDL.LU R25, [R1+0x7b8] ;  /* 0x0007b80001197983 */ /* 0x002ee80000300800 */
[----:B------:R0:W-:Y:S04]  /*5f130*/  STS.U16 [R5+UR5+0x14700], R26 ;  /* 0x0147001a05007988 */ /* 0x0001e80008000405 */
[----:B0-----:R-:W3:Y:S04]  /*5f140*/  LDL.LU R26, [R1+0x788] ;  /* 0x00078800011a7983 */ /* 0x001ee80000300800 */
[----:B------:R-:W-:Y:S04]  /*5f150*/  STS.U16 [R5+UR5+0x14600], R19 ;  /* 0x0146001305007988 */ /* 0x000fe80008000405 */
        /* <DEDUP_REMOVED lines=53> */
[----:B------:R0:W-:Y:S04]  /*5f4b0*/  STS.U16 [R5+UR5+0x22600], R24 ;  /* 0x0226001805007988 */ /* 0x0001e80008000405 */
[----:B------:R1:W-:Y:S04]  /*5f4c0*/  STS.U16 [R5+UR5+0x22700], R22 ;  /* 0x0227001605007988 */ /* 0x0003e80008000405 */
[----:B0-----:R-:W3:Y:S04]  /*5f4d0*/  LDL.LU R24, [R1+0x3c8] ;  /* 0x0003c80001187983 */ /* 0x001ee80000300800 */
[----:B-1----:R-:W3:Y:S04]  /*5f4e0*/  LDL.LU R22, [R1+0x3c0] ;  /* 0x0003c00001167983 */ /* 0x002ee80000300800 */
[----:B------:R0:W-:Y:S04]  /*5f4f0*/  STS.U16 [R5+UR5+0x23600], R29 ;  /* 0x0236001d05007988 */ /* 0x0001e80008000405 */
[----:B0-----:R-:W3:Y:S04]  /*5f500*/  LDL.LU R29, [R1+0x390] ;  /* 0x00039000011d7983 */ /* 0x001ee80000300800 */
[----:B------:R-:W-:Y:S04]  /*5f510*/  STS.U16 [R5+UR5+0x23700], R19 ;  /* 0x0237001305007988 */ /* 0x000fe80008000405 */
[----:B------:R0:W-:Y:S04]  /*5f520*/  STS.U16 [R5+UR5+0x24600], R23 ;  /* 0x0246001705007988 */ /* 0x0001e80008000405 */
[----:B------:R1:W-:Y:S04]  /*5f530*/  STS.U16 [R5+UR5+0x24700], R25 ;  /* 0x0247001905007988 */ /* 0x0003e80008000405 */
[----:B0-----:R-:W3:Y:S04]  /*5f540*/  LDL.LU R23, [R1+0x388] ;  /* 0x0003880001177983 */ /* 0x001ee80000300800 */
[----:B-1----:R-:W3:Y:S04]  /*5f550*/  LDL.LU R25, [R1+0x358] ;  /* 0x0003580001197983 */ /* 0x002ee80000300800 */
        /* <DEDUP_REMOVED lines=11> */
[----:B------:R0:W-:Y:S04]  /*5f610*/  STS.U16 [R5+UR5+0x2e700], R22 ;  /* 0x02e7001605007988 */ /* 0x0001e80008000405 */
[----:B-1----:R-:W4:Y:S04]  /*5f620*/  LDL.LU R2, [R1+0x2ac] ;  /* 0x0002ac0001027983 */ /* 0x002f280000300800 */
        /* <DEDUP_REMOVED lines=38> */
[----:B---3--:R0:W-:Y:S04]  /*5f890*/  STS.U16 [R5+UR5+0x31700], R28 ;  /* 0x0317001c05007988 */ /* 0x0081e80008000405 */
[----:B----4-:R1:W-:Y:S04]  /*5f8a0*/  STS.U16 [R5+UR5+0x32600], R15 ;  /* 0x0326000f05007988 */ /* 0x0103e80008000405 */
[----:B0-----:R-:W3:Y:S04]  /*5f8b0*/  LDL.LU R28, [R1+0x40] ;  /* 0x00004000011c7983 */ /* 0x001ee80000300800 */
[----:B-1----:R-:W4:Y:S04]  /*5f8c0*/  LDL.LU R15, [R1+0x14] ;  /* 0x00001400010f7983 */ /* 0x002f280000300800 */
[----:B------:R0:W-:Y:S04]  /*5f8d0*/  STS.U16 [R5+UR5+0x32700], R24 ;  /* 0x0327001805007988 */ /* 0x0001e80008000405 */
[----:B0-----:R-:W4:Y:S04]  /*5f8e0*/  LDL.LU R24, [R1+0x10] ;  /* 0x0000100001187983 */ /* 0x001f280000300800 */
        /* <DEDUP_REMOVED lines=11> */
[----:B-1----:R-:W4:Y:S04]  /*5f9a0*/  LDL.LU R26, [R1+0xd88] ;  /* 0x000d8800011a7983 */ /* 0x002f280000300800 */
[----:B------:R1:W-:Y:S01]  /*5f9b0*/  STS.U16 [R5+UR5+0x36600], R4 ;  /* 0x0366000405007988 */ /* 0x0003e20008000405 */
[----:B0-----:R-:W-:-:S05]  /*5f9c0*/  LOP3.LUT R2, R2, 0x7f, RZ, 0xc0, !PT ;  /* 0x0000007f02027812 */ /* 0x001fca00078ec0ff */
[----:B------:R-:W-:Y:S01]  /*5f9d0*/  IMAD.SHL.U32 R2, R2, 0x2, RZ ;  /* 0x0000000202027824 */ /* 0x000fe200078e00ff */
[----:B------:R-:W-:Y:S04]  /*5f9e0*/  STS.U16 [R5+UR5+0x34700], R19 ;  /* 0x0347001305007988 */ /* 0x000fe80008000405 */
[----:B-1----:R-:W-:Y:S01]  /*5f9f0*/  LOP3.LUT R4, R2, 0x40, RZ, 0x3c, !PT ;  /* 0x0000004002047812 */ /* 0x002fe200078e3cff */
        /* <DEDUP_REMOVED lines=12> */
[----:B------:R-:W-:Y:S04]  /*5fac0*/  STS.U16 [R5+UR5+0x3b700], R10 ;  /* 0x03b7000a05007988 */ /* 0x000fe80008000405 */
[----:B------:R-:W-:Y:S04]  /*5fad0*/  STS.U16 [R5+UR5+0x3c600], R11 ;  /* 0x03c6000b05007988 */ /* 0x000fe80008000405 */
[----:B------:R-:W-:Y:S04]  /*5fae0*/  STS.U16 [R5+UR5+0x3c700], R13 ;  /* 0x03c7000d05007988 */ /* 0x000fe80008000405 */
[----:B------:R-:W-:Y:S04]  /*5faf0*/  STS.U16 [R5+UR5+0x3d600], R16 ;  /* 0x03d6001005007988 */ /* 0x000fe80008000405 */
[----:B---3--:R-:W-:Y:S04]  /*5fb00*/  STS.U16 [R5+UR5+0x3d700], R28 ;  /* 0x03d7001c05007988 */ /* 0x008fe80008000405 */
[----:B----4-:R-:W-:Y:S04]  /*5fb10*/  STS.U16 [R5+UR5+0x3e600], R15 ;  /* 0x03e6000f05007988 */ /* 0x010fe80008000405 */
[----:B------:R0:W-:Y:S04]  /*5fb20*/  STS.U16 [R5+UR5+0x3e700], R24 ;  /* 0x03e7001805007988 */ /* 0x0001e80008000405 */
[----:B0-----:R-:W3:Y:S04]  /*5fb30*/  LDL.LU R24, [R1+0xd58] ;  /* 0x000d580001187983 */ /* 0x001ee80000300800 */
[----:B------:R0:W-:Y:S04]  /*5fb40*/  STS.U16 [R4+UR5+0x800], R22 ;  /* 0x0008001604007988 */ /* 0x0001e80008000405 */
[----:B------:R-:W4:Y:S04]  /*5fb50*/  LDL.LU R3, [R1+0xd54] ;  /* 0x000d540001037983 */ /* 0x000f280000300800 */
[----:B------:R1:W-:Y:S04]  /*5fb60*/  STS.U16 [R4+UR5+0x900], R29 ;  /* 0x0009001d04007988 */ /* 0x0003e80008000405 */
[----:B0-----:R-:W4:Y:S04]  /*5fb70*/  LDL.LU R22, [R1+0xd28] ;  /* 0x000d280001167983 */ /* 0x001f280000300800 */
[----:B-1----:R-:W4:Y:S04]  /*5fb80*/  LDL.LU R29, [R1+0xd24] ;  /* 0x000d2400011d7983 */ /* 0x002f280000300800 */
        /* <DEDUP_REMOVED lines=22> */
[----:B------:R-:W-:Y:S04]  /*5fcf0*/  STS.U16 [R4+UR5+0x2800], R26 ;  /* 0x0028001a04007988 */ /* 0x000fe80008000405 */
[----:B--2---:R0:W-:Y:S04]  /*5fd00*/  STS.U16 [R4+UR5+0x2900], R27 ;  /* 0x0029001b04007988 */ /* 0x0041e80008000405 */
[----:B0-----:R-:W2:Y:S04]  /*5fd10*/  LDL.LU R27, [R1+0xb18] ;  /* 0x000b1800011b7983 */ /* 0x001ea80000300800 */
[----:B------:R-:W2:Y:S04]  /*5fd20*/  LDL.LU R26, [R1+0xb14] ;  /* 0x000b1400011a7983 */ /* 0x000ea80000300800 */
[----:B---3--:R0:W-:Y:S04]  /*5fd30*/  STS.U16 [R4+UR5+0x3800], R24 ;  /* 0x0038001804007988 */ /* 0x0081e80008000405 */
[----:B0-----:R-:W3:Y:S04]  /*5fd40*/  LDL.LU R24, [R1+0xae8] ;  /* 0x000ae80001187983 */ /* 0x001ee80000300800 */
[----:B----4-:R0:W-:Y:S04]  /*5fd50*/  STS.U16 [R4+UR5+0x4800], R22 ;  /* 0x0048001604007988 */ /* 0x0101e80008000405 */
        /* <DEDUP_REMOVED lines=27> */
[----:B------:R1:W-:Y:S04]  /*5ff10*/  STS.U16 [R4+UR5+0xf900], R26 ;  /* 0x00f9001a04007988 */ /* 0x0003e80008000405 */
[----:B0-----:R-:W2:Y:S04]  /*5ff20*/  LDL.LU R27, [R1+0xa84] ;  /* 0x000a8400011b7983 */ /* 0x001ea80000300800 */
[----:B------:R-:W2:Y:S04]  /*5ff30*/  LDL.LU R3, [R1+0xa54] ;  /* 0x000a540001037983 */ /* 0x000ea80000300800 */
[----:B-1----:R-:W2:Y:S04]  /*5ff40*/  LDL.LU R26, [R1+0xa50] ;  /* 0x000a5000011a7983 */ /* 0x002ea80000300800 */
[----:B---3--:R0:W-:Y:S04]  /*5ff50*/  STS.U16 [R4+UR5+0x10800], R24 ;  /* 0x0108001804007988 */ /* 0x0081e80008000405 */
        /* <DEDUP_REMOVED lines=24> */
[----:B0-----:R-:W4:Y:S04]  /*600e0*/  LDL.LU R25, [R1+0x7e8] ;  /* 0x0007e80001197983 */ /* 0x001f280000300800 */
[----:B------:R0:W-:Y:S04]  /*600f0*/  STS.U16 [R4+UR5+0x11900], R23 ;  /* 0x0119001704007988 */ /* 0x0001e80008000405 */
[----:B0-----:R-:W4:Y:S04]  /*60100*/  LDL.LU R23, [R1+0x7b4] ;  /* 0x0007b40001177983 */ /* 0x001f280000300800 */
[----:B--2---:R0:W-:Y:S04]  /*60110*/  STS.U16 [R4+UR5+0x12900], R27 ;  /* 0x0129001b04007988 */ /* 0x0041e80008000405 */
[----:B------:R1:W-:Y:S04]  /*60120*/  STS.U16 [R4+UR5+0x13900], R26 ;  /* 0x0139001a04007988 */ /* 0x0003e80008000405 */
[----:B0-----:R-:W2:Y:S04]  /*60130*/  LDL.LU R27, [R1+0x7b0] ;  /* 0x0007b000011b7983 */ /* 0x001ea80000300800 */
[----:B-1----:R-:W2:Y:S04]  /*60140*/  LDL.LU R26, [R1+0x77c] ;  /* 0x00077c00011a7983 */ /* 0x002ea80000300800 */
[----:B---3--:R0:W-:Y:S04]  /*60150*/  STS.U16 [R4+UR5+0x14800], R24 ;  /* 0x0148001804007988 */ /* 0x0081e80008000405 */
[----:B0-----:R-:W3:Y:S04]  /*60160*/  LDL.LU R24, [R1+0x778] ;  /* 0x0007780001187983 */ /* 0x001ee80000300800 */
[----:B----4-:R0:W-:Y:S04]  /*60170*/  STS.U16 [R4+UR5+0x19800], R22 ;  /* 0x0198001604007988 */ /* 0x0101e80008000405 */
        /* <DEDUP_REMOVED lines=52> */
[----:B0-----:R-:W4:Y:S04]  /*604c0*/  LDL.LU R29, [R1+0x3bc] ;  /* 0x0003bc00011d7983 */ /* 0x001f280000300800 */
[----:B------:R0:W-:Y:S04]  /*604d0*/  STS.U16 [R4+UR5+0x21800], R22 ;  /* 0x0218001604007988 */ /* 0x0001e80008000405 */
[----:B------:R1:W-:Y:S04]  /*604e0*/  STS.U16 [R4+UR5+0x22800], R25 ;  /* 0x0228001904007988 */ /* 0x0003e80008000405 */
[----:B0-----:R-:W4:Y:S04]  /*604f0*/  LDL.LU R22, [R1+0x3b8] ;  /* 0x0003b80001167983 */ /* 0x001f280000300800 */
[----:B-1----:R-:W4:Y:S04]  /*60500*/  LDL.LU R25, [R1+0x384] ;  /* 0x0003840001197983 */ /* 0x002f280000300800 */
[----:B------:R0:W-:Y:S04]  /*60510*/  STS.U16 [R4+UR5+0x23800], R23 ;  /* 0x0238001704007988 */ /* 0x0001e80008000405 */
[----:B0-----:R-:W4:Y:S04]  /*60520*/  LDL.LU R23, [R1+0x380] ;  /* 0x0003800001177983 */ /* 0x001f280000300800 */
[----:B--2---:R0:W-:Y:S04]  /*60530*/  STS.U16 [R4+UR5+0x23900], R27 ;  /* 0x0239001b04007988 */ /* 0x0041e80008000405 */
[----:B0-----:R-:W2:Y:S04]  /*60540*/  LDL.LU R27, [R1+0x350] ;  /* 0x00035000011b7983 */ /* 0x001ea80000300800 */
[----:B------:R0:W-:Y:S04]  /*60550*/  STS.U16 [R4+UR5+0x28900], R26 ;  /* 0x0289001a04007988 */ /* 0x0001e80008000405 */
[----:B0-----:R-:W2:Y:S04]  /*60560*/  LDL.LU R26, [R1+0x34c] ;  /* 0x00034c00011a7983 */ /* 0x001ea80000300800 */
[----:B---3--:R0:W-:Y:S04]  /*60570*/  STS.U16 [R4+UR5+0x29800], R24 ;  /* 0x0298001804007988 */ /* 0x0081e80008000405 */
[----:B0-----:R-:W3:Y:S04]  /*60580*/  LDL.LU R24, [R1+0x310] ;  /* 0x0003100001187983 */ /* 0x001ee80000300800 */
[----:B----4-:R0:W-:Y:S04]  /*60590*/  STS.U16 [R4+UR5+0x2e800], R29 ;  /* 0x02e8001d04007988 */ /* 0x0101e80008000405 */
[----:B0-----:R-:W4:Y:S04]  /*605a0*/  LDL.LU R29, [R1+0x30c] ;  /* 0x00030c00011d7983 */ /* 0x001f280000300800 */
[----:B------:R0:W-:Y:S04]  /*605b0*/  STS.U16 [R4+UR5+0x25800], R2 ;  /* 0x0258000204007988 */ /* 0x0001e80008000405 */
[----:B------:R1:W-:Y:S04]  /*605c0*/  STS.U16 [R4+UR5+0x2e900], R22 ;  /* 0x02e9001604007988 */ /* 0x0003e80008000405 */
[----:B------:R1:W-:Y:S04]  /*605d0*/  STS.U16 [R4+UR5+0x2f800], R25 ;  /* 0x02f8001904007988 */ /* 0x0003e80008000405 */
[----:B0-----:R-:W4:Y:S04]  /*605e0*/  LDL.LU R2, [R1+0x2d8] ;  /* 0x0002d80001027983 */ /* 0x001f280000300800 */
[----:B-1----:R-:W4:Y:S04]  /*605f0*/  LDL.LU R22, [R1+0x2d4] ;  /* 0x0002d40001167983 */ /* 0x002f280000300800 */
[----:B------:R-:W4:Y:S04]  /*60600*/  LDL.LU R25, [R1+0x2a0] ;  /* 0x0002a00001197983 */ /* 0x000f280000300800 */
        /* <DEDUP_REMOVED lines=39> */
[----:B------:R0:W-:Y:S04]  /*60880*/  STS.U16 [R4+UR5+0x30900], R26 ;  /* 0x0309001a04007988 */ /* 0x0001e80008000405 */
[----:B------:R-:W2:Y:S04]  /*60890*/  LDL.LU R15, [R1+0x3c] ;  /* 0x00003c00010f7983 */ /* 0x000ea80000300800 */
[----:B0-----:R-:W2:Y:S04]  /*608a0*/  LDL.LU R26, [R1+0x38] ;  /* 0x00003800011a7983 */ /* 0x001ea80000300800 */
[----:B---3--:R0:W-:Y:S04]  /*608b0*/  STS.U16 [R4+UR5+0x31800], R24 ;  /* 0x0318001804007988 */ /* 0x0081e80008000405 */
[----:B0-----:R-:W3:Y:S04]  /*608c0*/  LDL.LU R24, [R1+0xc] ;  /* 0x00000c0001187983 */ /* 0x001ee80000300800 */
[----:B----4-:R0:W-:Y:S04]  /*608d0*/  STS.U16 [R4+UR5+0x31900], R29 ;  /* 0x0319001d04007988 */ /* 0x0101e80008000405 */
[----:B0-----:R-:W4:Y:S04]  /*608e0*/  LDL.LU R29, [R1+0x8] ;  /* 0x00000800011d7983 */ /* 0x001f280000300800 */
[----:B------:R0:W-:Y:S04]  /*608f0*/  STS.U16 [R4+UR5+0x32900], R22 ;  /* 0x0329001604007988 */ /* 0x0001e80008000405 */
[----:B------:R1:W-:Y:S04]  /*60900*/  STS.U16 [R4+UR5+0x33800], R25 ;  /* 0x0338001904007988 */ /* 0x0003e80008000405 */
[----:B0-----:R-:W3:Y:S04]  /*60910*/  LDL.LU R22, [R1+0xde0] ;  /* 0x000de00001167983 */ /* 0x001ee80000300800 */
[----:B-1----:R-:W3:Y:S04]  /*60920*/  LDL.LU R25, [R1+0xddc] ;  /* 0x000ddc0001197983 */ /* 0x002ee80000300800 */
[----:B------:R-:W-:Y:S04]  /*60930*/  STS.U16 [R4+UR5+0x32800], R2 ;  /* 0x0328000204007988 */ /* 0x000fe80008000405 */
[----:B------:R0:W-:Y:S04]  /*60940*/  STS.U16 [R4+UR5+0x38800], R23 ;  /* 0x0388001704007988 */ /* 0x0001e80008000405 */
[----:B0-----:R-:W3:Y:S01]  /*60950*/  LDL.LU R23, [R1+0xdb0] ;  /* 0x000db00001177983 */ /* 0x001ee20000300800 */
[----:B------:R-:W0:Y:S03]  /*60960*/  S2R R2, SR_TID.X ;  /* 0x0000000000027919 */ /* 0x000e260000002100 */
[----:B------:R-:W-:Y:S04]  /*60970*/  STS.U16 [R4+UR5+0x3f900], R20 ;  /* 0x03f9001404007988 */ /* 0x000fe80008000405 */
        /* <DEDUP_REMOVED lines=25> */
[----:B----4-:R0:W-:Y:S04]  /*60b10*/  STS.U16 [R4+UR5+0x3e900], R29 ;  /* 0x03e9001d04007988 */ /* 0x0101e80008000405 */
[----:B0-----:R-:W4:Y:S04]  /*60b20*/  LDL.LU R29, [R1+0xd80] ;  /* 0x000d8000011d7983 */ /* 0x001f280000300800 */
[----:B---3--:R0:W-:Y:S04]  /*60b30*/  STS.U16 [R4+UR5+0x3e800], R24 ;  /* 0x03e8001804007988 */ /* 0x0081e80008000405 */
[----:B------:R-:W3:Y:S04]  /*60b40*/  LDL.LU R20, [R1+0xd7c] ;  /* 0x000d7c0001147983 */ /* 0x000ee80000300800 */
[----:B------:R1:W-:Y:S04]  /*60b50*/  STS.U16 [R3+UR5+0xa00], R22 ;  /* 0x000a001603007988 */ /* 0x0003e80008000405 */
        /* <DEDUP_REMOVED lines=9> */
[----:B-1----:R-:W3:Y:S04]  /*60bf0*/  LDL.LU R22, [R1+0xc90] ;  /* 0x000c900001167983 */ /* 0x002ee80000300800 */
        /* <DEDUP_REMOVED lines=15> */
[----:B------:R-:W-:Y:S04]  /*60cf0*/  STS.U16 [R3+UR5+0x1a00], R23 ;  /* 0x001a001703007988 */ /* 0x000fe80008000405 */
[----:B--2---:R0:W-:Y:S04]  /*60d00*/  STS.U16 [R3+UR5+0x1b00], R27 ;  /* 0x001b001b03007988 */ /* 0x0041e80008000405 */
[----:B0-----:R-:W2:Y:S04]  /*60d10*/  LDL.LU R27, [R1+0xb10] ;  /* 0x000b1000011b7983 */ /* 0x001ea80000300800 */
[----:B------:R-:W2:Y:S04]  /*60d20*/  LDL.LU R23, [R1+0xb0c] ;  /* 0x000b0c0001177983 */ /* 0x000ea80000300800 */
[----:B----4-:R0:W-:Y:S04]  /*60d30*/  STS.U16 [R3+UR5+0x2a00], R29 ;  /* 0x002a001d03007988 */ /* 0x0101e80008000405 */
[----:B0-----:R-:W4:Y:S04]  /*60d40*/  LDL.LU R29, [R1+0xae0] ;  /* 0x000ae000011d7983 */ /* 0x001f280000300800 */
[----:B---3--:R0:W-:Y:S04]  /*60d50*/  STS.U16 [R3+UR5+0x7a00], R22 ;  /* 0x007a001603007988 */ /* 0x0081e80008000405 */
[----:B------:R1:W-:Y:S04]  /*60d60*/  STS.U16 [R3+UR5+0x7b00], R25 ;  /* 0x007b001903007988 */ /* 0x0003e80008000405 */
[----:B0-----:R-:W3:Y:S04]  /*60d70*/  LDL.LU R22, [R1+0xadc] ;  /* 0x000adc0001167983 */ /* 0x001ee80000300800 */
[----:B-1----:R-:W3:Y:S04]  /*60d80*/  LDL.LU R25, [R1+0xab0] ;  /* 0x000ab00001197983 */ /* 0x002ee80000300800 */
        /* <DEDUP_REMOVED lines=36> */
[----:B----4-:R0:W-:Y:S04]  /*60fd0*/  STS.U16 [R3+UR5+0x10a00], R29 ;  /* 0x010a001d03007988 */ /* 0x0101e80008000405 */
        /* <DEDUP_REMOVED lines=15> */
[----:B---3--:R0:W-:Y:S04]  /*610d0*/  STS.U16 [R3+UR5+0x11a00], R25 ;  /* 0x011a001903007988 */ /* 0x0081e80008000405 */
[----:B0-----:R-:W3:Y:S04]  /*610e0*/  LDL.LU R25, [R1+0x7e0] ;  /* 0x0007e00001197983 */ /* 0x001ee80000300800 */
[----:B------:R0:W-:Y:S04]  /*610f0*/  STS.U16 [R3+UR5+0x10b00], R22 ;  /* 0x010b001603007988 */ /* 0x0001e80008000405 */
[----:B0-----:R-:W3:Y:S04]  /*61100*/  LDL.LU R22, [R1+0x7ac] ;  /* 0x0007ac0001167983 */ /* 0x001ee80000300800 */
[----:B--2---:R0:W-:Y:S04]  /*61110*/  STS.U16 [R3+UR5+0x11b00], R27 ;  /* 0x011b001b03007988 */ /* 0x0041e80008000405 */
[----:B0-----:R-:W2:Y:S04]  /*61120*/  LDL.LU R27, [R1+0x7a8] ;  /* 0x0007a800011b7983 */ /* 0x001ea80000300800 */
[----:B------:R0:W-:Y:S04]  /*61130*/  STS.U16 [R3+UR5+0x16b00], R23 ;  /* 0x016b001703007988 */ /* 0x0001e80008000405 */
[----:B0-----:R-:W2:Y:S04]  /*61140*/  LDL.LU R23, [R1+0x774] ;  /* 0x0007740001177983 */ /* 0x001ea80000300800 */
[----:B----4-:R0:W-:Y:S04]  /*61150*/  STS.U16 [R3+UR5+0x17a00], R29 ;  /* 0x017a001d03007988 */ /* 0x0101e80008000405 */
[----:B0-----:R-:W4:Y:S04]  /*61160*/  LDL.LU R29, [R1+0x770] ;  /* 0x00077000011d7983 */ /* 0x001f280000300800 */
[----:B---3--:R0:W-:Y:S04]  /*61170*/  STS.U16 [R3+UR5+0x1eb00], R25 ;  /* 0x01eb001903007988 */ /* 0x0081e80008000405 */
[----:B0-----:R-:W3:Y:S04]  /*61180*/  LDL.LU R25, [R1+0x73c] ;  /* 0x00073c0001197983 */ /* 0x001ee80000300800 */
        /* <DEDUP_REMOVED lines=14> */
[----:B------:R1:W-:Y:S04]  /*61270*/  STS.U16 [R3+UR5+0x16a00], R12 ;  /* 0x016a000c03007988 */ /* 0x0003e80008000405 */
[----:B------:R1:W-:Y:S04]  /*61280*/  STS.U16 [R3+UR5+0x1db00], R26 ;  /* 0x01db001a03007988 */ /* 0x0003e80008000405 */
[----:B------:R-:W-:Y:S04]  /*61290*/  STS.U16 [R3+UR5+0x17b00], R6 ;  /* 0x017b000603007988 */ /* 0x000fe80008000405 */
[----:B0-----:R-:W3:Y:S04]  /*612a0*/  LDL.LU R19, [R1+0x5e0] ;  /* 0x0005e00001137983 */ /* 0x001ee80000300800 */
[----:B-1----:R-:W3:Y:S04]  /*612b0*/  LDL.LU R21, [R1+0x5ac] ;  /* 0x0005ac0001157983 */ /* 0x002ee80000300800 */
[----:B------:R-:W3:Y:S04]  /*612c0*/  LDL.LU R12, [R1+0x5a8] ;  /* 0x0005a800010c7983 */ /* 0x000ee80000300800 */
        /* <DEDUP_REMOVED lines=30> */
[----:B----4-:R0:W-:Y:S04]  /*614b0*/  STS.U16 [R3+UR5+0x20b00], R29 ;  /* 0x020b001d03007988 */ /* 0x0101e80008000405 */
[----:B0-----:R-:W4:Y:S04]  /*614c0*/  LDL.LU R29, [R1+0x3b4] ;  /* 0x0003b400011d7983 */ /* 0x001f280000300800 */
[----:B------:R0:W-:Y:S04]  /*614d0*/  STS.U16 [R3+UR5+0x20a00], R23 ;  /* 0x020a001703007988 */ /* 0x0001e80008000405 */
[----:B0-----:R-:W4:Y:S04]  /*614e0*/  LDL.LU R23, [R1+0x3b0] ;  /* 0x0003b00001177983 */ /* 0x001f280000300800 */
[----:B---3--:R0:W-:Y:S04]  /*614f0*/  STS.U16 [R3+UR5+0x21a00], R25 ;  /* 0x021a001903007988 */ /* 0x0081e80008000405 */
[----:B0-----:R-:W3:Y:S04]  /*61500*/  LDL.LU R25, [R1+0x37c] ;  /* 0x00037c0001197983 */ /* 0x001ee80000300800 */
[----:B------:R-:W-:Y:S04]  /*61510*/  STS.U16 [R3+UR5+0x23a00], R2 ;  /* 0x023a000203007988 */ /* 0x000fe80008000405 */
[----:B------:R0:W-:Y:S04]  /*61520*/  STS.U16 [R3+UR5+0x26a00], R26 ;  /* 0x026a001a03007988 */ /* 0x0001e80008000405 */
[----:B0-----:R-:W3:Y:S04]  /*61530*/  LDL.LU R26, [R1+0x378] ;  /* 0x00037800011a7983 */ /* 0x001ee80000300800 */
        /* <DEDUP_REMOVED lines=22> */
[----:B---3--:R1:W-:Y:S04]  /*616a0*/  STS.U16 [R3+UR5+0x2fa00], R25 ;  /* 0x02fa001903007988 */ /* 0x0083e80008000405 */
[----:B0-----:R-:W3:Y:S04]  /*616b0*/  LDL.LU R23, [R1+0x224] ;  /* 0x0002240001177983 */ /* 0x001ee80000300800 */
[----:B-1----:R-:W3:Y:S04]  /*616c0*/  LDL.LU R25, [R1+0x1f0] ;  /* 0x0001f00001197983 */ /* 0x002ee80000300800 */
        /* <DEDUP_REMOVED lines=27> */
[----:B0-----:R-:W3:Y:S04]  /*61880*/  LDL.LU R28, [R1+0x74] ;  /* 0x00007400011c7983 */ /* 0x001ee80000300800 */
[----:B-1----:R-:W3:Y:S04]  /*61890*/  LDL.LU R15, [R1+0x34] ;  /* 0x00003400010f7983 */ /* 0x002ee80000300800 */
[----:B------:R-:W3:Y:S04]  /*618a0*/  LDL.LU R26, [R1+0x30] ;  /* 0x00003000011a7983 */ /* 0x000ee80000300800 */
[----:B--2---:R0:W-:Y:S04]  /*618b0*/  STS.U16 [R3+UR5+0x30a00], R27 ;  /* 0x030a001b03007988 */ /* 0x0041e80008000405 */
[----:B0-----:R-:W2:Y:S04]  /*618c0*/  LDL.LU R27, [R1+0x4] ;  /* 0x00000400011b7983 */ /* 0x001ea80000300800 */
[----:B----4-:R0:W-:Y:S02]  /*618d0*/  STS.U16 [R3+UR5+0x32a00], R2 ;  /* 0x032a000203007988 */ /* 0x0101e40008000405 */
[----:B0-----:R-:W0:Y:S02]  /*618e0*/  S2R R2, SR_TID.X ;  /* 0x0000000000027919 */ /* 0x001e240000002100 */
[----:B------:R1:W-:Y:S04]  /*618f0*/  STS.U16 [R3+UR5+0x30b00], R29 ;  /* 0x030b001d03007988 */ /* 0x0003e80008000405 */
[----:B------:R4:W-:Y:S04]  /*61900*/  STS.U16 [R3+UR5+0x31a00], R24 ;  /* 0x031a001803007988 */ /* 0x0009e80008000405 */
[----:B------:R4:W-:Y:S04]  /*61910*/  STS.U16 [R3+UR5+0x31b00], R22 ;  /* 0x031b001603007988 */ /* 0x0009e80008000405 */
[----:B------:R-:W-:Y:S04]  /*61920*/  STS.U16 [R3+UR5+0x33a00], R4 ;  /* 0x033a000403007988 */ /* 0x000fe80008000405 */
[----:B---3--:R3:W-:Y:S04]  /*61930*/  STS.U16 [R3+UR5+0x35b00], R23 ;  /* 0x035b001703007988 */ /* 0x0087e80008000405 */
[----:B-1----:R-:W2:Y:S04]  /*61940*/  LDL.LU R29, [R1] ;  /* 0x00000000011d7983 */ /* 0x002ea80000300800 */
[----:B----4-:R-:W4:Y:S04]  /*61950*/  LDL.LU R24, [R1+0x2f68] ;  /* 0x002f680001187983 */ /* 0x010f280000300800 */
[----:B------:R-:W4:Y:S04]  /*61960*/  LDL.LU R22, [R1+0x2f64] ;  /* 0x002f640001167983 */ /* 0x000f280000300800 */
[----:B---3--:R-:W3:Y:S04]  /*61970*/  LDL.LU R23, [R1+0xdd8] ;  /* 0x000dd80001177983 */ /* 0x008ee80000300800 */
[----:B------:R1:W-:Y:S04]  /*61980*/  STS.U16 [R3+UR5+0x36a00], R25 ;  /* 0x036a001903007988 */ /* 0x0003e80008000405 */
[----:B-1----:R-:W3:Y:S01]  /*61990*/  LDL.LU R25, [R1+0xdd4] ;  /* 0x000dd40001197983 */ /* 0x002ee20000300800 */
[----:B0-----:R-:W-:-:S05]  /*619a0*/  LOP3.LUT R2, R2, 0x7f, RZ, 0xc0, !PT ;  /* 0x0000007f02027812 */ /* 0x001fca00078ec0ff */
[----:B------:R-:W-:-:S05]  /*619b0*/  IMAD.SHL.U32 R2, R2, 0x2, RZ ;  /* 0x0000000202027824 */ /* 0x000fca00078e00ff */
[----:B------:R-:W-:Y:S02]  /*619c0*/  LOP3.LUT R4, R2, 0x60, RZ, 0x3c, !PT ;  /* 0x0000006002047812 */ /* 0x000fe400078e3cff */
[----:B------:R-:W3:Y:S04]  /*619d0*/  LDL.LU R2, [R1+0xd48] ;  /* 0x000d480001027983 */ /* 0x000ee80000300800 */
[----:B------:R-:W-:Y:S04]  /*619e0*/  STS.U16 [R3+UR5+0x32b00], R20 ;  /* 0x032b001403007988 */ /* 0x000fe80008000405 */
[----:B--2---:R-:W-:Y:S04]  /*619f0*/  STS.U16 [R3+UR5+0x3ea00], R27 ;  /* 0x03ea001b03007988 */ /* 0x004fe80008000405 */
[----:B------:R-:W-:Y:S04]  /*61a00*/  STS.U16 [R3+UR5+0x3eb00], R29 ;  /* 0x03eb001d03007988 */ /* 0x000fe80008000405 */
[----:B----4-:R-:W-:Y:S04]  /*61a10*/  STS.U16 [R3+UR5+0x3fa00], R22 ;  /* 0x03fa001603007988 */ /* 0x010fe80008000405 */
[----:B------:R-:W-:Y:S04]  /*61a20*/  STS.U16 [R3+UR5+0x3fb00], R24 ;  /* 0x03fb001803007988 */ /* 0x000fe80008000405 */
[----:B---3--:R0:W-:Y:S04]  /*61a30*/  STL [R1+0x2f60], R2 ;  /* 0x002f600201007387 */ /* 0x0081e80000100800 */
[----:B0-----:R-:W2:Y:S04]  /*61a40*/  LDL.LU R2, [R1+0xda8] ;  /* 0x000da80001027983 */ /* 0x001ea80000300800 */
[----:B------:R-:W3:Y:S04]  /*61a50*/  LDL.LU R20, [R1+0xd44] ;  /* 0x000d440001147983 */ /* 0x000ee80000300800 */
[----:B------:R-:W4:Y:S04]  /*61a60*/  LDL.LU R27, [R1+0xd18] ;  /* 0x000d1800011b7983 */ /* 0x000f280000300800 */
[----:B------:R-:W3:Y:S04]  /*61a70*/  LDL.LU R29, [R1+0xd14] ;  /* 0x000d1400011d7983 */ /* 0x000ee80000300800 */
        /* <DEDUP_REMOVED lines=45> */
[----:B--2---:R0:W-:Y:S04]  /*61d50*/  STS.U16 [R4+UR5+0x1c00], R2 ;  /* 0x001c000204007988 */ /* 0x0041e80008000405 */
[----:B----4-:R1:W-:Y:S04]  /*61d60*/  STS.U16 [R4+UR5+0x4c00], R27 ;  /* 0x004c001b04007988 */ /* 0x0103e80008000405 */
[----:B---3--:R2:W-:Y:S04]  /*61d70*/  STS.U16 [R4+UR5+0x4d00], R29 ;  /* 0x004d001d04007988 */ /* 0x0085e80008000405 */
[----:B------:R3:W-:Y:S04]  /*61d80*/  STS.U16 [R4+UR5+0x1d00], R24 ;  /* 0x001d001804007988 */ /* 0x0007e80008000405 */
[----:B0-----:R-:W4:Y:S04]  /*61d90*/  LDL.LU R2, [R1+0x2f60] ;  /* 0x002f600001027983 */ /* 0x001f280000300800 */
[----:B-1----:R-:W4:Y:S04]  /*61da0*/  LDL.LU R27, [R1+0xb04] ;  /* 0x000b0400011b7983 */ /* 0x002f280000300800 */
[----:B--2---:R-:W2:Y:S04]  /*61db0*/  LDL.LU R29, [R1+0xad8] ;  /* 0x000ad800011d7983 */ /* 0x004ea80000300800 */
[----:B---3--:R-:W3:Y:S04]  /*61dc0*/  LDL.LU R24, [R1+0xaa8] ;  /* 0x000aa80001187983 */ /* 0x008ee80000300800 */
[----:B------:R-:W-:Y:S04]  /*61dd0*/  STS.U16 [R4+UR5+0x2d00], R22 ;  /* 0x002d001604007988 */ /* 0x000fe80008000405 */
[----:B------:R-:W-:Y:S04]  /*61de0*/  STS.U16 [R4+UR5+0x3d00], R20 ;  /* 0x003d001404007988 */ /* 0x000fe80008000405 */
[----:B------:R-:W-:Y:S04]  /*61df0*/  STS.U16 [R4+UR5+0x2c00], R3 ;  /* 0x002c000304007988 */ /* 0x000fe80008000405 */
[----:B---3--:R0:W-:Y:S04]  /*61e00*/  STL [R1+0x2f5c], R24 ;  /* 0x002f5c1801007387 */ /* 0x0081e80000100800 */
[----:B0-----:R-:W3:Y:S04]  /*61e10*/  LDL.LU R24, [R1+0xad4] ;  /* 0x000ad40001187983 */ /* 0x001ee80000300800 */
[----:B------:R-:W3:Y:S04]  /*61e20*/  LDL.LU R3, [R1+0xaa4] ;  /* 0x000aa40001037983 */ /* 0x000ee80000300800 */
[----:B----4-:R0:W-:Y:S04]  /*61e30*/  STS.U16 [R4+UR5+0x3c00], R2 ;  /* 0x003c000204007988 */ /* 0x0101e80008000405 */
[----:B------:R-:W4:Y:S04]  /*61e40*/  LDL.LU R22, [R1+0xa78] ;  /* 0x000a780001167983 */ /* 0x000f280000300800 */
[----:B------:R1:W-:Y:S04]  /*61e50*/  STS.U16 [R4+UR5+0xed00], R23 ;  /* 0x00ed001704007988 */ /* 0x0003e80008000405 */
[----:B------:R2:W-:Y:S04]  /*61e60*/  STS.U16 [R4+UR5+0xfc00], R25 ;  /* 0x00fc001904007988 */ /* 0x0005e80008000405 */
[----:B------:R2:W-:Y:S04]  /*61e70*/  STS.U16 [R4+UR5+0x5c00], R18 ;  /* 0x005c001204007988 */ /* 0x0005e80008000405 */
[----:B------:R2:W-:Y:S04]  /*61e80*/  STS.U16 [R4+UR5+0x5d00], R5 ;  /* 0x005d000504007988 */ /* 0x0005e80008000405 */
[----:B0-----:R-:W4:Y:S04]  /*61e90*/  LDL.LU R2, [R1+0xa74] ;  /* 0x000a740001027983 */ /* 0x001f280000300800 */
[----:B-1----:R-:W4:Y:S04]  /*61ea0*/  LDL.LU R23, [R1+0xa44] ;  /* 0x000a440001177983 */ /* 0x002f280000300800 */
[----:B--2---:R-:W2:Y:S04]  /*61eb0*/  LDL.LU R25, [R1+0xa40] ;  /* 0x000a400001197983 */ /* 0x004ea80000300800 */
[----:B------:R-:W2:Y:S04]  /*61ec0*/  LDL.LU R20, [R1+0xa0c] ;  /* 0x000a0c0001147983 */ /* 0x000ea80000300800 */
[----:B------:R-:W2:Y:S04]  /*61ed0*/  LDL.LU R18, [R1+0xa08] ;  /* 0x000a080001127983 */ /* 0x000ea80000300800 */
[----:B------:R0:W-:Y:S04]  /*61ee0*/  STS.U16 [R4+UR5+0x6c00], R17 ;  /* 0x006c001104007988 */ /* 0x0001e80008000405 */
[----:B------:R-:W2:Y:S04]  /*61ef0*/  LDL.LU R5, [R1+0x9d4] ;  /* 0x0009d40001057983 */ /* 0x000ea80000300800 */
[----:B------:R1:W-:Y:S04]  /*61f00*/  STS.U16 [R4+UR5+0x6d00], R19 ;  /* 0x006d001304007988 */ /* 0x0003e80008000405 */
[----:B------:R1:W-:Y:S04]  /*61f10*/  STS.U16 [R4+UR5+0x7c00], R21 ;  /* 0x007c001504007988 */ /* 0x0003e80008000405 */
[----:B------:R1:W-:Y:S04]  /*61f20*/  STS.U16 [R4+UR5+0x7d00], R12 ;  /* 0x007d000c04007988 */ /* 0x0003e80008000405 */
[----:B------:R1:W-:Y:S04]  /*61f30*/  STS.U16 [R4+UR5+0x8c00], R6 ;  /* 0x008c000604007988 */ /* 0x0003e80008000405 */
[----:B------:R1:W-:Y:S04]  /*61f40*/  STS.U16 [R4+UR5+0x8d00], R0 ;  /* 0x008d000004007988 */ /* 0x0003e80008000405 */
[----:B0-----:R-:W2:Y:S04]  /*61f50*/  LDL.LU R17, [R1+0x9d0] ;  /* 0x0009d00001117983 */ /* 0x001ea80000300800 */
[----:B-1----:R-:W2:Y:S04]  /*61f60*/  LDL.LU R19, [R1+0x99c] ;  /* 0x00099c0001137983 */ /* 0x002ea80000300800 */
[----:B------:R-:W2:Y:S04]  /*61f70*/  LDL.LU R21, [R1+0x998] ;  /* 0x0009980001157983 */ /* 0x000ea80000300800 */
        /* <DEDUP_REMOVED lines=32> */
[----:B--2---:R1:W-:Y:S04]  /*62180*/  STS.U16 [R4+UR5+0x13d00], R25 ;  /* 0x013d001904007988 */ /* 0x0043e80008000405 */
[----:B0-----:R-:W2:Y:S04]  /*62190*/  LDL.LU R23, [R1+0x7a4] ;  /* 0x0007a40001177983 */ /* 0x001ea80000300800 */
[----:B-1----:R-:W4:Y:S04]  /*621a0*/  LDL.LU R25, [R1+0x7a0] ;  /* 0x0007a00001197983 */ /* 0x002f280000300800 */
[----:B---3--:R0:W-:Y:S04]  /*621b0*/  STS.U16 [R4+UR5+0x11c00], R24 ;  /* 0x011c001804007988 */ /* 0x0081e80008000405 */
[----:B0-----:R-:W3:Y:S04]  /*621c0*/  LDL.LU R24, [R1+0x768] ;  /* 0x0007680001187983 */ /* 0x001ee80000300800 */
        /* <DEDUP_REMOVED lines=23> */
[----:B---3--:R0:W-:Y:S04]  /*62340*/  STL [R1+0x2f58], R24 ;  /* 0x002f581801007387 */ /* 0x0081e80000100800 */
        /* <DEDUP_REMOVED lines=25> */
[----:B------:R1:W-:Y:S04]  /*624e0*/  STS.U16 [R4+UR5+0x1dd00], R26 ;  /* 0x01dd001a04007988 */ /* 0x0003e80008000405 */
[----:B--2---:R2:W-:Y:S04]  /*624f0*/  STS.U16 [R4+UR5+0x1fc00], R23 ;  /* 0x01fc001704007988 */ /* 0x0045e80008000405 */
[----:B----4-:R4:W-:Y:S04]  /*62500*/  STS.U16 [R4+UR5+0x1fd00], R25 ;  /* 0x01fd001904007988 */ /* 0x0109e80008000405 */
[----:B0-----:R-:W3:Y:S04]  /*62510*/  LDL.LU R15, [R1+0x418] ;  /* 0x00041800010f7983 */ /* 0x001ee80000300800 */
[----:B-1----:R-:W3:Y:S04]  /*62520*/  LDL.LU R26, [R1+0x3e4] ;  /* 0x0003e400011a7983 */ /* 0x002ee80000300800 */
[----:B--2---:R-:W2:Y:S04]  /*62530*/  LDL.LU R23, [R1+0x3e0] ;  /* 0x0003e00001177983 */ /* 0x004ea80000300800 */
[----:B----4-:R-:W4:Y:S04]  /*62540*/  LDL.LU R25, [R1+0x3ac] ;  /* 0x0003ac0001197983 */ /* 0x010f280000300800 */
[----:B---3--:R0:W-:Y:S04]  /*62550*/  STS.U16 [R4+UR5+0x20c00], R24 ;  /* 0x020c001804007988 */ /* 0x0081e80008000405 */
[----:B------:R1:W-:Y:S04]  /*62560*/  STS.U16 [R4+UR5+0x22c00], R27 ;  /* 0x022c001b04007988 */ /* 0x0003e80008000405 */
[----:B------:R3:W-:Y:S04]  /*62570*/  STS.U16 [R4+UR5+0x22d00], R29 ;  /* 0x022d001d04007988 */ /* 0x0007e80008000405 */
[----:B0-----:R-:W2:Y:S04]  /*62580*/  LDL.LU R24, [R1+0x2f58] ;  /* 0x002f580001187983 */ /* 0x001ea80000300800 */
[----:B-1----:R-:W4:Y:S04]  /*62590*/  LDL.LU R27, [R1+0x3a8] ;  /* 0x0003a800011b7983 */ /* 0x002f280000300800 */
[----:B---3--:R-:W3:Y:S04]  /*625a0*/  LDL.LU R29, [R1+0x374] ;  /* 0x00037400011d7983 */ /* 0x008ee80000300800 */
[----:B------:R0:W-:Y:S04]  /*625b0*/  STS.U16 [R4+UR5+0x2cc00], R28 ;  /* 0x02cc001c04007988 */ /* 0x0001e80008000405 */
        /* <DEDUP_REMOVED lines=21> */
[----:B--2---:R0:W-:Y:S04]  /*62710*/  STL [R1+0x2f54], R28 ;  /* 0x002f541c01007387 */ /* 0x0041e80000100800 */
[----:B0-----:R-:W2:Y:S04]  /*62720*/  LDL.LU R28, [R1+0x370] ;  /* 0x00037000011c7983 */ /* 0x001ea80000300800 */
[----:B------:R-:W-:Y:S04]  /*62730*/  STS.U16 [R4+UR5+0x20d00], R24 ;  /* 0x020d001804007988 */ /* 0x000fe80008000405 */
[----:B------:R-:W-:Y:S04]  /*62740*/  STS.U16 [R4+UR5+0x2cd00], R15 ;  /* 0x02cd000f04007988 */ /* 0x000fe80008000405 */
[----:B------:R0:W-:Y:S04]  /*62750*/  STS.U16 [R4+UR5+0x2dc00], R26 ;  /* 0x02dc001a04007988 */ /* 0x0001e80008000405 */
[----:B------:R1:W-:Y:S04]  /*62760*/  STS.U16 [R4+UR5+0x2dd00], R23 ;  /* 0x02dd001704007988 */ /* 0x0003e80008000405 */
[----:B----4-:R4:W-:Y:S04]  /*62770*/  STS.U16 [R4+UR5+0x2ec00], R25 ;  /* 0x02ec001904007988 */ /* 0x0109e80008000405 */
[----:B------:R4:W-:Y:S04]  /*62780*/  STS.U16 [R4+UR5+0x2ed00], R27 ;  /* 0x02ed001b04007988 */ /* 0x0009e80008000405 */
[----:B---3--:R3:W-:Y:S04]  /*62790*/  STS.U16 [R4+UR5+0x2fc00], R29 ;  /* 0x02fc001d04007988 */ /* 0x0087e80008000405 */
[----:B0-----:R-:W2:Y:S04]  /*627a0*/  LDL.LU R26, [R1+0x33c] ;  /* 0x00033c00011a7983 */ /* 0x001ea80000300800 */
[----:B-1----:R-:W2:Y:S04]  /*627b0*/  LDL.LU R23, [R1+0x300] ;  /* 0x0003000001177983 */ /* 0x002ea80000300800 */
[----:B----4-:R-:W4:Y:S04]  /*627c0*/  LDL.LU R25, [R1+0x2fc] ;  /* 0x0002fc0001197983 */ /* 0x010f280000300800 */
[----:B------:R-:W4:Y:S04]  /*627d0*/  LDL.LU R27, [R1+0x2c8] ;  /* 0x0002c800011b7983 */ /* 0x000f280000300800 */
[----:B---3--:R-:W3:Y:S04]  /*627e0*/  LDL.LU R29, [R1+0x2c4] ;  /* 0x0002c400011d7983 */ /* 0x008ee80000300800 */
        /* <DEDUP_REMOVED lines=22> */
[----:B--2---:R0:W-:Y:S04]  /*62950*/  STS.U16 [R4+UR5+0x2fd00], R28 ;  /* 0x02fd001c04007988 */ /* 0x0041e80008000405 */
[----:B0-----:R-:W2:Y:S04]  /*62960*/  LDL.LU R28, [R1+0x2f54] ;  /* 0x002f5400011c7983 */ /* 0x001ea80000300800 */
[----:B------:R-:W-:Y:S04]  /*62970*/  STS.U16 [R4+UR5+0x30d00], R26 ;  /* 0x030d001a04007988 */ /* 0x000fe80008000405 */
[----:B------:R-:W-:Y:S04]  /*62980*/  STS.U16 [R4+UR5+0x31c00], R23 ;  /* 0x031c001704007988 */ /* 0x000fe80008000405 */
[----:B--2---:R0:W-:Y:S04]  /*62990*/  STS.U16 [R4+UR5+0x30c00], R28 ;  /* 0x030c001c04007988 */ /* 0x0041e80008000405 */
[----:B0-----:R-:W2:Y:S04]  /*629a0*/  LDL.LU R28, [R1+0x2f50] ;  /* 0x002f5000011c7983 */ /* 0x001ea80000300800 */
[----:B------:R-:W2:Y:S04]  /*629b0*/  LDL.LU R26, [R1+0x2f4c] ;  /* 0x002f4c00011a7983 */ /* 0x000ea80000300800 */
[----:B----4-:R0:W-:Y:S04]  /*629c0*/  STS.U16 [R4+UR5+0x31d00], R25 ;  /* 0x031d001904007988 */ /* 0x0101e80008000405 */
[----:B------:R-:W4:Y:S04]  /*629d0*/  LDL.LU R23, [R1+0xdd0] ;  /* 0x000dd00001177983 */ /* 0x000f280000300800 */
[----:B------:R1:W-:Y:S04]  /*629e0*/  STS.U16 [R4+UR5+0x32c00], R27 ;  /* 0x032c001b04007988 */ /* 0x0003e80008000405 */
[----:B---3--:R3:W-:Y:S04]  /*629f0*/  STS.U16 [R4+UR5+0x32d00], R29 ;  /* 0x032d001d04007988 */ /* 0x0087e80008000405 */
[----:B0-----:R-:W4:Y:S04]  /*62a00*/  LDL.LU R25, [R1+0xdcc] ;  /* 0x000dcc0001197983 */ /* 0x001f280000300800 */
[----:B-1----:R-:W4:Y:S04]  /*62a10*/  LDL.LU R27, [R1+0x2f48] ;  /* 0x002f4800011b7983 */ /* 0x002f280000300800 */
[----:B---3--:R-:W3:Y:S04]  /*62a20*/  LDL.LU R29, [R1+0x2f44] ;  /* 0x002f4400011d7983 */ /* 0x008ee80000300800 */
[----:B--2---:R0:W-:Y:S04]  /*62a30*/  STS.U16 [R4+UR5+0x3fd00], R28 ;  /* 0x03fd001c04007988 */ /* 0x0041e80008000405 */
[----:B0-----:R-:W2:Y:S04]  /*62a40*/  LDL.LU R28, [R1+0xd6c] ;  /* 0x000d6c00011c7983 */ /* 0x001ea80000300800 */
[----:B--2---:R0:W-:Y:S04]  /*62a50*/  STL [R1+0x2f38], R28 ;  /* 0x002f381c01007387 */ /* 0x0041e80000100800 */
[----:B0-----:R-:W2:Y:S04]  /*62a60*/  LDL.LU R28, [R1+0xd70] ;  /* 0x000d7000011c7983 */ /* 0x001ea80000300800 */
[----:B--2---:R0:W-:Y:S04]  /*62a70*/  STL [R1+0x2f3c], R28 ;  /* 0x002f3c1c01007387 */ /* 0x0041e80000100800 */
[----:B0-----:R-:W2:Y:S04]  /*62a80*/  LDL.LU R28, [R1+0xd9c] ;  /* 0x000d9c00011c7983 */ /* 0x001ea80000300800 */
[----:B------:R0:W-:Y:S02]  /*62a90*/  STS.U16 [R4+UR5+0x33c00], R2 ;  /* 0x033c000204007988 */ /* 0x0001e40008000405 */
[----:B0-----:R-:W0:Y:S02]  /*62aa0*/  S2R R2, SR_TID.X ;  /* 0x0000000000027919 */ /* 0x001e240000002100 */
        /* <DEDUP_REMOVED lines=16> */
[----:B-1----:R-:W2:Y:S04]  /*62bb0*/  LDL.LU R28, [R1+0xda0] ;  /* 0x000da000011c7983 */ /* 0x002ea80000300800 */
[----:B------:R-:W-:Y:S04]  /*62bc0*/  STS.U16 [R4+UR5+0x3bc00], R9 ;  /* 0x03bc000904007988 */ /* 0x000fe80008000405 */
[----:B------:R-:W-:Y:S04]  /*62bd0*/  STS.U16 [R4+UR5+0x3bd00], R10 ;  /* 0x03bd000a04007988 */ /* 0x000fe80008000405 */
[----:B------:R-:W-:Y:S04]  /*62be0*/  STS.U16 [R4+UR5+0x3cc00], R11 ;  /* 0x03cc000b04007988 */ /* 0x000fe80008000405 */
[----:B------:R-:W-:Y:S04]  /*62bf0*/  STS.U16 [R4+UR5+0x3cd00], R13 ;  /* 0x03cd000d04007988 */ /* 0x000fe80008000405 */
[----:B------:R-:W-:Y:S04]  /*62c00*/  STS.U16 [R4+UR5+0x3dc00], R16 ;  /* 0x03dc001004007988 */ /* 0x000fe80008000405 */
[----:B------:R-:W-:Y:S04]  /*62c10*/  STS.U16 [R4+UR5+0x3dd00], R15 ;  /* 0x03dd000f04007988 */ /* 0x000fe80008000405 */
[----:B---3--:R-:W-:Y:S04]  /*62c20*/  STS.U16 [R4+UR5+0x3ec00], R29 ;  /* 0x03ec001d04007988 */ /* 0x008fe80008000405 */
[----:B----4-:R-:W-:Y:S04]  /*62c30*/  STS.U16 [R4+UR5+0x3ed00], R27 ;  /* 0x03ed001b04007988 */ /* 0x010fe80008000405 */
[----:B------:R1:W-:Y:S01]  /*62c40*/  STS.U16 [R4+UR5+0x3fc00], R26 ;  /* 0x03fc001a04007988 */ /* 0x0003e20008000405 */
[----:B0-----:R-:W-:-:S03]  /*62c50*/  LOP3.LUT R2, R2, 0x7f, RZ, 0xc0, !PT ;  /* 0x0000007f02027812 */ /* 0x001fc600078ec0ff */
[----:B-1----:R-:W3:Y:S04]  /*62c60*/  LDL.LU R4, [R1+0xd40] ;  /* 0x000d400001047983 */ /* 0x002ee80000300800 */
        /* <DEDUP_REMOVED lines=36> */
[----:B--2---:R0:W-:Y:S04]  /*62eb0*/  STS.U16 [R2+UR5+0x2f00], R28 ;  /* 0x002f001c02007988 */ /* 0x0041e80008000405 */
[----:B0-----:R-:W2:Y:S04]  /*62ec0*/  LDL.LU R28, [R1+0xa70] ;  /* 0x000a7000011c7983 */ /* 0x001ea80000300800 */
[----:B--2---:R0:W-:Y:S04]  /*62ed0*/  STL [R1+0x2f2c], R28 ;  /* 0x002f2c1c01007387 */ /* 0x0041e80000100800 */
[----:B0-----:R-:W2:Y:S04]  /*62ee0*/  LDL.LU R28, [R1+0xa9c] ;  /* 0x000a9c00011c7983 */ /* 0x001ea80000300800 */
[----:B--2---:R0:W-:Y:S04]  /*62ef0*/  STL [R1+0x2f30], R28 ;  /* 0x002f301c01007387 */ /* 0x0041e80000100800 */
        /* <DEDUP_REMOVED lines=56> */
[----:B-1----:R-:W3:Y:S04]  /*63280*/  LDL.LU R25, [R1+0x798] ;  /* 0x0007980001197983 */ /* 0x002ee80000300800 */
[----:B--2---:R0:W-:Y:S04]  /*63290*/  STS.U16 [R2+UR5+0x10f00], R28 ;  /* 0x010f001c02007988 */ /* 0x0041e80008000405 */
[----:B0-----:R-:W2:Y:S04]  /*632a0*/  LDL.LU R28, [R1+0x2f34] ;  /* 0x002f3400011c7983 */ /* 0x001ea80000300800 */
[----:B--2---:R0:W-:Y:S04]  /*632b0*/  STS.U16 [R2+UR5+0x11e00], R28 ;  /* 0x011e001c02007988 */ /* 0x0041e80008000405 */
[----:B0-----:R-:W2:Y:S04]  /*632c0*/  LDL.LU R28, [R1+0x2f30] ;  /* 0x002f3000011c7983 */ /* 0x001ea80000300800 */
[----:B---3--:R-:W-:Y:S04]  /*632d0*/  STS.U16 [R2+UR5+0x1ff00], R25 ;  /* 0x01ff001902007988 */ /* 0x008fe80008000405 */
[----:B--2---:R0:W-:Y:S04]  /*632e0*/  STS.U16 [R2+UR5+0x11f00], R28 ;  /* 0x011f001c02007988 */ /* 0x0041e80008000405 */
[----:B0-----:R-:W2:Y:S04]  /*632f0*/  LDL.LU R28, [R1+0x2f2c] ;  /* 0x002f2c00011c7983 */ /* 0x001ea80000300800 */
[----:B------:R-:W3:Y:S04]  /*63300*/  LDL.LU R25, [R1+0x760] ;  /* 0x0007600001197983 */ /* 0x000ee80000300800 */
[----:B--2---:R-:W-:Y:S04]  /*63310*/  STS.U16 [R2+UR5+0x12e00], R28 ;  /* 0x012e001c02007988 */ /* 0x004fe80008000405 */
[----:B---3--:R0:W-:Y:S04]  /*63320*/  STL [R1+0x2f28], R25 ;  /* 0x002f281901007387 */ /* 0x0081e80000100800 */
[----:B0-----:R-:W2:Y:S04]  /*63330*/  LDL.LU R25, [R1+0x764] ;  /* 0x0007640001197983 */ /* 0x001ea80000300800 */
[----:B------:R-:W3:Y:S04]  /*63340*/  LDL.LU R28, [R1+0x728] ;  /* 0x00072800011c7983 */ /* 0x000ee80000300800 */
[----:B------:R-:W-:Y:S04]  /*63350*/  STS.U16 [R2+UR5+0x12f00], R4 ;  /* 0x012f000402007988 */ /* 0x000fe80008000405 */
        /* <DEDUP_REMOVED lines=54> */
[----:B0-----:R-:W2:Y:S04]  /*636c0*/  LDL.LU R25, [R1+0x2f28] ;  /* 0x002f280001197983 */ /* 0x001ea80000300800 */
[----:B---3--:R-:W-:Y:S04]  /*636d0*/  STS.U16 [R2+UR5+0x21e00], R28 ;  /* 0x021e001c02007988 */ /* 0x008fe80008000405 */
[----:B----4-:R-:W-:Y:S04]  /*636e0*/  STS.U16 [R2+UR5+0x28f00], R12 ;  /* 0x028f000c02007988 */ /* 0x010fe80008000405 */
[----:B------:R-:W-:Y:S04]  /*636f0*/  STS.U16 [R2+UR5+0x2df00], R16 ;  /* 0x02df001002007988 */ /* 0x000fe80008000405 */
[----:B------:R-:W-:Y:S04]  /*63700*/  STS.U16 [R2+UR5+0x2ee00], R15 ;  /* 0x02ee000f02007988 */ /* 0x000fe80008000405 */
[----:B--2---:R0:W-:Y:S04]  /*63710*/  STS.U16 [R2+UR5+0x20f00], R25 ;  /* 0x020f001902007988 */ /* 0x0041e80008000405 */
[----:B0-----:R-:W2:Y:S04]  /*63720*/  LDL.LU R25, [R1+0x36c] ;  /* 0x00036c0001197983 */ /* 0x001ea80000300800 */
[----:B------:R-:W3:Y:S04]  /*63730*/  LDL.LU R28, [R1+0x2f24] ;  /* 0x002f2400011c7983 */ /* 0x000ee80000300800 */
[----:B------:R-:W4:Y:S04]  /*63740*/  LDL.LU R16, [R1+0x368] ;  /* 0x0003680001107983 */ /* 0x000f280000300800 */
[----:B------:R-:W4:Y:S04]  /*63750*/  LDL.LU R15, [R1+0x338] ;  /* 0x00033800010f7983 */ /* 0x000f280000300800 */
[----:B------:R-:W2:Y:S04]  /*63760*/  LDL.LU R12, [R1+0x2f8] ;  /* 0x0002f800010c7983 */ /* 0x000ea80000300800 */
        /* <DEDUP_REMOVED lines=14> */
[----:B------:R-:W2:Y:S04]  /*63850*/  LDL.LU R0, [R1+0x2f4] ;  /* 0x0002f40001007983 */ /* 0x000ea80000300800 */
[----:B------:R0:W-:Y:S04]  /*63860*/  STS.U16 [R2+UR5+0x2fe00], R25 ;  /* 0x02fe001902007988 */ /* 0x0001e80008000405 */
[----:B------:R-:W2:Y:S04]  /*63870*/  LDL.LU R23, [R1+0x2c0] ;  /* 0x0002c00001177983 */ /* 0x000ea80000300800 */
[----:B---3--:R1:W-:Y:S04]  /*63880*/  STS.U16 [R2+UR5+0x21f00], R28 ;  /* 0x021f001c02007988 */ /* 0x0083e80008000405 */
        /* <DEDUP_REMOVED lines=37> */
[----:B0-----:R-:W4:Y:S04]  /*63ae0*/  LDL.LU R15, [R1+0xdfc] ;  /* 0x000dfc00010f7983 */ /* 0x001f280000300800 */
[----:B--2---:R0:W-:Y:S04]  /*63af0*/  STS.U16 [R2+UR5+0x30f00], R12 ;  /* 0x030f000c02007988 */ /* 0x0041e80008000405 */
[----:B0-----:R-:W2:Y:S04]  /*63b00*/  LDL.LU R12, [R1+0x2f20] ;  /* 0x002f2000010c7983 */ /* 0x001ea80000300800 */
[----:B------:R-:W-:Y:S04]  /*63b10*/  STS.U16 [R2+UR5+0x31f00], R0 ;  /* 0x031f000002007988 */ /* 0x000fe80008000405 */
[----:B------:R-:W-:Y:S04]  /*63b20*/  STS.U16 [R2+UR5+0x32e00], R23 ;  /* 0x032e001702007988 */ /* 0x000fe80008000405 */
[----:B---3--:R-:W-:Y:S04]  /*63b30*/  STS.U16 [R2+UR5+0x32f00], R25 ;  /* 0x032f001902007988 */ /* 0x008fe80008000405 */
[----:B--2---:R0:W-:Y:S04]  /*63b40*/  STS.U16 [R2+UR5+0x31e00], R12 ;  /* 0x031e000c02007988 */ /* 0x0041e80008000405 */
[----:B0-----:R-:W2:Y:S04]  /*63b50*/  LDL.LU R12, [R1+0x2f1c] ;  /* 0x002f1c00010c7983 */ /* 0x001ea80000300800 */
[----:B------:R-:W3:Y:S04]  /*63b60*/  LDL.LU R0, [R1+0x2f18] ;  /* 0x002f180001007983 */ /* 0x000ee80000300800 */
        /* <DEDUP_REMOVED lines=26> */
[----:B--2---:R-:W-:Y:S04]  /*63d10*/  STS.U16 [R2+UR5+0x3ef00], R23 ;  /* 0x03ef001702007988 */ /* 0x004fe80008000405 */
[----:B---3--:R-:W-:Y:S01]  /*63d20*/  STS.U16 [R2+UR5+0x3ee00], R25 ;  /* 0x03ee001902007988 */ /* 0x008fe20008000405 */
[----:B------:R-:W-:Y:S06]  /*63d30*/  BAR.SYNC.DEFER_BLOCKING 0x0 ;  /* 0x0000000000007b1d */ /* 0x000fec0000010000 */
[----:B------:R-:W-:Y:S04]  /*63d40*/  STL [R1+0x43d8], R12 ;  /* 0x0043d80c01007387 */ /* 0x000fe80000100800 */
[----:B------:R-:W0:Y:S04]  /*63d50*/  LDSM.16.M88.4 R20, [R0+UR6+0x8000] ;  /* 0x008000060014783b */ /* 0x000e280008000200 */
[----:B------:R-:W1:Y:S04]  /*63d60*/  LDSM.16.M88.4 R24, [R0+UR6] ;  /* 0x000000060018783b */ /* 0x000e680008000200 */
[----:B------:R-:W2:Y:S04]  /*63d70*/  LDSM.16.M88.4 R4, [R0+UR6+0x4000] ;  /* 0x004000060004783b */ /* 0x000ea80008000200 */
[----:B------:R-:W3:Y:S04]  /*63d80*/  LDSM.16.M88.4 R8, [R0+UR6+0xc000] ;  /* 0x00c000060008783b */ /* 0x000ee80008000200 */
[----:B------:R-:W-:Y:S04]  /*63d90*/  LDSM.16.MT88.4 R16, [R12+0x40000] ;  /* 0x040000000c10783b */ /* 0x000fe80000004200 */
[----:B------:R-:W-:Y:S04]  /*63da0*/  LDSM.16.M88.4 R12, [R0+UR6+0x14000] ;  /* 0x01400006000c783b */ /* 0x000fe80008000200 */
[----:B0-----:R-:W-:Y:S04]  /*63db0*/  STL [R1+0x43c8], R20 ;  /* 0x0043c81401007387 */ /* 0x001fe80000100800 */
[----:B-1----:R-:W-:Y:S04]  /*63dc0*/  STL.64 [R1+0x18], R26 ;  /* 0x0000181a01007387 */ /* 0x002fe80000100a00 */
[----:B------:R-:W-:Y:S04]  /*63dd0*/  STL [R1+0x43c4], R21 ;  /* 0x0043c41501007387 */ /* 0x000fe80000100800 */
[----:B--2---:R-:W-:Y:S01]  /*63de0*/  STL.64 [R1+0x8], R6 ;  /* 0x0000080601007387 */ /* 0x004fe20000100a00 */
[----:B---3--:R-:W-:-:S03]  /*63df0*/  IMAD.MOV.U32 R2, RZ, RZ, R9 ;  /* 0x000000ffff027224 */ /* 0x008fc600078e0009 */
[----:B------:R-:W-:Y:S04]  /*63e00*/  STL [R1+0x428c], R22 ;  /* 0x00428c1601007387 */ /* 0x000fe80000100800 */
[----:B------:R-:W-:Y:S04]  /*63e10*/  STL [R1+0x4288], R23 ;  /* 0x0042881701007387 */ /* 0x000fe80000100800 */
[----:B------:R-:W-:Y:S04]  /*63e20*/  STL [R1+0x70], R8 ;  /* 0x0000700801007387 */ /* 0x000fe80000100800 */
[----:B------:R-:W-:Y:S04]  /*63e30*/  STL.64 [R1+0x78], R10 ;  /* 0x0000780a01007387 */ /* 0x000fe80000100a00 */
[----:B------:R-:W0:Y:S04]  /*63e40*/  LDSM.16.M88.4 R8, [R0+UR6+0x10000] ;  /* 0x010000060008783b */ /* 0x000e280008000200 */
[----:B------:R-:W-:Y:S01]  /*63e50*/  STL [R1+0x43c0], R2 ;  /* 0x0043c00201007387 */ /* 0x000fe20000100800 */
[----:B0-----:R-:W-:-:S03]  /*63e60*/  IMAD.MOV.U32 R28, RZ, RZ, R8 ;  /* 0x000000ffff1c7224 */ /* 0x001fc600078e0008 */
[----:B------:R-:W-:Y:S01]  /*63e70*/  STL.64 [R1+0x68], R10 ;  /* 0x0000680a01007387 */ /* 0x000fe20000100a00 */
[----:B------:R-:W-:-:S03]  /*63e80*/  IMAD.MOV.U32 R3, RZ, RZ, R9 ;  /* 0x000000ffff037224 */ /* 0x000fc600078e0009 */
[----:B------:R-:W0:Y:S04]  /*63e90*/  LDSM.16.M88.4 R8, [R0+UR6+0x18000] ;  /* 0x018000060008783b */ /* 0x000e280008000200 */
[----:B------:R-:W-:Y:S04]  /*63ea0*/  STL [R1+0x43bc], R3 ;  /* 0x0043bc0301007387 */ /* 0x000fe80000100800 */
[----:B------:R-:W-:Y:S04]  /*63eb0*/  STL [R1+0x43b8], R28 ;  /* 0x0043b81c01007387 */ /* 0x000fe80000100800 */
[----:B0-----:R-:W-:Y:S01]  /*63ec0*/  STL [R1+0x90], R8 ;  /* 0x0000900801007387 */ /* 0x001fe20000100800 */
[----:B------:R-:W-:-:S03]  /*63ed0*/  IMAD.MOV.U32 R29, RZ, RZ, R9 ;  /* 0x000000ffff1d7224 */ /* 0x000fc600078e0009 */
[----:B------:R-:W-:Y:S04]  /*63ee0*/  STL.64 [R1+0x50], R12 ;  /* 0x0000500c01007387 */ /* 0x000fe80000100a00 */
[----:B------:R-:W-:Y:S04]  /*63ef0*/  STL.64 [R1+0x58], R14 ;  /* 0x0000580e01007387 */ /* 0x000fe80000100a00 */
[----:B------:R-:W-:Y:S04]  /*63f00*/  STL.64 [R1+0x98], R10 ;  /* 0x0000980a01007387 */ /* 0x000fe80000100a00 */
[----:B------:R-:W0:Y:S04]  /*63f10*/  LDSM.16.M88.4 R8, [R0+UR6+0x1c000] ;  /* 0x01c000060008783b */ /* 0x000e280008000200 */
[----:B------:R-:W-:Y:S04]  /*63f20*/  STL [R1+0x4390], R29 ;  /* 0x0043901d01007387 */ /* 0x000fe80000100800 */
[----:B------:R-:W-:Y:S01]  /*63f30*/  LDSM.16.M88.4 R12, [R0+UR6+0x34000] ;  /* 0x03400006000c783b */ /* 0x000fe20008000200 */
        /* <DEDUP_REMOVED lines=16> */
[----:B------:R-:W-:Y:S01]  /*64040*/  STL [R1+0x43d0], R22 ;  /* 0x0043d01601007387 */ /* 0x000fe20000100800 */
[----:B0-----:R-:W-:-:S03]  /*64050*/  IMAD.MOV.U32 R3, RZ, RZ, R8 ;  /* 0x000000ffff037224 */ /* 0x001fc600078e0008 */
[----:B------:R-:W-:Y:S01]  /*64060*/  STL.64 [R1+0x138], R10 ;  /* 0x0001380a01007387 */ /* 0x000fe20000100a00 */
[----:B------:R-:W-:-:S03]  /*64070*/  IMAD.MOV.U32 R28, RZ, RZ, R9 ;  /* 0x000000ffff1c7224 */ /* 0x000fc600078e0009 */
[----:B------:R-:W0:Y:S02]  /*64080*/  LDSM.16.M88.4 R8, [R0+UR6+0x2c000] ;  /* 0x02c000060008783b */ /* 0x000e240008000200 */
[----:B0-----:R-:W-:Y:S02]  /*64090*/  IMAD.MOV.U32 R21, RZ, RZ, R8 ;  /* 0x000000ffff157224 */ /* 0x001fe400078e0008 */
[----:B------:R-:W-:Y:S01]  /*640a0*/  STL.64 [R1+0x168], R10 ;  /* 0x0001680a01007387 */ /* 0x000fe20000100a00 */
[----:B------:R-:W-:-:S03]  /*640b0*/  IMAD.MOV.U32 R2, RZ, RZ, R9 ;  /* 0x000000ffff027224 */ /* 0x000fc600078e0009 */
[----:B------:R-:W0:Y:S01]  /*640c0*/  LDSM.16.M88.4 R8, [R0+UR6+0x30000] ;  /* 0x030000060008783b */ /* 0x000e220008000200 */
[----:B------:R-:W-:Y:S02]  /*640d0*/  IMAD.MOV.U32 R7, RZ, RZ, R12 ;  /* 0x000000ffff077224 */ /* 0x000fe400078e000c */
[----:B------:R-:W-:Y:S02]  /*640e0*/  IMAD.MOV.U32 R6, RZ, RZ, R13 ;  /* 0x000000ffff067224 */ /* 0x000fe400078e000d */
[----:B0-----:R-:W-:Y:S01]  /*640f0*/  IMAD.MOV.U32 R29, RZ, RZ, R8 ;  /* 0x000000ffff1d7224 */ /* 0x001fe200078e0008 */
[----:B------:R0:W-:Y:S01]  /*64100*/  STL.64 [R1+0x198], R10 ;  /* 0x0001980a01007387 */ /* 0x0001e20000100a00 */
[----:B------:R-:W-:-:S03]  /*64110*/  IMAD.MOV.U32 R20, RZ, RZ, R9 ;  /* 0x000000ffff147224 */ /* 0x000fc600078e0009 */
[----:B------:R-:W2:Y:S04]  /*64120*/  LDL.LU.64 R8, [R1+0x6a0] ;  /* 0x0006a00001087983 */ /* 0x000ea80000300a00 */
[----:B0-----:R-:W2:Y:S04]  /*64130*/  LDL.LU.64 R10, [R1+0x6a8] ;  /* 0x0006a800010a7983 */ /* 0x001ea80000300a00 */
[----:B------:R-:W-:Y:S04]  /*64140*/  STL.64 [R1+0x1c8], R14 ;  /* 0x0001c80e01007387 */ /* 0x000fe80000100a00 */
[----:B------:R-:W0:Y:S02]  /*64150*/  LDSM.16.M88.4 R12, [R0+UR6+0x38000] ;  /* 0x03800006000c783b */ /* 0x000e240008000200 */
[----:B0-----:R-:W-:-:S02]  /*64160*/  IMAD.MOV.U32 R23, RZ, RZ, R12 ;  /* 0x000000ffff177224 */ /* 0x001fc400078e000c */
[----:B------:R-:W-:Y:S01]  /*64170*/  STL.64 [R1+0x1f8], R14 ;  /* 0x0001f80e01007387 */ /* 0x000fe20000100a00 */
[----:B------:R-:W-:-:S03]  /*64180*/  IMAD.MOV.U32 R22, RZ, RZ, R13 ;  /* 0x000000ffff167224 */ /* 0x000fc600078e000d */
[----:B------:R-:W0:Y:S02]  /*64190*/  LDSM.16.M88.4 R12, [R0+UR6+0x3c000] ;  /* 0x03c00006000c783b */ /* 0x000e240008000200 */
[----:B0-----:R-:W-:Y:S02]  /*641a0*/  IMAD.MOV.U32 R27, RZ, RZ, R12 ;  /* 0x000000ffff1b7224 */ /* 0x001fe400078e000c */
[----:B------:R-:W-:Y:S01]  /*641b0*/  STL.64 [R1+0x208], R14 ;  /* 0x0002080e01007387 */ /* 0x000fe20000100a00 */
[----:B------:R-:W-:-:S03]  /*641c0*/  IMAD.MOV.U32 R26, RZ, RZ, R13 ;  /* 0x000000ffff1a7224 */ /* 0x000fc600078e000d */
[----:B------:R-:W3:Y:S04]  /*641d0*/  LDL.LU R12, [R1+0x43d8] ;  /* 0x0043d800010c7983 */ /* 0x000ee80000300800 */
[----:B------:R-:W-:Y:S04]  /*641e0*/  STL [R1+0x4290], R0 ;  /* 0x0042900001007387 */ /* 0x000fe80000100800 */
[----:B---3--:R-:W0:Y:S04]  /*641f0*/  LDSM.16.MT88.4 R12, [R12+0x40200] ;  /* 0x040200000c0c783b */ /* 0x008e280000004200 */
[----:B0-----:R-:W-:Y:S04]  /*64200*/  STL.64 [R1+0x42b0], R14 ;  /* 0x0042b00e01007387 */ /* 0x001fe80000100a00 */
[----:B------:R0:W-:Y:S02]  /*64210*/  STL.64 [R1+0x42a8], R12 ;  /* 0x0042a80c01007387 */ /* 0x0001e40000100a00 */
[----:B0-----:R-:W-:-:S02]  /*64220*/  IMAD.MOV.U32 R12, RZ, RZ, R27 ;  /* 0x000000ffff0c7224 */ /* 0x001fc400078e001b */
[----:B------:R-:W-:-:S05]  /*64230*/  IMAD.MOV.U32 R13, RZ, RZ, R26 ;  /* 0x000000ffff0d7224 */ /* 0x000fca00078e001a */
[----:B------:R0:W-:Y:S04]  /*64240*/  STL.64 [R1+0x42c8], R12 ;  /* 0x0042c80c01007387 */ /* 0x0001e80000100a00 */
[----:B0-----:R-:W3:Y:S04]  /*64250*/  LDL.LU.64 R12, [R1+0x6b0] ;  /* 0x0006b000010c7983 */ /* 0x001ee80000300a00 */
[----:B------:R-:W3:Y:S02]  /*64260*/  LDL.LU.64 R14, [R1+0x6b8] ;  /* 0x0006b800010e7983 */ /* 0x000ee40000300a00 */
[----:B---3--:R-:W-:Y:S07]  /*64270*/  HMMA.16816.F32 R24, R16, R24, R12 ;  /* 0x000000181018723c */ /* 0x008fee000000180c */
[----:B------:R-:W-:-:S02]  /*64280*/  IMAD.MOV.U32 R12, RZ, RZ, R23 ;  /* 0x000000ffff0c7224 */ /* 0x000fc400078e0017 */
[----:B------:R-:W-:Y:S01]  /*64290*/  IMAD.MOV.U32 R13, RZ, RZ, R22 ;  /* 0x000000ffff0d7224 */ /* 0x000fe200078e0016 */
[----:B------:R-:W3:Y:S04]  /*642a0*/  LDL.LU R23, [R1+0x43d4] ;  /* 0x0043d40001177983 */ /* 0x000ee80000300800 */
[----:B------:R-:W4:Y:S04]  /*642b0*/  LDL.LU R22, [R1+0x43d0] ;  /* 0x0043d00001167983 */ /* 0x000f280000300800 */
[----:B------:R0:W-:Y:S02]  /*642c0*/  STL.64 [R1+0x42d8], R12 ;  /* 0x0042d80c01007387 */ /* 0x0001e40000100a00 */
[----:B0-----:R-:W-:-:S02]  /*642d0*/  IMAD.MOV.U32 R12, RZ, RZ, R7 ;  /* 0x000000ffff0c7224 */ /* 0x001fc400078e0007 */
[----:B------:R-:W-:Y:S02]  /*642e0*/  IMAD.MOV.U32 R13, RZ, RZ, R6 ;  /* 0x000000ffff0d7224 */ /* 0x000fe400078e0006 */
[----:B--2---:R-:W-:Y:S03]  /*642f0*/  HMMA.16816.F32 R4, R16, R4, R8 ;  /* 0x000000041004723c */ /* 0x004fe60000001808 */
[----:B------:R-:W-:Y:S04]  /*64300*/  STL.64 [R1+0x42f0], R12 ;  /* 0x0042f00c01007387 */ /* 0x000fe80000100a00 */
[----:B------:R-:W-:Y:S04]  /*64310*/  STL.64 [R1+0x42c0], R26 ;  /* 0x0042c01a01007387 */ /* 0x000fe80000100a00 */
[----:B------:R0:W-:Y:S04]  /*64320*/  STL.64 [R1+0x42b8], R24 ;  /* 0x0042b81801007387 */ /* 0x0001e80000100a00 */
[----:B------:R-:W2:Y:S04]  /*64330*/  LDL.LU.64 R8, [R1+0x690] ;  /* 0x0006900001087983 */ /* 0x000ea80000300a00 */
[----:B------:R-:W2:Y:S04]  /*64340*/  LDL.LU.64 R10, [R1+0x698] ;  /* 0x00069800010a7983 */ /* 0x000ea80000300a00 */
[----:B0-----:R-:W3:Y:S04]  /*64350*/  LDL.LU R24, [R1+0x50] ;  /* 0x0000500001187983 */ /* 0x001ee80000300800 */
[----:B------:R-:W3:Y:S01]  /*64360*/  LDL.LU R25, [R1+0x54] ;  /* 0x0000540001197983 */ /* 0x000ee20000300800 */
[----:B------:R-:W-:-:S02]  /*64370*/  IMAD.MOV.U32 R12, RZ, RZ, R29 ;  /* 0x000000ffff0c7224 */ /* 0x000fc400078e001d */
[----:B------:R-:W-:Y:S01]  /*64380*/  IMAD.MOV.U32 R13, RZ, RZ, R20 ;  /* 0x000000ffff0d7224 */ /* 0x000fe200078e0014 */
[----:B---3--:R-:W-:Y:S04]  /*64390*/  STL.64 [R1+0x4398], R24 ;  /* 0x0043981801007387 */ /* 0x008fe80000100a00 */
[----:B------:R-:W3:Y:S04]  /*643a0*/  LDL.LU R29, [R1+0x43cc] ;  /* 0x0043cc00011d7983 */ /* 0x000ee80000300800 */
[----:B------:R-:W2:Y:S04]  /*643b0*/  LDL.LU R20, [R1+0x43c8] ;  /* 0x0043c80001147983 */ /* 0x000ea80000300800 */
[----:B------:R0:W-:Y:S04]  /*643c0*/  STL.64 [R1+0x4300], R12 ;  /* 0x0043000c01007387 */ /* 0x0001e80000100a00 */
[----:B------:R1:W-:Y:S04]  /*643d0*/  STL.64 [R1+0x42a0], R6 ;  /* 0x0042a00601007387 */ /* 0x0003e80000100a00 */
[----:B------:R-:W-:Y:S01]  /*643e0*/  STL.64 [R1+0x4298], R4 ;  /* 0x0042980401007387 */ /* 0x000fe20000100a00 */
[----:B0-----:R-:W-:-:S02]  /*643f0*/  IMAD.MOV.U32 R12, RZ, RZ, R21 ;  /* 0x000000ffff0c7224 */ /* 0x001fc400078e0015 */
[----:B------:R-:W-:Y:S01]  /*64400*/  IMAD.MOV.U32 R13, RZ, RZ, R2 ;  /* 0x000000ffff0d7224 */ /* 0x000fe200078e0002 */
[----:B-1----:R-:W4:Y:S04]  /*64410*/  LDL.LU R6, [R1+0x18] ;  /* 0x0000180001067983 */ /* 0x002f280000300800 */
[----:B------:R-:W4:Y:S04]  /*64420*/  LDL.LU R7, [R1+0x1c] ;  /* 0x00001c0001077983 */ /* 0x000f280000300800 */
[----:B------:R-:W2:Y:S04]  /*64430*/  LDL.LU R21, [R1+0x43c4] ;  /* 0x0043c40001157983 */ /* 0x000ea80000300800 */
[----:B------:R-:W3:Y:S04]  /*64440*/  LDL.LU R2, [R1+0x43c0] ;  /* 0x0043c00001027983 */ /* 0x000ee80000300800 */
[----:B------:R-:W4:Y:S04]  /*64450*/  LDL.LU.64 R24, [R1+0x670] ;  /* 0x0006700001187983 */ /* 0x000f280000300a00 */
[----:B------:R-:W2:Y:S04]  /*64460*/  LDL.LU.64 R26, [R1+0x678] ;  /* 0x00067800011a7983 */ /* 0x000ea80000300a00 */
[----:B--2---:R-:W-:Y:S04]  /*64470*/  STL.64 [R1+0x43b0], R26 ;  /* 0x0043b01a01007387 */ /* 0x004fe80000100a00 */
[----:B----4-:R0:W-:Y:S04]  /*64480*/  STL.64 [R1+0x43a8], R24 ;  /* 0x0043a81801007387 */ /* 0x0101e80000100a00 */
[----:B0-----:R-:W2:Y:S04]  /*64490*/  LDL.LU.64 R24, [R1+0x680] ;  /* 0x0006800001187983 */ /* 0x001ea80000300a00 */
[----:B------:R-:W2:Y:S01]  /*644a0*/  LDL.LU.64 R26, [R1+0x688] ;  /* 0x00068800011a7983 */ /* 0x000ea20000300a00 */
[----:B------:R-:W-:Y:S03]  /*644b0*/  HMMA.16816.F32 R8, R16, R20, R8 ;  /* 0x000000141008723c */ /* 0x000fe60000001808 */
[----:B------:R0:W-:Y:S04]  /*644c0*/  STL.64 [R1+0x4318], R12 ;  /* 0x0043180c01007387 */ /* 0x0001e80000100a00 */
[----:B------:R1:W-:Y:S01]  /*644d0*/  STL.64 [R1+0x42d0], R6 ;  /* 0x0042d00601007387 */ /* 0x0003e20000100a00 */
[----:B0-----:R-:W-:-:S02]  /*644e0*/  IMAD.MOV.U32 R12, RZ, RZ, R3 ;  /* 0x000000ffff0c7224 */ /* 0x001fc400078e0003 */
[----:B------:R-:W-:Y:S01]  /*644f0*/  IMAD.MOV.U32 R13, RZ, RZ, R28 ;  /* 0x000000ffff0d7224 */ /* 0x000fe200078e001c */
[----:B------:R-:W4:Y:S04]  /*64500*/  LDL.LU R3, [R1+0x43bc] ;  /* 0x0043bc0001037983 */ /* 0x000f280000300800 */
[----:B------:R-:W4:Y:S04]  /*64510*/  LDL.LU R28, [R1+0x43b8] ;  /* 0x0043b800011c7983 */ /* 0x000f280000300800 */
[----:B------:R-:W4:Y:S04]  /*64520*/  LDL.LU.64 R4, [R1+0x660] ;  /* 0x0006600001047983 */ /* 0x000f280000300a00 */
[----:B-1----:R-:W4:Y:S04]  /*64530*/  LDL.LU.64 R6, [R1+0x668] ;  /* 0x0006680001067983 */ /* 0x002f280000300a00 */
[----:B------:R0:W-:Y:S04]  /*64540*/  STL.64 [R1+0x4330], R12 ;  /* 0x0043300c01007387 */ /* 0x0001e80000100a00 */
[----:B0-----:R-:W2:Y:S01]  /*64550*/  LDL.LU R12, [R1+0x70] ;  /* 0x00007000010c7983 */ /* 0x001ea20000300800 */
[----:B---3--:R-:W-:-:S03]  /*64560*/  IMAD.MOV.U32 R13, RZ, RZ, R2 ;  /* 0x000000ffff0d7224 */ /* 0x008fc600078e0002 */
[----:B------:R-:W-:Y:S04]  /*64570*/  STL [R1+0x4294], R11 ;  /* 0x0042940b01007387 */ /* 0x000fe80000100800 */
[----:B--2---:R-:W-:Y:S01]  /*64580*/  HMMA.16816.F32 R12, R16, R12, R24 ;  /* 0x0000000c100c723c */ /* 0x004fe20000001818 */
[----:B------:R-:W2:Y:S04]  /*64590*/  LDL.LU.64 R26, [R1+0x43b0] ;  /* 0x0043b000011a7983 */ /* 0x000ea80000300a00 */
[----:B------:R-:W2:-:S15]  /*645a0*/  LDL.LU.64 R24, [R1+0x43a8] ;  /* 0x0043a80001187983 */ /* 0x000e9e0000300a00 */
[----:B------:R-:W-:-:S03]  /*645b0*/  NOP ;  /* 0x0000000000007918 */ /* 0x000fc60000000000 */
[----:B------:R0:W-:Y:S01]  /*645c0*/  STL.64 [R1+0x40], R12 ;  /* 0x0000400c01007387 */ /* 0x0001e20000100a00 */
[----:B------:R-:W-:-:S03]  /*645d0*/  IMAD.MOV.U32 R2, RZ, RZ, R15 ;  /* 0x000000ffff027224 */ /* 0x000fc600078e000f */
[----:B------:R-:W-:Y:S01]  /*645e0*/  STL [R1+0x48], R14 ;  /* 0x0000480e01007387 */ /* 0x000fe20000100800 */
[----:B0-----:R-:W-:Y:S02]  /*645f0*/  IMAD.MOV.U32 R12, RZ, RZ, R22 ;  /* 0x000000ffff0c7224 */ /* 0x001fe400078e0016 */
[----:B------:R-:W-:Y:S01]  /*64600*/  IMAD.MOV.U32 R13, RZ, RZ, R23 ;  /* 0x000000ffff0d7224 */ /* 0x000fe200078e0017 */
[----:B------:R-:W3:Y:S04]  /*64610*/  LDL.LU R22, [R1+0x43a4] ;  /* 0x0043a40001167983 */ /* 0x000ee80000300800 */
[----:B------:R-:W3:Y:S04]  /*64620*/  LDL.LU R23, [R1+0x43a0] ;  /* 0x0043a00001177983 */ /* 0x000ee80000300800 */
[----:B------:R4:W-:Y:S02]  /*64630*/  STL.64 [R1+0x4348], R12 ;  /* 0x0043480c01007387 */ /* 0x0009e40000100a00 */
[----:B----4-:R-:W-:-:S02]  /*64640*/  IMAD.MOV.U32 R12, RZ, RZ, R28 ;  /* 0x000000ffff0c7224 */ /* 0x010fc400078e001c */
[----:B------:R-:W-:-:S07]  /*64650*/  IMAD.MOV.U32 R13, RZ, RZ, R3 ;  /* 0x000000ffff0d7224 */ /* 0x000fce00078e0003 */
[----:B--2---:R-:W-:Y:S01]  /*64660*/  HMMA.16816.F32 R12, R16, R12, R24 ;  /* 0x0000000c100c723c */ /* 0x004fe20000001818 */
[----:B------:R-:W2:-:S15]  /*64670*/  LDL.LU.64 R24, [R1+0x4398] ;  /* 0x0043980001187983 */ /* 0x000e9e0000300a00 */
[----:B------:R-:W-:-:S07]  /*64680*/  NOP ;  /* 0x0000000000007918 */ /* 0x000fce0000000000 */
[----:B------:R0:W-:Y:S01]  /*64690*/  STL.64 [R1+0x30], R12 ;  /* 0x0000300c01007387 */ /* 0x0001e20000100a00 */
[----:B------:R-:W-:Y:S02]  /*646a0*/  IMAD.MOV.U32 R28, RZ, RZ, R14 ;  /* 0x000000ffff1c7224 */ /* 0x000fe400078e000e */
[----:B------:R-:W-:Y:S01]  /*646b0*/  IMAD.MOV.U32 R3, RZ, RZ, R15 ;  /* 0x000000ffff037224 */ /* 0x000fe200078e000f */
[----:B0-----:R-:W4:Y:S01]  /*646c0*/  LDL.LU R12, [R1+0xe0] ;  /* 0x0000e000010c7983 */ /* 0x001f220000300800 */
[----:B------:R-:W-:-:S03]  /*646d0*/  IMAD.MOV.U32 R13, RZ, RZ, R29 ;  /* 0x000000ffff0d7224 */ /* 0x000fc600078e001d */
[----:B------:R-:W3:Y:S01]  /*646e0*/  LDL.LU R29, [R1+0x4390] ;  /* 0x00439000011d7983 */ /* 0x000ee20000300800 */
[----:B--2---:R-:W-:-:S15]  /*646f0*/  HMMA.16816.F32 R4, R16, R24, R4 ;  /* 0x000000181004723c */ /* 0x004fde0000001804 */
[----:B------:R-:W-:-:S09]  /*64700*/  NOP ;  /* 0x0000000000007918 */ /* 0x000fd20000000000 */
[----:B------:R-:W-:Y:S02]  /*64710*/  IMAD.MOV.U32 R11, RZ, RZ, R4 ;  /* 0x000000ffff0b7224 */ /* 0x000fe400078e0004 */
[----:B------:R-:W-:Y:S01]  /*64720*/  IMAD.MOV.U32 R0, RZ, RZ, R5 ;  /* 0x000000ffff007224 */ /* 0x000fe200078e0005 */
[----:B----4-:R3:W-:Y:S02]  /*64730*/  STL.64 [R1+0x4360], R12 ;  /* 0x0043600c01007387 */ /* 0x0107e40000100a00 */
[----:B---3--:R-:W-:Y:S02]  /*64740*/  IMAD.MOV.U32 R12, RZ, RZ, R23 ;  /* 0x000000ffff0c7224 */ /* 0x008fe400078e0017 */
[----:B------:R-:W-:Y:S02]  /*64750*/  IMAD.MOV.U32 R13, RZ, RZ, R22 ;  /* 0x000000ffff0d7224 */ /* 0x000fe400078e0016 */
[----:B------:R-:W-:Y:S02]  /*64760*/  IMAD.MOV.U32 R22, RZ, RZ, R6 ;  /* 0x000000ffff167224 */ /* 0x000fe400078e0006 */
[----:B------:R-:W-:Y:S01]  /*64770*/  IMAD.MOV.U32 R23, RZ, RZ, R7 ;  /* 0x000000ffff177224 */ /* 0x000fe200078e0007 */
[----:B------:R0:W-:Y:S04]  /*64780*/  STL.64 [R1+0x4378], R12 ;  /* 0x0043780c01007387 */ /* 0x0001e80000100a00 */
[----:B0-----:R-:W2:Y:S01]  /*64790*/  LDL.LU R12, [R1+0x90] ;  /* 0x00009000010c7983 */ /* 0x001ea20000300800 */
[----:B------:R-:W-:-:S03]  /*647a0*/  IMAD.MOV.U32 R13, RZ, RZ, R29 ;  /* 0x000000ffff0d7224 */ /* 0x000fc600078e001d */
[----:B------:R0:W-:Y:S04]  /*647b0*/  STL.64 [R1+0x42f8], R22 ;  /* 0x0042f81601007387 */ /* 0x0001e80000100a00 */
[----:B------:R-:W3:Y:S04]  /*647c0*/  LDL.LU.64 R20, [R1+0x180] ;  /* 0x0001800001147983 */ /* 0x000ee80000300a00 */
[----:B0-----:R-:W4:Y:S04]  /*647d0*/  LDL.LU.64 R22, [R1+0x188] ;  /* 0x0001880001167983 */ /* 0x001f280000300a00 */
[----:B----4-:R-:W-:Y:S04]  /*647e0*/  STL.64 [R1+0x4310], R22 ;  /* 0x0043101601007387 */ /* 0x010fe80000100a00 */
[----:B---3--:R0:W-:Y:S04]  /*647f0*/  STL.64 [R1+0x4308], R20 ;  /* 0x0043081401007387 */ /* 0x0081e80000100a00 */
[----:B0-----:R-:W3:Y:S04]  /*64800*/  LDL.LU.64 R20, [R1+0x1d0] ;  /* 0x0001d00001147983 */ /* 0x001ee80000300a00 */
[----:B------:R-:W4:Y:S04]  /*64810*/  LDL.LU.64 R22, [R1+0x1d8] ;  /* 0x0001d80001167983 */ /* 0x000f280000300a00 */
        /* <DEDUP_REMOVED lines=18> */
[----:B0-----:R-:W2:Y:S04]  /*64940*/  LDL.LU.64 R20, [R1+0x650] ;  /* 0x0006500001147983 */ /* 0x001ea80000300a00 */
[----:B------:R-:W2:Y:S04]  /*64950*/  LDL.LU.64 R22, [R1+0x658] ;  /* 0x0006580001167983 */ /* 0x000ea80000300a00 */
[----:B------:R-:W-:Y:S04]  /*64960*/  STL.64 [R1+0x42e8], R10 ;  /* 0x0042e80a01007387 */ /* 0x000fe80000100a00 */
[----:B------:R0:W-:Y:S04]  /*64970*/  STL.64 [R1+0x42e0], R8 ;  /* 0x0042e00801007387 */ /* 0x0001e80000100a00 */
[----:B0-----:R-:W3:Y:S04]  /*64980*/  LDL.LU.64 R8, [R1+0x1b0] ;  /* 0x0001b00001087983 */ /* 0x001ee80000300a00 */
[----:B------:R-:W3:Y:S04]  /*64990*/  LDL.LU.64 R10, [R1+0x1b8] ;  /* 0x0001b800010a7983 */ /* 0x000ee80000300a00 */
[----:B------:R-:W4:Y:S04]  /*649a0*/  LDL.LU.64 R4, [R1+0x1a0] ;  /* 0x0001a00001047983 */ /* 0x000f280000300a00 */
[----:B------:R-:W4:Y:S04]  /*649b0*/  LDL.LU.64 R6, [R1+0x1a8] ;  /* 0x0001a80001067983 */ /* 0x000f280000300a00 */
[----:B------:R-:W4:Y:S04]  /*649c0*/  LDL.LU.64 R24, [R1+0x170] ;  /* 0x0001700001187983 */ /* 0x000f280000300a00 */
[----:B------:R-:W4:Y:S01]  /*649d0*/  LDL.LU.64 R26, [R1+0x178] ;  /* 0x00017800011a7983 */ /* 0x000f220000300a00 */
[----:B--2---:R-:W-:Y:S03]  /*649e0*/  HMMA.16816.F32 R12, R16, R12, R20 ;  /* 0x0000000c100c723c */ /* 0x004fe60000001814 */
[----:B------:R-:W2:Y:S04]  /*649f0*/  LDL.LU.64 R22, [R1+0x4388] ;  /* 0x0043880001167983 */ /* 0x000ea80000300a00 */
[----:B------:R-:W2:-:S15]  /*64a00*/  LDL.LU.64 R20, [R1+0x4380] ;  /* 0x0043800001147983 */ /* 0x000e9e0000300a00 */
[----:B------:R-:W-:-:S01]  /*64a10*/  NOP ;  /* 0x0000000000007918 */ /* 0x000fc20000000000 */
[----:B------:R0:W-:Y:S04]  /*64a20*/  STL.64 [R1+0x80], R12 ;  /* 0x0000800c01007387 */ /* 0x0001e80000100a00 */
[----:B------:R2:W-:Y:S04]  /*64a30*/  STL.64 [R1+0x88], R14 ;  /* 0x0000880e01007387 */ /* 0x0005e80000100a00 */
[----:B0-----:R-:W2:Y:S02]  /*64a40*/  LDL.LU.64 R12, [R1+0x4378] ;  /* 0x00437800010c7983 */ /* 0x001ea40000300a00 */
[----:B--2---:R-:W-:Y:S02]  /*64a50*/  HMMA.16816.F32 R12, R16, R12, R20 ;  /* 0x0000000c100c723c */ /* 0x004fe40000001814 */
[----:B------:R-:W2:Y:S04]  /*64a60*/  LDL.LU.64 R22, [R1+0x4370] ;  /* 0x0043700001167983 */ /* 0x000ea80000300a00 */
[----:B------:R-:W2:-:S15]  /*64a70*/  LDL.LU.64 R20, [R1+0x4368] ;  /* 0x0043680001147983 */ /* 0x000e9e0000300a00 */
[----:B------:R-:W-:-:S02]  /*64a80*/  NOP ;  /* 0x0000000000007918 */ /* 0x000fc40000000000 */
[----:B------:R0:W-:Y:S01]  /*64a90*/  STL.64 [R1+0xa0], R12 ;  /* 0x0000a00c01007387 */ /* 0x0001e20000100a00 */
[----:B------:R-:W-:-:S03]  /*64aa0*/  IMAD.MOV.U32 R29, RZ, RZ, R15 ;  /* 0x000000ffff1d7224 */ /* 0x000fc600078e000f */
[----:B------:R2:W-:Y:S04]  /*64ab0*/  STL [R1+0xa8], R14 ;  /* 0x0000a80e01007387 */ /* 0x0005e80000100800 */
[----:B0-----:R-:W2:Y:S02]  /*64ac0*/  LDL.LU.64 R12, [R1+0x4360] ;  /* 0x00436000010c7983 */ /* 0x001ea40000300a00 */
[----:B--2---:R-:W-:Y:S02]  /*64ad0*/  HMMA.16816.F32 R12, R16, R12, R20 ;  /* 0x0000000c100c723c */ /* 0x004fe40000001814 */
[----:B------:R-:W2:Y:S04]  /*64ae0*/  LDL.LU.64 R22, [R1+0x4358] ;  /* 0x0043580001167983 */ /* 0x000ea80000300a00 */
[----:B------:R-:W2:-:S15]  /*64af0*/  LDL.LU.64 R20, [R1+0x4350] ;  /* 0x0043500001147983 */ /* 0x000e9e0000300a00 */
[----:B------:R-:W-:-:S02]  /*64b00*/  NOP ;  /* 0x0000000000007918 */ /* 0x000fc40000000000 */
[----:B------:R0:W-:Y:S04]  /*64b10*/  STL.64 [R1+0xd0], R12 ;  /* 0x0000d00c01007387 */ /* 0x0001e80000100a00 */
[----:B------:R2:W-:Y:S04]  /*64b20*/  STL.64 [R1+0xd8], R14 ;  /* 0x0000d80e01007387 */ /* 0x0005e80000100a00 */
        /* <DEDUP_REMOVED lines=23> */
[----:B------:R-:W2:-:S15]  /*64ca0*/  LDL.LU.64 R22, [R1+0x42f8] ;  /* 0x0042f80001167983 */ /* 0x000e9e0000300a00 */
[----:B------:R-:W-:-:S06]  /*64cb0*/  NOP ;  /* 0x0000000000007918 */ /* 0x000fcc0000000000 */
[----:B------:R0:W-:Y:S04]  /*64cc0*/  STL.64 [R1+0x180], R12 ;  /* 0x0001800c01007387 */ /* 0x0001e80000100a00 */
[----:B------:R3:W-:Y:S04]  /*64cd0*/  STL.64 [R1+0x188], R14 ;  /* 0x0001880e01007387 */ /* 0x0007e80000100a00 */
[----:B0-----:R-:W3:Y:S02]  /*64ce0*/  LDL.LU.64 R12, [R1+0x42f0] ;  /* 0x0042f000010c7983 */ /* 0x001ee40000300a00 */
[----:B---3--:R-:W-:Y:S02]  /*64cf0*/  HMMA.16816.F32 R12, R16, R12, R8 ;  /* 0x0000000c100c723c */ /* 0x008fe40000001808 */
[----:B------:R-:W3:Y:S04]  /*64d00*/  LDL.LU.64 R10, [R1+0x42e8] ;  /* 0x0042e800010a7983 */ /* 0x000ee80000300a00 */
[----:B------:R-:W2:-:S15]  /*64d10*/  LDL.LU.64 R8, [R1+0x42e0] ;  /* 0x0042e00001087983 */ /* 0x000e9e0000300a00 */
[----:B------:R-:W-:-:S02]  /*64d20*/  NOP ;  /* 0x0000000000007918 */ /* 0x000fc40000000000 */
[----:B------:R0:W-:Y:S01]  /*64d30*/  STL.64 [R1+0x1b0], R12 ;  /* 0x0001b00c01007387 */ /* 0x0001e20000100a00 */
[----:B------:R-:W-:Y:S02]  /*64d40*/  IMAD.MOV.U32 R21, RZ, RZ, R14 ;  /* 0x000000ffff157224 */ /* 0x000fe400078e000e */
[----:B------:R-:W-:Y:S01]  /*64d50*/  IMAD.MOV.U32 R20, RZ, RZ, R15 ;  /* 0x000000ffff147224 */ /* 0x000fe200078e000f */
[----:B0-----:R-:W4:Y:S02]  /*64d60*/  LDL.LU.64 R12, [R1+0x42d8] ;  /* 0x0042d800010c7983 */ /* 0x001f240000300a00 */
[----:B----4-:R-:W-:Y:S02]  /*64d70*/  HMMA.16816.F32 R12, R16, R12, R4 ;  /* 0x0000000c100c723c */ /* 0x010fe40000001804 */
[----:B------:R-:W4:-:S15]  /*64d80*/  LDL.LU.64 R6, [R1+0x42d0] ;  /* 0x0042d00001067983 */ /* 0x000f1e0000300a00 */
[----:B------:R-:W-:-:S06]  /*64d90*/  NOP ;  /* 0x0000000000007918 */ /* 0x000fcc0000000000 */
[----:B------:R0:W-:Y:S04]  /*64da0*/  STL.64 [R1+0x1e0], R12 ;  /* 0x0001e00c01007387 */ /* 0x0001e80000100a00 */
[----:B------:R1:W-:Y:S04]  /*64db0*/  STL.64 [R1+0x1e8], R14 ;  /* 0x0001e80e01007387 */ /* 0x0003e80000100a00 */
[----:B0-----:R-:W1:Y:S02]  /*64dc0*/  LDL.LU.64 R12, [R1+0x42c8] ;  /* 0x0042c800010c7983 */ /* 0x001e640000300a00 */
[----:B-1----:R-:W-:Y:S02]  /*64dd0*/  HMMA.16816.F32 R12, R16, R12, R24 ;  /* 0x0000000c100c723c */ /* 0x002fe40000001818 */
[----:B------:R-:W4:Y:S04]  /*64de0*/  LDL.LU.64 R26, [R1+0x42c0] ;  /* 0x0042c000011a7983 */ /* 0x000f280000300a00 */
[----:B------:R-:W4:-:S15]  /*64df0*/  LDL.LU.64 R24, [R1+0x42b8] ;  /* 0x0042b80001187983 */ /* 0x000f1e0000300a00 */
[----:B------:R-:W-:-:S02]  /*64e00*/  NOP ;  /* 0x0000000000007918 */ /* 0x000fc40000000000 */
[----:B------:R0:W-:Y:S01]  /*64e10*/  STL.64 [R1+0x1d0], R12 ;  /* 0x0001d00c01007387 */ /* 0x0001e20000100a00 */
[----:B------:R-:W-:Y:S02]  /*64e20*/  IMAD.MOV.U32 R17, RZ, RZ, R14 ;  /* 0x000000ffff117224 */ /* 0x000fe400078e000e */
[----:B------:R-:W-:Y:S02]  /*64e30*/  IMAD.MOV.U32 R16, RZ, RZ, R15 ;  /* 0x000000ffff107224 */ /* 0x000fe400078e000f */
[----:B------:R-:W4:Y:S04]  /*64e40*/  LDL.LU.64 R14, [R1+0x42b0] ;  /* 0x0042b000010e7983 */ /* 0x000f280000300a00 */
[----:B0-----:R-:W4:Y:S04]  /*64e50*/  LDL.LU.64 R12, [R1+0x42a8] ;  /* 0x0042a800010c7983 */ /* 0x001f280000300a00 */
[----:B------:R0:W-:Y:S04]  /*64e60*/  STL.64 [R1+0x4248], R16 ;  /* 0x0042481001007387 */ /* 0x0001e80000100a00 */
[----:B0-----:R-:W2:Y:S01]  /*64e70*/  LDL R17, [R1+0x334] ;  /* 0x0003340001117983 */ /* 0x001ea20000100800 */
[----:B----4-:R-:W-:Y:S03]  /*64e80*/  HMMA.16816.F32 R24, R12, R6, R24 ;  /* 0x000000060c18723c */ /* 0x010fe60000001818 */
[----:B------:R-:W4:Y:S04]  /*64e90*/  LDL.LU.64 R6, [R1+0x42a0] ;  /* 0x0042a00001067983 */ /* 0x000f280000300a00 */
[----:B------:R-:W4:-:S15]  /*64ea0*/  LDL.LU.64 R4, [R1+0x4298] ;  /* 0x0042980001047983 */ /* 0x000f1e0000300a00 */
[----:B------:R-:W-:-:S01]  /*64eb0*/  NOP ;  /* 0x0000000000007918 */ /* 0x000fc20000000000 */
[----:B------:R-:W-:Y:S04]  /*64ec0*/  STL.64 [R1+0x1a0], R24 ;  /* 0x0001a01801007387 */ /* 0x000fe80000100a00 */
[----:B------:R0:W-:Y:S04]  /*64ed0*/  STL.64 [R1+0x1a8], R26 ;  /* 0x0001a81a01007387 */ /* 0x0001e80000100a00 */
[----:B0-----:R-:W3:Y:S04]  /*64ee0*/  LDL.LU R26, [R1+0x58] ;  /* 0x00005800011a7983 */ /* 0x001ee80000300800 */
[----:B------:R-:W3:Y:S04]  /*64ef0*/  LDL.LU R27, [R1+0x5c] ;  /* 0x00005c00011b7983 */ /* 0x000ee80000300800 */
[----:B---3--:R0:W-:Y:S04]  /*64f00*/  STL.64 [R1+0x4268], R26 ;  /* 0x0042681a01007387 */ /* 0x0081e80000100a00 */
[----:B0-----:R-:W3:Y:S04]  /*64f10*/  LDL.LU R26, [R1+0x78] ;  /* 0x00007800011a7983 */ /* 0x001ee80000300800 */
[----:B------:R-:W3:Y:S04]  /*64f20*/  LDL.LU R27, [R1+0x7c] ;  /* 0x00007c00011b7983 */ /* 0x000ee80000300800 */
[----:B---3--:R0:W-:Y:S04]  /*64f30*/  STL.64 [R1+0x4280], R26 ;  /* 0x0042801a01007387 */ /* 0x0081e80000100a00 */
[----:B0-----:R-:W4:Y:S04]  /*64f40*/  LDL.LU R26, [R1+0x8] ;  /* 0x00000800011a7983 */ /* 0x001f280000300800 */
[----:B------:R-:W4:Y:S02]  /*64f50*/  LDL.LU R27, [R1+0xc] ;  /* 0x00000c00011b7983 */ /* 0x000f240000300800 */
[----:B----4-:R-:W-:Y:S07]  /*64f60*/  HMMA.16816.F32 R24, R12, R26, R4 ;  /* 0x0000001a0c18723c */ /* 0x010fee0000001804 */
[----:B------:R-:W-:-:S02]  /*64f70*/  IMAD.MOV.U32 R4, RZ, RZ, R11 ;  /* 0x000000ffff047224 */ /* 0x000fc400078e000b */
[----:B------:R-:W3:Y:S01]  /*64f80*/  LDL.LU R11, [R1+0x4294] ;  /* 0x00429400010b7983 */ /* 0x000ee20000300800 */
[----:B------:R-:W-:Y:S02]  /*64f90*/  IMAD.MOV.U32 R5, RZ, RZ, R0 ;  /* 0x000000ffff057224 */ /* 0x000fe400078e0000 */
[----:B--2---:R-:W-:Y:S02]  /*64fa0*/  IMAD.MOV.U32 R6, RZ, RZ, R22 ;  /* 0x000000ffff067224 */ /* 0x004fe400078e0016 */
[----:B------:R-:W-:-:S09]  /*64fb0*/  IMAD.MOV.U32 R7, RZ, RZ, R23 ;  /* 0x000000ffff077224 */ /* 0x000fd200078e0017 */
[----:B------:R-:W-:Y:S04]  /*64fc0*/  STL.64 [R1+0x170], R24 ;  /* 0x0001701801007387 */ /* 0x000fe80000100a00 */
[----:B------:R-:W-:Y:S04]  /*64fd0*/  STL.64 [R1+0x178], R26 ;  /* 0x0001781a01007387 */ /* 0x000fe80000100a00 */
[----:B------:R-:W2:Y:S04]  /*64fe0*/  LDL.LU R0, [R1+0x4290] ;  /* 0x0042900001007983 */ /* 0x000ea80000300800 */
[----:B------:R-:W3:Y:S04]  /*64ff0*/  LDL.LU R22, [R1+0x428c] ;  /* 0x00428c0001167983 */ /* 0x000ee80000300800 */
[----:B------:R-:W3:Y:S04]  /*65000*/  LDL.LU R23, [R1+0x4288] ;  /* 0x0042880001177983 */ /* 0x000ee80000300800 */
[----:B------:R-:W-:Y:S04]  /*65010*/  STL.64 [R1+0x4278], R6 ;  /* 0x0042780601007387 */ /* 0x000fe80000100a00 */
[----:B------:R0:W-:Y:S04]  /*65020*/  STL.64 [R1+0x4270], R4 ;  /* 0x0042700401007387 */ /* 0x0001e80000100a00 */
[----:B0-----:R-:W4:Y:S04]  /*65030*/  LDL.LU R4, [R1+0x40] ;  /* 0x0000400001047983 */ /* 0x001f280000300800 */
[----:B------:R-:W4:Y:S04]  /*65040*/  LDL.LU R5, [R1+0x44] ;  /* 0x0000440001057983 */ /* 0x000f280000300800 */
[----:B------:R-:W4:Y:S01]  /*65050*/  LDL.LU R6, [R1+0x48] ;  /* 0x0000480001067983 */ /* 0x000f220000300800 */
[----:B------:R-:W-:-:S03]  /*65060*/  IMAD.MOV.U32 R7, RZ, RZ, R2 ;  /* 0x000000ffff077224 */ /* 0x000fc600078e0002 */
[----:B--2---:R-:W-:Y:S01]  /*65070*/  STL [R1+0x4064], R0 ;  /* 0x0040640001007387 */ /* 0x004fe20000100800 */
[----:B------:R-:W-:-:S03]  /*65080*/  LOP3.LUT R2, R0, 0x40, RZ, 0x3c, !PT ;  /* 0x0000004000027812 */ /* 0x000fc600078e3cff */
[----:B------:R-:W-:Y:S01]  /*65090*/  STL.64 [R1+0x4250], R20 ;  /* 0x0042501401007387 */ /* 0x000fe20000100a00 */
[----:B---3--:R-:W-:Y:S03]  /*650a0*/  HMMA.16816.F32 R8, R12, R22, R8 ;  /* 0x000000160c08723c */ /* 0x008fe60000001808 */
[----:B------:R-:W2:Y:S04]  /*650b0*/  LDL.LU R22, [R1+0x68] ;  /* 0x0000680001167983 */ /* 0x000ea80000300800 */
[----:B------:R-:W0:-:S15]  /*650c0*/  LDSM.16.M88.4 R24, [R2+UR6+0x4000] ;  /* 0x004000060218783b */ /* 0x000e1e0008000200 */
[----:B------:R-:W-:-:S01]  /*650d0*/  NOP ;  /* 0x0000000000007918 */ /* 0x000fc20000000000 */
[----:B------:R-:W-:Y:S04]  /*650e0*/  STL.64 [R1+0x140], R8 ;  /* 0x0001400801007387 */ /* 0x000fe80000100a00 */
[----:B------:R-:W-:Y:S04]  /*650f0*/  STL.64 [R1+0x148], R10 ;  /* 0x0001480a01007387 */ /* 0x000fe80000100a00 */
[----:B------:R-:W1:Y:S04]  /*65100*/  LDSM.16.MT88.4 R8, [R17+0x40400] ;  /* 0x040400001108783b */ /* 0x000e680000004200 */
[----:B------:R-:W2:Y:S01]  /*65110*/  LDL.LU R23, [R1+0x6c] ;  /* 0x00006c0001177983 */ /* 0x000ea20000300800 */
[----:B0-----:R-:W-:-:S03]  /*65120*/  IMAD.MOV.U32 R0, RZ, RZ, R27 ;  /* 0x000000ffff007224 */ /* 0x001fc600078e001b */
[----:B-1----:R-:W-:Y:S04]  /*65130*/  STL.64 [R1+0x41f0], R10 ;  /* 0x0041f00a01007387 */ /* 0x002fe80000100a00 */
[----:B------:R-:W-:Y:S04]  /*65140*/  STL.64 [R1+0x41e8], R8 ;  /* 0x0041e80801007387 */ /* 0x000fe80000100a00 */
[----:B------:R-:W0:Y:S04]  /*65150*/  LDSM.16.M88.4 R8, [R2+UR6] ;  /* 0x000000060208783b */ /* 0x000e280008000200 */
[----:B0-----:R0:W-:Y:S04]  /*65160*/  STL.64 [R1+0x210], R8 ;  /* 0x0002100801007387 */ /* 0x0011e80000100a00 */
[----:B------:R-:W-:Y:S04]  /*65170*/  STL.64 [R1+0x218], R10 ;  /* 0x0002180a01007387 */ /* 0x000fe80000100a00 */
[----:B------:R-:W-:Y:S01]  /*65180*/  STL [R1+0x238], R26 ;  /* 0x0002381a01007387 */ /* 0x000fe20000100800 */
[----:B0-----:R-:W-:-:S02]  /*65190*/  IMAD.MOV.U32 R9, RZ, RZ, R24 ;  /* 0x000000ffff097224 */ /* 0x001fc400078e0018 */
[----:B------:R-:W-:Y:S02]  /*651a0*/  IMAD.MOV.U32 R8, RZ, RZ, R25 ;  /* 0x000000ffff087224 */ /* 0x000fe400078e0019 */
[----:B------:R-:W0:Y:S04]  /*651b0*/  LDSM.16.M88.4 R24, [R2+UR6+0x8000] ;  /* 0x008000060218783b */ /* 0x000e280008000200 */
[----:B------:R1:W-:Y:S04]  /*651c0*/  STL.64 [R1+0x4258], R8 ;  /* 0x0042580801007387 */ /* 0x0003e80000100a00 */
[----:B-1----:R-:W2:Y:S04]  /*651d0*/  LDL.LU R8, [R1+0x30] ;  /* 0x0000300001087983 */ /* 0x002ea80000300800 */
[----:B------:R-:W2:Y:S01]  /*651e0*/  LDL.LU R9, [R1+0x34] ;  /* 0x0000340001097983 */ /* 0x000ea20000300800 */
[----:B------:R-:W-:-:S02]  /*651f0*/  IMAD.MOV.U32 R10, RZ, RZ, R28 ;  /* 0x000000ffff0a7224 */ /* 0x000fc400078e001c */
[----:B------:R-:W-:Y:S01]  /*65200*/  IMAD.MOV.U32 R11, RZ, RZ, R3 ;  /* 0x000000ffff0b7224 */ /* 0x000fe200078e0003 */
[----:B------:R-:W-:Y:S04]  /*65210*/  STL [R1+0x4080], R0 ;  /* 0x0040800001007387 */ /* 0x000fe80000100800 */
[----:B0-----:R-:W-:Y:S04]  /*65220*/  STL.64 [R1+0x250], R24 ;  /* 0x0002501801007387 */ /* 0x001fe80000100a00 */
[----:B------:R0:W-:Y:S04]  /*65230*/  STL.64 [R1+0x258], R26 ;  /* 0x0002581a01007387 */ /* 0x0001e80000100a00 */
[----:B0-----:R-:W4:Y:S02]  /*65240*/  LDL.LU.64 R26, [R1+0x4280] ;  /* 0x00428000011a7983 */ /* 0x001f240000300a00 */
[----:B----4-:R-:W-:Y:S02]  /*65250*/  HMMA.16816.F32 R24, R12, R26, R4 ;  /* 0x0000001a0c18723c */ /* 0x010fe40000001804 */
[----:B------:R-:W3:Y:S04]  /*65260*/  LDL.LU.64 R6, [R1+0x4278] ;  /* 0x0042780001067983 */ /* 0x000ee80000300a00 */
[----:B------:R-:W3:-:S15]  /*65270*/  LDL.LU.64 R4, [R1+0x4270] ;  /* 0x0042700001047983 */ /* 0x000ede0000300a00 */
[----:B------:R-:W-:-:S02]  /*65280*/  NOP ;  /* 0x0000000000007918 */ /* 0x000fc40000000000 */
[----:B------:R-:W-:Y:S04]  /*65290*/  STL.64 [R1+0x110], R24 ;  /* 0x0001101801007387 */ /* 0x000fe80000100a00 */
[----:B------:R0:W-:Y:S04]  /*652a0*/  STL.64 [R1+0x118], R26 ;  /* 0x0001181a01007387 */ /* 0x0001e80000100a00 */
[----:B0-----:R-:W3:Y:S01]  /*652b0*/  LDL.LU.64 R26, [R1+0x4268] ;  /* 0x00426800011a7983 */ /* 0x001ee20000300a00 */
[----:B--2---:R-:W-:-:S15]  /*652c0*/  HMMA.16816.F32 R8, R12, R22, R8 ;  /* 0x000000160c08723c */ /* 0x004fde0000001808 */
[----:B------:R-:W-:-:S08]  /*652d0*/  NOP ;  /* 0x0000000000007918 */ /* 0x000fd00000000000 */
[----:B------:R-:W-:Y:S04]  /*652e0*/  STL.64 [R1+0xc0], R8 ;  /* 0x0000c00801007387 */ /* 0x000fe80000100a00 */
[----:B------:R-:W-:Y:S04]  /*652f0*/  STL.64 [R1+0xc8], R10 ;  /* 0x0000c80a01007387 */ /* 0x000fe80000100a00 */
[----:B------:R-:W0:Y:S01]  /*65300*/  LDSM.16.M88.4 R8, [R2+UR6+0xc000] ;  /* 0x00c000060208783b */ /* 0x000e220008000200 */
[----:B---3--:R-:W-:Y:S03]  /*65310*/  HMMA.16816.F32 R20, R12, R26, R4 ;  /* 0x0000001a0c14723c */ /* 0x008fe60000001804 */
[----:B------:R-:W1:Y:S04]  /*65320*/  LDSM.16.M88.4 R4, [R2+UR6+0x10000] ;  /* 0x010000060204783b */ /* 0x000e680008000200 */
[----:B------:R-:W-:-:S15]  /*65330*/  LDSM.16.M88.4 R24, [R2+UR6+0x3c000] ;  /* 0x03c000060218783b */ /* 0x000fde0008000200 */
[----:B------:R-:W-:-:S01]  /*65340*/  NOP ;  /* 0x0000000000007918 */ /* 0x000fc20000000000 */
[----:B------:R-:W-:Y:S04]  /*65350*/  STL.64 [R1+0x40], R20 ;  /* 0x0000401401007387 */ /* 0x000fe80000100a00 */
[----:B------:R-:W-:Y:S04]  /*65360*/  STL.64 [R1+0x48], R22 ;  /* 0x0000481601007387 */ /* 0x000fe80000100a00 */
[----:B0-----:R-:W-:Y:S04]  /*65370*/  STL.64 [R1+0x220], R8 ;  /* 0x0002200801007387 */ /* 0x001fe80000100a00 */
[----:B------:R-:W-:Y:S04]  /*65380*/  STL.64 [R1+0x228], R10 ;  /* 0x0002280a01007387 */ /* 0x000fe80000100a00 */
[----:B------:R-:W0:Y:S01]  /*65390*/  LDSM.16.M88.4 R8, [R2+UR6+0x14000] ;  /* 0x014000060208783b */ /* 0x000e220008000200 */
[----:B-1----:R-:W-:-:S03]  /*653a0*/  IMAD.MOV.U32 R28, RZ, RZ, R6 ;  /* 0x000000ffff1c7224 */ /* 0x002fc600078e0006 */
[----:B------:R-:W-:Y:S01]  /*653b0*/  STL.64 [R1+0x240], R4 ;  /* 0x0002400401007387 */ /* 0x000fe20000100a00 */
[----:B------:R-:W-:-:S03]  /*653c0*/  IMAD.MOV.U32 R3, RZ, RZ, R7 ;  /* 0x000000ffff037224 */ /* 0x000fc600078e0007 */
[----:B------:R-:W1:Y:S04]  /*653d0*/  LDSM.16.M88.4 R4, [R2+UR6+0x18000] ;  /* 0x018000060204783b */ /* 0x000e680008000200 */
[----:B------:R-:W-:Y:S04]  /*653e0*/  STL [R1+0x407c], R3 ;  /* 0x00407c0301007387 */ /* 0x000fe80000100800 */
[----:B------:R-:W-:Y:S04]  /*653f0*/  STL [R1+0x4078], R28 ;  /* 0x0040781c01007387 */ /* 0x000fe80000100800 */
[----:B------:R-:W2:Y:S04]  /*65400*/  LDSM.16.M88.4 R20, [R2+UR6+0x1c000] ;  /* 0x01c000060214783b */ /* 0x000ea80008000200 */
[----:B0-----:R-:W-:Y:S04]  /*65410*/  STL.64 [R1+0x260], R8 ;  /* 0x0002600801007387 */ /* 0x001fe80000100a00 */
[----:B------:R-:W-:Y:S04]  /*65420*/  STL.64 [R1+0x268], R10 ;  /* 0x0002680a01007387 */ /* 0x000fe80000100a00 */
[----:B------:R-:W0:Y:S04]  /*65430*/  LDSM.16.M88.4 R8, [R2+UR6+0x20000] ;  /* 0x020000060208783b */ /* 0x000e280008000200 */
[----:B-1----:R-:W-:Y:S04]  /*65440*/  STL.64 [R1+0x270], R4 ;  /* 0x0002700401007387 */ /* 0x002fe80000100a00 */
[----:B------:R-:W-:Y:S04]  /*65450*/  STL.64 [R1+0x278], R6 ;  /* 0x0002780601007387 */ /* 0x000fe80000100a00 */
[----:B------:R-:W1:Y:S04]  /*65460*/  LDSM.16.M88.4 R4, [R2+UR6+0x24000] ;  /* 0x024000060204783b */ /* 0x000e680008000200 */
[----:B--2---:R-:W-:Y:S04]  /*65470*/  STL.64 [R1+0x280], R20 ;  /* 0x0002801401007387 */ /* 0x004fe80000100a00 */
[----:B------:R-:W-:Y:S04]  /*65480*/  STL.64 [R1+0x288], R22 ;  /* 0x0002881601007387 */ /* 0x000fe80000100a00 */
        /* <DEDUP_REMOVED lines=9> */
[----:B0-----:R-:W-:Y:S04]  /*65520*/  STL.64 [R1+0x2c0], R8 ;  /* 0x0002c00801007387 */ /* 0x001fe80000100a00 */
[----:B------:R0:W-:Y:S04]  /*65530*/  STL.64 [R1+0x2c8], R10 ;  /* 0x0002c80a01007387 */ /* 0x0001e80000100a00 */
[----:B-1----:R-:W-:Y:S01]  /*65540*/  STL.64 [R1+0x2d8], R6 ;  /* 0x0002d80601007387 */ /* 0x002fe20000100a00 */
[----:B------:R-:W-:-:S02]  /*65550*/  IMAD.MOV.U32 R3, RZ, RZ, R4 ;  /* 0x000000ffff037224 */ /* 0x000fc400078e0004 */
[----:B------:R-:W-:Y:S01]  /*65560*/  IMAD.MOV.U32 R0, RZ, RZ, R5 ;  /* 0x000000ffff007224 */ /* 0x000fe200078e0005 */
[----:B------:R-:W2:Y:S04]  /*65570*/  LDL.LU R18, [R1+0xe8] ;  /* 0x0000e80001127983 */ /* 0x000ea80000300800 */
[----:B------:R-:W2:Y:S04]  /*65580*/  LDL.LU R19, [R1+0xec] ;  /* 0x0000ec0001137983 */ /* 0x000ea80000300800 */
[----:B------:R-:W1:Y:S01]  /*65590*/  LDSM.16.M88.4 R4, [R2+UR6+0x34000] ;  /* 0x034000060204783b */ /* 0x000e620008000200 */
[----:B0-----:R-:W-:-:S02]  /*655a0*/  IMAD.MOV.U32 R11, RZ, RZ, R29 ;  /* 0x000000ffff0b7224 */ /* 0x001fc400078e001d */
[----:B-1----:R-:W-:Y:S02]  /*655b0*/  IMAD.MOV.U32 R29, RZ, RZ, R4 ;  /* 0x000000ffff1d7224 */ /* 0x002fe400078e0004 */
[----:B------:R-:W-:Y:S01]  /*655c0*/  IMAD.MOV.U32 R28, RZ, RZ, R5 ;  /* 0x000000ffff1c7224 */ /* 0x000fe200078e0005 */
[----:B--2---:R0:W-:Y:S04]  /*655d0*/  STL.64 [R1+0x4260], R18 ;  /* 0x0042601201007387 */ /* 0x0041e80000100a00 */
[----:B0-----:R-:W2:Y:S04]  /*655e0*/  LDL.LU R18, [R1+0x98] ;  /* 0x0000980001127983 */ /* 0x001ea80000300800 */
[----:B------:R-:W2:Y:S04]  /*655f0*/  LDL.LU R19, [R1+0x9c] ;  /* 0x00009c0001137983 */ /* 0x000ea80000300800 */
[----:B------:R-:W3:Y:S04]  /*65600*/  LDL.LU R22, [R1+0xb8] ;  /* 0x0000b80001167983 */ /* 0x000ee80000300800 */
[----:B------:R-:W3:Y:S04]  /*65610*/  LDL.LU R23, [R1+0xbc] ;  /* 0x0000bc0001177983 */ /* 0x000ee80000300800 */
[----:B------:R-:W3:Y:S04]  /*65620*/  LDL.LU R8, [R1+0xa0] ;  /* 0x0000a00001087983 */ /* 0x000ee80000300800 */
[----:B------:R-:W3:Y:S04]  /*65630*/  LDL.LU R9, [R1+0xa4] ;  /* 0x0000a40001097983 */ /* 0x000ee80000300800 */
[----:B------:R-:W3:Y:S04]  /*65640*/  LDL.LU R10, [R1+0xa8] ;  /* 0x0000a800010a7983 */ /* 0x000ee80000300800 */
[----:B------:R-:W-:Y:S04]  /*65650*/  STL [R1+0x41ac], R0 ;  /* 0x0041ac0001007387 */ /* 0x000fe80000100800 */
[----:B------:R-:W-:Y:S04]  /*65660*/  STL [R1+0x41a8], R3 ;  /* 0x0041a80301007387 */ /* 0x000fe80000100800 */
[----:B------:R-:W-:Y:S04]  /*65670*/  STL.64 [R1+0x2e8], R6 ;  /* 0x0002e80601007387 */ /* 0x000fe80000100a00 */
[----:B------:R-:W0:Y:S04]  /*65680*/  LDSM.16.M88.4 R4, [R2+UR6+0x38000] ;  /* 0x038000060204783b */ /* 0x000e280008000200 */
[----:B------:R-:W-:Y:S04]  /*65690*/  STL [R1+0x41b4], R28 ;  /* 0x0041b41c01007387 */ /* 0x000fe80000100800 */
[----:B------:R-:W-:Y:S04]  /*656a0*/  STL [R1+0x41b0], R29 ;  /* 0x0041b01d01007387 */ /* 0x000fe80000100800 */
[----:B------:R-:W-:Y:S04]  /*656b0*/  STL [R1+0x3df8], R2 ;  /* 0x003df80201007387 */ /* 0x000fe80000100800 */
[----:B0-----:R-:W-:Y:S04]  /*656c0*/  STL.64 [R1+0x2f0], R4 ;  /* 0x0002f00401007387 */ /* 0x001fe80000100a00 */
[----:B------:R-:W-:Y:S04]  /*656d0*/  STL.64 [R1+0x2f8], R6 ;  /* 0x0002f80601007387 */ /* 0x000fe80000100a00 */
[----:B------:R-:W0:Y:S04]  /*656e0*/  LDSM.16.MT88.4 R4, [R17+0x40600] ;  /* 0x040600001104783b */ /* 0x000e280000004200 */
[----:B------:R-:W-:Y:S04]  /*656f0*/  STL.64 [R1+0x310], R24 ;  /* 0x0003101801007387 */ /* 0x000fe80000100a00 */
[----:B------:R1:W-:Y:S04]  /*65700*/  STL.64 [R1+0x318], R26 ;  /* 0x0003181a01007387 */ /* 0x0003e80000100a00 */
[----:B-1----:R-:W4:Y:S04]  /*65710*/  LDL.LU R26, [R1+0x108] ;  /* 0x00010800011a7983 */ /* 0x002f280000300800 */
[----:B------:R-:W4:Y:S04]  /*65720*/  LDL.LU R27, [R1+0x10c] ;  /* 0x00010c00011b7983 */ /* 0x000f280000300800 */
[----:B0-----:R0:W-:Y:S04]  /*65730*/  STL [R1+0x4090], R4 ;  /* 0x0040900401007387 */ /* 0x0011e80000100800 */
[----:B------:R1:W-:Y:S04]  /*65740*/  STL [R1+0x408c], R5 ;  /* 0x00408c0501007387 */ /* 0x0003e80000100800 */
[----:B------:R1:W-:Y:S04]  /*65750*/  STL [R1+0x4088], R6 ;  /* 0x0040880601007387 */ /* 0x0003e80000100800 */
[----:B------:R1:W-:Y:S04]  /*65760*/  STL [R1+0x4084], R7 ;  /* 0x0040840701007387 */ /* 0x0003e80000100800 */
[----:B0-----:R-:W2:Y:S04]  /*65770*/  LDL.LU R4, [R1+0x80] ;  /* 0x0000800001047983 */ /* 0x001ea80000300800 */
[----:B-1----:R-:W2:Y:S04]  /*65780*/  LDL.LU R5, [R1+0x84] ;  /* 0x0000840001057983 */ /* 0x002ea80000300800 */
[----:B------:R-:W2:Y:S04]  /*65790*/  LDL.LU R6, [R1+0x88] ;  /* 0x0000880001067983 */ /* 0x000ea80000300800 */
[----:B------:R-:W2:Y:S02]  /*657a0*/  LDL.LU R7, [R1+0x8c] ;  /* 0x00008c0001077983 */ /* 0x000ea40000300800 */
[----:B--2---:R-:W-:-:S15]  /*657b0*/  HMMA.16816.F32 R16, R12, R18, R4 ;  /* 0x000000120c10723c */ /* 0x004fde0000001804 */
[----:B------:R-:W-:-:S09]  /*657c0*/  NOP ;  /* 0x0000000000007918 */ /* 0x000fd20000000000 */
[----:B------:R-:W-:Y:S02]  /*657d0*/  IMAD.MOV.U32 R2, RZ, RZ, R19 ;  /* 0x000000ffff027224 */ /* 0x000fe400078e0013 */
[----:B------:R-:W-:Y:S02]  /*657e0*/  IMAD.MOV.U32 R6, RZ, RZ, R18 ;  /* 0x000000ffff067224 */ /* 0x000fe400078e0012 */
[----:B------:R-:W-:Y:S01]  /*657f0*/  IMAD.MOV.U32 R7, RZ, RZ, R17 ;  /* 0x000000ffff077224 */ /* 0x000fe200078e0011 */
[----:B------:R-:W2:Y:S01]  /*65800*/  LDL.LU.64 R18, [R1+0x4260] ;  /* 0x0042600001127983 */ /* 0x000ea20000300a00 */
[----:B---3--:R-:W-:Y:S01]  /*65810*/  HMMA.16816.F32 R20, R12, R22, R8 ;  /* 0x000000160c14723c */ /* 0x008fe20000001808 */
[----:B------:R-:W-:Y:S02]  /*65820*/  IMAD.MOV.U32 R3, RZ, RZ, R16 ;  /* 0x000000ffff037224 */ /* 0x000fe400078e0010 */
[----:B------:R-:W-:Y:S04]  /*65830*/  STL [R1+0x41c4], R2 ;  /* 0x0041c40201007387 */ /* 0x000fe80000100800 */
[----:B------:R0:W-:Y:S04]  /*65840*/  STL [R1+0x41c0], R6 ;  /* 0x0041c00601007387 */ /* 0x0001e80000100800 */
[----:B------:R1:W-:Y:S04]  /*65850*/  STL [R1+0x41bc], R7 ;  /* 0x0041bc0701007387 */ /* 0x0003e80000100800 */
[----:B------:R-:W2:Y:S04]  /*65860*/  LDL.LU R4, [R1+0xd0] ;  /* 0x0000d00001047983 */ /* 0x000ea80000300800 */
[----:B------:R-:W2:Y:S04]  /*65870*/  LDL.LU R5, [R1+0xd4] ;  /* 0x0000d40001057983 */ /* 0x000ea80000300800 */
[----:B0-----:R-:W2:Y:S04]  /*65880*/  LDL.LU R6, [R1+0xd8] ;  /* 0x0000d80001067983 */ /* 0x001ea80000300800 */
[----:B-1----:R-:W2:Y:S01]  /*65890*/  LDL.LU R7, [R1+0xdc] ;  /* 0x0000dc0001077983 */ /* 0x002ea20000300800 */
[----:B------:R-:W-:-:S02]  /*658a0*/  IMAD.MOV.U32 R29, RZ, RZ, R22 ;  /* 0x000000ffff1d7224 */ /* 0x000fc400078e0016 */
[----:B------:R-:W-:Y:S01]  /*658b0*/  IMAD.MOV.U32 R28, RZ, RZ, R21 ;  /* 0x000000ffff1c7224 */ /* 0x000fe200078e0015 */
[----:B------:R-:W-:Y:S04]  /*658c0*/  STL [R1+0x41b8], R3 ;  /* 0x0041b80301007387 */ /* 0x000fe80000100800 */
[----:B------:R-:W3:Y:S04]  /*658d0*/  LDL.LU.64 R8, [R1+0x4258] ;  /* 0x0042580001087983 */ /* 0x000ee80000300a00 */
[----:B------:R0:W-:Y:S04]  /*658e0*/  STL [R1+0x20], R20 ;  /* 0x0000201401007387 */ /* 0x0001e80000100800 */
[----:B0-----:R-:W3:Y:S04]  /*658f0*/  LDL.LU.64 R20, [R1+0x4250] ;  /* 0x0042500001147983 */ /* 0x001ee80000300a00 */
[----:B------:R-:W-:Y:S04]  /*65900*/  STL [R1+0x41cc], R29 ;  /* 0x0041cc1d01007387 */ /* 0x000fe80000100800 */
[----:B------:R-:W-:Y:S01]  /*65910*/  STL [R1+0x41c8], R28 ;  /* 0x0041c81c01007387 */ /* 0x000fe20000100800 */
[----:B------:R-:W-:Y:S01]  /*65920*/  IMAD.MOV.U32 R0, RZ, RZ, R23 ;  /* 0x000000ffff007224 */ /* 0x000fe200078e0017 */
[----:B--2---:R-:W-:-:S15]  /*65930*/  HMMA.16816.F32 R16, R12, R18, R4 ;  /* 0x000000120c10723c */ /* 0x004fde0000001804 */
[----:B------:R-:W-:-:S09]  /*65940*/  NOP ;  /* 0x0000000000007918 */ /* 0x000fd20000000000 */
[----:B------:R-:W-:Y:S02]  /*65950*/  IMAD.MOV.U32 R7, RZ, RZ, R16 ;  /* 0x000000ffff077224 */ /* 0x000fe400078e0010 */
[----:B------:R-:W-:Y:S02]  /*65960*/  IMAD.MOV.U32 R5, RZ, RZ, R18 ;  /* 0x000000ffff057224 */ /* 0x000fe400078e0012 */
[----:B------:R-:W-:Y:S02]  /*65970*/  IMAD.MOV.U32 R4, RZ, RZ, R19 ;  /* 0x000000ffff047224 */ /* 0x000fe400078e0013 */
[----:B------:R-:W-:Y:S02]  /*65980*/  IMAD.MOV.U32 R3, RZ, RZ, R17 ;  /* 0x000000ffff037224 */ /* 0x000fe400078e0011 */
[----:B------:R-:W2:Y:S04]  /*65990*/  LDL.LU.64 R16, [R1+0x4248] ;  /* 0x0042480001107983 */ /* 0x000ea80000300a00 */
[----:B------:R-:W-:Y:S04]  /*659a0*/  STL [R1+0x4240], R7 ;  /* 0x0042400701007387 */ /* 0x000fe80000100800 */
[----:B------:R0:W-:Y:S04]  /*659b0*/  STL.64 [R1+0x4238], R4 ;  /* 0x0042380401007387 */ /* 0x0001e80000100a00 */
[----:B0-----:R-:W4:Y:S04]  /*659c0*/  LDL.LU R4, [R1+0xf0] ;  /* 0x0000f00001047983 */ /* 0x001f280000300800 */
[----:B------:R-:W4:Y:S04]  /*659d0*/  LDL.LU R5, [R1+0xf4] ;  /* 0x0000f40001057983 */ /* 0x000f280000300800 */
[----:B------:R-:W4:Y:S04]  /*659e0*/  LDL.LU R6, [R1+0xf8] ;  /* 0x0000f80001067983 */ /* 0x000f280000300800 */
[----:B------:R-:W4:Y:S04]  /*659f0*/  LDL.LU R7, [R1+0xfc] ;  /* 0x0000fc0001077983 */ /* 0x000f280000300800 */
[----:B------:R-:W2:Y:S04]  /*65a00*/  LDL.LU R10, [R1+0x208] ;  /* 0x00020800010a7983 */ /* 0x000ea80000300800 */
[----:B------:R-:W2:Y:S04]  /*65a10*/  LDL.LU R11, [R1+0x20c] ;  /* 0x00020c00010b7983 */ /* 0x000ea80000300800 */
[----:B------:R-:W3:Y:S04]  /*65a20*/  LDL.LU R22, [R1+0x168] ;  /* 0x0001680001167983 */ /* 0x000ee80000300800 */
[----:B------:R-:W3:Y:S01]  /*65a30*/  LDL.LU R23, [R1+0x16c] ;  /* 0x00016c0001177983 */ /* 0x000ee20000300800 */
[----:B----4-:R-:W-:Y:S03]  /*65a40*/  HMMA.16816.F32 R24, R12, R26, R4 ;  /* 0x0000001a0c18723c */ /* 0x010fe60000001804 */
[----:B---3--:R-:W-:Y:S04]  /*65a50*/  STL.64 [R1+0x4230], R22 ;  /* 0x0042301601007387 */ /* 0x008fe80000100a00 */
[----:B------:R0:W-:Y:S04]  /*65a60*/  STL.64 [R1+0x4228], R20 ;  /* 0x0042281401007387 */ /* 0x0001e80000100a00 */
[----:B------:R-:W3:Y:S04]  /*65a70*/  LDL.LU R18, [R1+0x138] ;  /* 0x0001380001127983 */ /* 0x000ee80000300800 */
[----:B------:R-:W3:Y:S04]  /*65a80*/  LDL.LU R19, [R1+0x13c] ;  /* 0x00013c0001137983 */ /* 0x000ee80000300800 */
[----:B0-----:R-:W3:Y:S04]  /*65a90*/  LDL.LU R20, [R1+0x120] ;  /* 0x0001200001147983 */ /* 0x001ee80000300800 */
[----:B------:R-:W3:Y:S04]  /*65aa0*/  LDL.LU R21, [R1+0x124] ;  /* 0x0001240001157983 */ /* 0x000ee80000300800 */
[----:B------:R-:W3:Y:S01]  /*65ab0*/  LDL.LU R22, [R1+0x128] ;  /* 0x0001280001167983 */ /* 0x000ee20000300800 */
[----:B------:R-:W-:-:S03]  /*65ac0*/  IMAD.MOV.U32 R2, RZ, RZ, R26 ;  /* 0x000000ffff027224 */ /* 0x000fc600078e001a */
[----:B------:R-:W3:Y:S01]  /*65ad0*/  LDL.LU R23, [R1+0x12c] ;  /* 0x00012c0001177983 */ /* 0x000ee20000300800 */
[----:B------:R-:W-:-:S03]  /*65ae0*/  IMAD.MOV.U32 R6, RZ, RZ, R27 ;  /* 0x000000ffff067224 */ /* 0x000fc600078e001b */
[----:B--2---:R-:W-:Y:S04]  /*65af0*/  STL.64 [R1+0x4200], R10 ;  /* 0x0042000a01007387 */ /* 0x004fe80000100a00 */
[----:B------:R-:W2:Y:S04]  /*65b00*/  LDL.LU R7, [R1+0x4240] ;  /* 0x0042400001077983 */ /* 0x000ea80000300800 */
[----:B------:R-:W4:Y:S04]  /*65b10*/  LDL.LU.64 R4, [R1+0x4238] ;  /* 0x0042380001047983 */ /* 0x000f280000300a00 */
[----:B------:R-:W3:Y:S04]  /*65b20*/  LDL.LU R26, [R1+0x198] ;  /* 0x00019800011a7983 */ /* 0x000ee80000300800 */
[----:B------:R-:W3:Y:S01]  /*65b30*/  LDL.LU R27, [R1+0x19c] ;  /* 0x00019c00011b7983 */ /* 0x000ee20000300800 */
[----:B------:R-:W-:-:S02]  /*65b40*/  IMAD.MOV.U32 R29, RZ, RZ, R24 ;  /* 0x000000ffff1d7224 */ /* 0x000fc400078e0018 */
[----:B------:R-:W-:Y:S01]  /*65b50*/  IMAD.MOV.U32 R28, RZ, RZ, R25 ;  /* 0x000000ffff1c7224 */ /* 0x000fe200078e0019 */
[----:B---3--:R0:W-:Y:S04]  /*65b60*/  STL.64 [R1+0x4220], R26 ;  /* 0x0042201a01007387 */ /* 0x0081e80000100a00 */
[----:B------:R-:W3:Y:S04]  /*65b70*/  LDL.LU R24, [R1+0x150] ;  /* 0x0001500001187983 */ /* 0x000ee80000300800 */
[----:B------:R-:W3:Y:S04]  /*65b80*/  LDL.LU R25, [R1+0x154] ;  /* 0x0001540001197983 */ /* 0x000ee80000300800 */
[----:B0-----:R-:W3:Y:S04]  /*65b90*/  LDL.LU R26, [R1+0x158] ;  /* 0x00015800011a7983 */ /* 0x001ee80000300800 */
[----:B------:R-:W3:Y:S04]  /*65ba0*/  LDL.LU R27, [R1+0x15c] ;  /* 0x00015c00011b7983 */ /* 0x000ee80000300800 */
[----:B------:R-:W2:Y:S04]  /*65bb0*/  LDL.LU R10, [R1+0x1f8] ;  /* 0x0001f800010a7983 */ /* 0x000ea80000300800 */
[----:B------:R-:W2:Y:S04]  /*65bc0*/  LDL.LU R11, [R1+0x1fc] ;  /* 0x0001fc00010b7983 */ /* 0x000ea80000300800 */
[----:B--2---:R0:W-:Y:S04]  /*65bd0*/  STL.64 [R1+0x4218], R10 ;  /* 0x0042180a01007387 */ /* 0x0041e80000100a00 */
[----:B0-----:R-:W2:Y:S04]  /*65be0*/  LDL.LU R10, [R1+0x1c8] ;  /* 0x0001c800010a7983 */ /* 0x001ea80000300800 */
[----:B------:R-:W2:Y:S04]  /*65bf0*/  LDL.LU R11, [R1+0x1cc] ;  /* 0x0001cc00010b7983 */ /* 0x000ea80000300800 */
[----:B------:R-:W-:Y:S04]  /*65c00*/  STL.64 [R1+0x41d8], R6 ;  /* 0x0041d80601007387 */ /* 0x000fe80000100a00 */
[----:B----4-:R0:W-:Y:S04]  /*65c10*/  STL.64 [R1+0x41d0], R4 ;  /* 0x0041d00401007387 */ /* 0x0101e80000100a00 */
[----:B0-----:R-:W4:Y:S04]  /*65c20*/  LDL.LU R4, [R1+0x210] ;  /* 0x0002100001047983 */ /* 0x001f280000300800 */
[----:B------:R-:W4:Y:S01]  /*65c30*/  LDL.LU R5, [R1+0x214] ;  /* 0x0002140001057983 */ /* 0x000f220000300800 */
[----:B------:R-:W-:-:S02]  /*65c40*/  IMAD.MOV.U32 R6, RZ, RZ, R17 ;  /* 0x000000ffff067224 */ /* 0x000fc400078e0011 */
[----:B------:R-:W-:Y:S01]  /*65c50*/  IMAD.MOV.U32 R7, RZ, RZ, R16 ;  /* 0x000000ffff077224 */ /* 0x000fe200078e0010 */
[----:B----4-:R0:W-:Y:S04]  /*65c60*/  STL.64 [R1+0x41f8], R4 ;  /* 0x0041f80401007387 */ /* 0x0101e80000100a00 */
[----:B0-----:R-:W4:Y:S04]  /*65c70*/  LDL.LU R4, [R1+0x1d0] ;  /* 0x0001d00001047983 */ /* 0x001f280000300800 */
[----:B------:R-:W4:Y:S04]  /*65c80*/  LDL.LU R5, [R1+0x1d4] ;  /* 0x0001d40001057983 */ /* 0x000f280000300800 */
[----:B------:R-:W-:Y:S01]  /*65c90*/  STL.64 [R1+0x4210], R6 ;  /* 0x0042100601007387 */ /* 0x000fe20000100a00 */
[----:B------:R-:W-:Y:S03]  /*65ca0*/  HMMA.16816.F32 R16, R12, R18, R20 ;  /* 0x000000120c10723c */ /* 0x000fe60000001814 */
[----:B----4-:R0:W-:Y:S04]  /*65cb0*/  STL.64 [R1+0x4208], R4 ;  /* 0x0042080401007387 */ /* 0x0101e80000100a00 */
[----:B0-----:R-:W4:Y:S04]  /*65cc0*/  LDL.LU R4, [R1+0x1e0] ;  /* 0x0001e00001047983 */ /* 0x001f280000300800 */
[----:B------:R-:W4:Y:S04]  /*65cd0*/  LDL.LU R5, [R1+0x1e4] ;  /* 0x0001e40001057983 */ /* 0x000f280000300800 */
[----:B------:R-:W4:Y:S04]  /*65ce0*/  LDL.LU R6, [R1+0x1e8] ;  /* 0x0001e80001067983 */ /* 0x000f280000300800 */
[----:B------:R-:W4:Y:S04]  /*65cf0*/  LDL.LU R7, [R1+0x1ec] ;  /* 0x0001ec0001077983 */ /* 0x000f280000300800 */
[----:B------:R-:W3:Y:S04]  /*65d00*/  LDL.LU.64 R22, [R1+0x4230] ;  /* 0x0042300001167983 */ /* 0x000ee80000300a00 */
[----:B------:R-:W2:Y:S04]  /*65d10*/  LDL.LU.64 R20, [R1+0x4228] ;  /* 0x0042280001147983 */ /* 0x000ea80000300a00 */
[----:B------:R-:W-:Y:S04]  /*65d20*/  STL.64 [R1+0x40f8], R18 ;  /* 0x0040f81201007387 */ /* 0x000fe80000100a00 */
[----:B------:R0:W-:Y:S04]  /*65d30*/  STL.64 [R1+0x40f0], R16 ;  /* 0x0040f01001007387 */ /* 0x0001e80000100a00 */
[----:B0-----:R-:W4:Y:S04]  /*65d40*/  LDL.LU R16, [R1+0x1b0] ;  /* 0x0001b00001107983 */ /* 0x001f280000300800 */
[----:B------:R-:W4:Y:S01]  /*65d50*/  LDL.LU R17, [R1+0x1b4] ;  /* 0x0001b40001117983 */ /* 0x000f220000300800 */
[----:B--2---:R-:W-:-:S02]  /*65d60*/  IMAD.MOV.U32 R18, RZ, RZ, R21 ;  /* 0x000000ffff127224 */ /* 0x004fc400078e0015 */
[----:B------:R-:W-:Y:S02]  /*65d70*/  IMAD.MOV.U32 R19, RZ, RZ, R20 ;  /* 0x000000ffff137224 */ /* 0x000fe400078e0014 */
[----:B---3--:R-:W-:Y:S01]  /*65d80*/  HMMA.16816.F32 R20, R12, R22, R24 ;  /* 0x000000160c14723c */ /* 0x008fe20000001818 */
[----:B------:R-:W2:-:S15]  /*65d90*/  LDL.LU.64 R26, [R1+0x4220] ;  /* 0x00422000011a7983 */ /* 0x000e9e0000300a00 */
[----:B------:R-:W-:-:S07]  /*65da0*/  NOP ;  /* 0x0000000000007918 */ /* 0x000fce0000000000 */
[----:B------:R-:W-:Y:S04]  /*65db0*/  STL.64 [R1+0x40e8], R22 ;  /* 0x0040e81601007387 */ /* 0x000fe80000100a00 */
[----:B------:R0:W-:Y:S04]  /*65dc0*/  STL.64 [R1+0x40e0], R20 ;  /* 0x0040e01401007387 */ /* 0x0001e80000100a00 */
[----:B0-----:R-:W2:Y:S04]  /*65dd0*/  LDL.LU R20, [R1+0x180] ;  /* 0x0001800001147983 */ /* 0x001ea80000300800 */
[----:B------:R-:W2:Y:S04]  /*65de0*/  LDL.LU R21, [R1+0x184] ;  /* 0x0001840001157983 */ /* 0x000ea80000300800 */
[----:B------:R-:W2:Y:S04]  /*65df0*/  LDL.LU R22, [R1+0x188] ;  /* 0x0001880001167983 */ /* 0x000ea80000300800 */
[----:B------:R-:W2:Y:S02]  /*65e00*/  LDL.LU R23, [R1+0x18c] ;  /* 0x00018c0001177983 */ /* 0x000ea40000300800 */
[----:B--2---:R-:W-:-:S15]  /*65e10*/  HMMA.16816.F32 R24, R12, R26, R20 ;  /* 0x0000001a0c18723c */ /* 0x004fde0000001814 */
[----:B------:R-:W-:-:S08]  /*65e20*/  NOP ;  /* 0x0000000000007918 */ /* 0x000fd00000000000 */
[----:B------:R-:W-:Y:S04]  /*65e30*/  STL.64 [R1+0x40d8], R26 ;  /* 0x0040d81a01007387 */ /* 0x000fe80000100a00 */
[----:B------:R0:W-:Y:S02]  /*65e40*/  STL.64 [R1+0x40d0], R24 ;  /* 0x0040d01801007387 */ /* 0x0001e40000100a00 */
[----:B0-----:R-:W-:Y:S02]  /*65e50*/  IMAD.MOV.U32 R24, RZ, RZ, R9 ;  /* 0x000000ffff187224 */ /* 0x001fe400078e0009 */
[----:B------:R-:W-:Y:S02]  /*65e60*/  IMAD.MOV.U32 R25, RZ, RZ, R8 ;  /* 0x000000ffff197224 */ /* 0x000fe400078e0008 */
[----:B----4-:R-:W-:Y:S03]  /*65e70*/  HMMA.16816.F32 R8, R12, R10, R16 ;  /* 0x0000000a0c08723c */ /* 0x010fe60000001810 */
[----:B------:R0:W-:Y:S04]  /*65e80*/  STL.64 [R1+0x41e0], R24 ;  /* 0x0041e01801007387 */ /* 0x0001e80000100a00 */
[----:B0-----:R-:W2:Y:S04]  /*65e90*/  LDL.LU R24, [R1+0x1a0] ;  /* 0x0001a00001187983 */ /* 0x001ea80000300800 */
[----:B------:R-:W2:Y:S04]  /*65ea0*/  LDL.LU R25, [R1+0x1a4] ;  /* 0x0001a40001197983 */ /* 0x000ea80000300800 */
[----:B------:R-:W2:Y:S09]  /*65eb0*/  LDL.LU R26, [R1+0x1a8] ;  /* 0x0001a800011a7983 */ /* 0x000eb20000300800 */
[----:B------:R-:W-:-:S02]  /*65ec0*/  IMAD.MOV.U32 R19, RZ, RZ, R10 ;  /* 0x000000ffff137224 */ /* 0x000fc400078e000a */
[----:B------:R-:W-:Y:S01]  /*65ed0*/  IMAD.MOV.U32 R18, RZ, RZ, R11 ;  /* 0x000000ffff127224 */ /* 0x000fe200078e000b */
[----:B------:R-:W2:Y:S04]  /*65ee0*/  LDL.LU R27, [R1+0x1ac] ;  /* 0x0001ac00011b7983 */ /* 0x000ea80000300800 */
[----:B------:R-:W3:Y:S01]  /*65ef0*/  LDL.LU.64 R10, [R1+0x4218] ;  /* 0x00421800010a7983 */ /* 0x000ee20000300a00 */
[----:B------:R-:W-:Y:S02]  /*65f00*/  IMAD.MOV.U32 R23, RZ, RZ, R8 ;  /* 0x000000ffff177224 */ /* 0x000fe400078e0008 */
[----:B------:R-:W-:Y:S02]  /*65f10*/  IMAD.MOV.U32 R22, RZ, RZ, R9 ;  /* 0x000000ffff167224 */ /* 0x000fe400078e0009 */
[----:B---3--:R-:W-:Y:S01]  /*65f20*/  HMMA.16816.F32 R8, R12, R10, R4 ;  /* 0x0000000a0c08723c */ /* 0x008fe20000001804 */
[----:B------:R-:W3:Y:S04]  /*65f30*/  LDL.LU.64 R6, [R1+0x4210] ;  /* 0x0042100001067983 */ /* 0x000ee80000300a00 */
[----:B------:R-:W3:-:S15]  /*65f40*/  LDL.LU.64 R4, [R1+0x4208] ;  /* 0x0042080001047983 */ /* 0x000ede0000300a00 */
[----:B------:R-:W-:-:S03]  /*65f50*/  NOP ;  /* 0x0000000000007918 */ /* 0x000fc60000000000 */
[----:B------:R-:W-:Y:S04]  /*65f60*/  STL.64 [R1+0x60], R8 ;  /* 0x0000600801007387 */ /* 0x000fe80000100a00 */
[----:B------:R0:W-:Y:S04]  /*65f70*/  STL.64 [R1+0x68], R10 ;  /* 0x0000680a01007387 */ /* 0x0001e80000100a00 */
[----:B0-----:R-:W3:Y:S02]  /*65f80*/  LDL.LU.64 R10, [R1+0x4200] ;  /* 0x00420000010a7983 */ /* 0x001ee40000300a00 */
[----:B---3--:R-:W-:Y:S02]  /*65f90*/  HMMA.16816.F32 R12, R12, R10, R4 ;  /* 0x0000000a0c0c723c */ /* 0x008fe40000001804 */
[----:B------:R-:W2:Y:S04]  /*65fa0*/  LDL.LU.64 R4, [R1+0x41f8] ;  /* 0x0041f80001047983 */ /* 0x000ea80000300a00 */
[----:B------:R-:W2:Y:S04]  /*65fb0*/  LDL.LU.64 R10, [R1+0x41f0] ;  /* 0x0041f000010a7983 */ /* 0x000ea80000300a00 */
[----:B------:R-:W2:-:S13]  /*65fc0*/  LDL.LU.64 R8, [R1+0x41e8] ;  /* 0x0041e80001087983 */ /* 0x000e9a0000300a00 */
[----:B------:R0:W-:Y:S04]  /*65fd0*/  STL [R1+0x40a0], R12 ;  /* 0x0040a00c01007387 */ /* 0x0001e80000100800 */
[----:B------:R1:W-:Y:S04]  /*65fe0*/  STL [R1+0x409c], R13 ;  /* 0x00409c0d01007387 */ /* 0x0003e80000100800 */
[----:B------:R3:W-:Y:S04]  /*65ff0*/  STL [R1+0x4098], R14 ;  /* 0x0040980e01007387 */ /* 0x0007e80000100800 */
[----:B------:R4:W-:Y:S04]  /*66000*/  STL [R1+0x4094], R15 ;  /* 0x0040940f01007387 */ /* 0x0009e80000100800 */
[----:B0-----:R-:W2:Y:S04]  /*66010*/  LDL.LU R12, [R1+0x170] ;  /* 0x00017000010c7983 */ /* 0x001ea80000300800 */
[----:B-1----:R-:W2:Y:S04]  /*66020*/  LDL.LU R13, [R1+0x174] ;  /* 0x00017400010d7983 */ /* 0x002ea80000300800 */
[----:B---3--:R-:W3:Y:S04]  /*66030*/  LDL.LU R14, [R1+0x178] ;  /* 0x00017800010e7983 */ /* 0x008ee80000300800 */
[----:B----4-:R-:W3:Y:S01]  /*66040*/  LDL.LU R15, [R1+0x17c] ;  /* 0x00017c00010f7983 */ /* 0x010ee20000300800 */
[----:B--2---:R-:W-:Y:S03]  /*66050*/  HMMA.16816.F32 R4, R8, R4, R24 ;  /* 0x000000040804723c */ /* 0x004fe60000001818 */
[----:B------:R-:W3:-:S15]  /*66060*/  LDL.LU.64 R24, [R1+0x41e0] ;  /* 0x0041e00001187983 */ /* 0x000ede0000300a00 */
[----:B------:R-:W-:-:S05]  /*66070*/  NOP ;  /* 0x0000000000007918 */ /* 0x000fca0000000000 */
[----:B------:R-:W-:Y:S04]  /*66080*/  STL.64 [R1+0x70], R4 ;  /* 0x0000700401007387 */ /* 0x000fe80000100a00 */
[----:B------:R0:W-:Y:S04]  /*66090*/  STL.64 [R1+0x78], R6 ;  /* 0x0000780601007387 */ /* 0x0001e80000100a00 */
[----:B0-----:R-:W2:Y:S04]  /*660a0*/  LDL.LU.64 R6, [R1+0x41d8] ;  /* 0x0041d80001067983 */ /* 0x001ea80000300a00 */
[----:B------:R-:W4:Y:S01]  /*660b0*/  LDL.LU.64 R4, [R1+0x41d0] ;  /* 0x0041d00001047983 */ /* 0x000f220000300a00 */
[----:B---3--:R-:W-:-:S15]  /*660c0*/  HMMA.16816.F32 R24, R8, R24, R12 ;  /* 0x000000180818723c */ /* 0x008fde000000180c */
[----:B------:R-:W-:-:S09]  /*660d0*/  NOP ;  /* 0x0000000000007918 */ /* 0x000fd20000000000 */
[----:B------:R-:W-:Y:S02]  /*660e0*/  IMAD.MOV.U32 R12, RZ, RZ, R24 ;  /* 0x000000ffff0c7224 */ /* 0x000fe400078e0018 */
[----:B------:R-:W-:Y:S01]  /*660f0*/  IMAD.MOV.U32 R13, RZ, RZ, R25 ;  /* 0x000000ffff0d7224 */ /* 0x000fe200078e0019 */
[----:B------:R-:W3:Y:S04]  /*66100*/  LDL.LU R24, [R1+0x2c0] ;  /* 0x0002c00001187983 */ /* 0x000ee80000300800 */
[----:B------:R-:W3:Y:S04]  /*66110*/  LDL.LU R25, [R1+0x2c4] ;  /* 0x0002c40001197983 */ /* 0x000ee80000300800 */
[----:B---3--:R0:W-:Y:S04]  /*66120*/  STL.64 [R1+0x4100], R24 ;  /* 0x0041001801007387 */ /* 0x0081e80000100a00 */
[----:B------:R-:W3:Y:S04]  /*66130*/  LDL.LU R16, [R1+0x2a0] ;  /* 0x0002a00001107983 */ /* 0x000ee80000300800 */
[----:B------:R-:W3:Y:S01]  /*66140*/  LDL.LU R17, [R1+0x2a4] ;  /* 0x0002a40001117983 */ /* 0x000ee20000300800 */
[----:B------:R-:W-:-:S02]  /*66150*/  IMAD.MOV.U32 R14, RZ, RZ, R26 ;  /* 0x000000ffff0e7224 */ /* 0x000fc400078e001a */
[----:B------:R-:W-:Y:S02]  /*66160*/  IMAD.MOV.U32 R15, RZ, RZ, R27 ;  /* 0x000000ffff0f7224 */ /* 0x000fe400078e001b */
[----:B0-----:R-:W-:Y:S02]  /*66170*/  IMAD.MOV.U32 R24, RZ, RZ, R29 ;  /* 0x000000ffff187224 */ /* 0x001fe400078e001d */
[----:B------:R-:W-:Y:S02]  /*66180*/  IMAD.MOV.U32 R26, RZ, RZ, R2 ;  /* 0x000000ffff1a7224 */ /* 0x000fe400078e0002 */
[----:B--2---:R-:W-:Y:S02]  /*66190*/  IMAD.MOV.U32 R27, RZ, RZ, R6 ;  /* 0x000000ffff1b7224 */ /* 0x004fe400078e0006 */
[----:B------:R-:W-:Y:S01]  /*661a0*/  IMAD.MOV.U32 R25, RZ, RZ, R28 ;  /* 0x000000ffff197224 */ /* 0x000fe200078e001c */
[----:B---3--:R0:W-:Y:S04]  /*661b0*/  STL.64 [R1+0x4108], R16 ;  /* 0x0041081001007387 */ /* 0x0081e80000100a00 */
[----:B------:R-:W2:Y:S04]  /*661c0*/  LDL.LU R29, [R1+0x41cc] ;  /* 0x0041cc00011d7983 */ /* 0x000ea80000300800 */
[----:B------:R-:W3:Y:S04]  /*661d0*/  LDL.LU R28, [R1+0x41c8] ;  /* 0x0041c800011c7983 */ /* 0x000ee80000300800 */
[----:B------:R-:W2:Y:S04]  /*661e0*/  LDL.LU R2, [R1+0x41c4] ;  /* 0x0041c40001027983 */ /* 0x000ea80000300800 */
[----:B------:R-:W2:Y:S04]  /*661f0*/  LDL.LU R6, [R1+0x41c0] ;  /* 0x0041c00001067983 */ /* 0x000ea80000300800 */
[----:B------:R-:W-:Y:S04]  /*66200*/  STL.64 [R1+0x4118], R26 ;  /* 0x0041181a01007387 */ /* 0x000fe80000100a00 */
[----:B------:R-:W-:Y:S04]  /*66210*/  STL.64 [R1+0x4110], R24 ;  /* 0x0041101801007387 */ /* 0x000fe80000100a00 */
[----:B0-----:R-:W4:Y:S04]  /*66220*/  LDL.LU R16, [R1+0x290] ;  /* 0x0002900001107983 */ /* 0x001f280000300800 */
[----:B------:R-:W4:Y:S04]  /*66230*/  LDL.LU R17, [R1+0x294] ;  /* 0x0002940001117983 */ /* 0x000f280000300800 */
[----:B----4-:R0:W-:Y:S04]  /*66240*/  STL.64 [R1+0x4120], R16 ;  /* 0x0041201001007387 */ /* 0x0101e80000100a00 */
[----:B0-----:R-:W4:Y:S04]  /*66250*/  LDL.LU R16, [R1+0x280] ;  /* 0x0002800001107983 */ /* 0x001f280000300800 */
[----:B------:R-:W4:Y:S01]  /*66260*/  LDL.LU R17, [R1+0x284] ;  /* 0x0002840001117983 */ /* 0x000f220000300800 */
[----:B------:R-:W-:-:S02]  /*66270*/  IMAD.MOV.U32 R24, RZ, RZ, R7 ;  /* 0x000000ffff187224 */ /* 0x000fc400078e0007 */
[----:B------:R-:W-:Y:S02]  /*66280*/  IMAD.MOV.U32 R25, RZ, RZ, R3 ;  /* 0x000000ffff197224 */ /* 0x000fe400078e0003 */
[----:B------:R-:W-:Y:S02]  /*66290*/  IMAD.MOV.U32 R27, RZ, RZ, R4 ;  /* 0x000000ffff1b7224 */ /* 0x000fe400078e0004 */
[----:B------:R-:W-:Y:S01]  /*662a0*/  IMAD.MOV.U32 R26, RZ, RZ, R5 ;  /* 0x000000ffff1a7224 */ /* 0x000fe200078e0005 */
[----:B----4-:R0:W-:Y:S04]  /*662b0*/  STL.64 [R1+0x4138], R16 ;  /* 0x0041381001007387 */ /* 0x0101e80000100a00 */
[----:B------:R-:W4:Y:S04]  /*662c0*/  LDL.LU R7, [R1+0x41bc] ;  /* 0x0041bc0001077983 */ /* 0x000f280000300800 */
[----:B------:R-:W4:Y:S04]  /*662d0*/  LDL.LU R3, [R1+0x41b8] ;  /* 0x0041b80001037983 */ /* 0x000f280000300800 */
[----:B0-----:R-:W3:Y:S04]  /*662e0*/  LDL.LU R16, [R1+0x270] ;  /* 0x0002700001107983 */ /* 0x001ee80000300800 */
[----:B------:R-:W3:Y:S04]  /*662f0*/  LDL.LU R17, [R1+0x274] ;  /* 0x0002740001117983 */ /* 0x000ee80000300800 */
[----:B------:R-:W2:Y:S04]  /*66300*/  LDL.LU R4, [R1+0x260] ;  /* 0x0002600001047983 */ /* 0x000ea80000300800 */
[----:B------:R-:W2:Y:S04]  /*66310*/  LDL.LU R5, [R1+0x264] ;  /* 0x0002640001057983 */ /* 0x000ea80000300800 */
[----:B--2---:R0:W-:Y:S04]  /*66320*/  STL.64 [R1+0x4160], R4 ;  /* 0x0041600401007387 */ /* 0x0041e80000100a00 */
[----:B0-----:R-:W2:Y:S04]  /*66330*/  LDL.LU R4, [R1+0x240] ;  /* 0x0002400001047983 */ /* 0x001ea80000300800 */
[----:B------:R-:W2:Y:S04]  /*66340*/  LDL.LU R5, [R1+0x244] ;  /* 0x0002440001057983 */ /* 0x000ea80000300800 */
[----:B--2---:R0:W-:Y:S04]  /*66350*/  STL.64 [R1+0x4178], R4 ;  /* 0x0041780401007387 */ /* 0x0041e80000100a00 */
[----:B0-----:R-:W2:Y:S04]  /*66360*/  LDL.LU R4, [R1+0x220] ;  /* 0x0002200001047983 */ /* 0x001ea80000300800 */
[----:B------:R-:W2:Y:S04]  /*66370*/  LDL.LU R5, [R1+0x224] ;  /* 0x0002240001057983 */ /* 0x000ea80000300800 */
[----:B--2---:R-:W-:Y:S04]  /*66380*/  STL.64 [R1+0x4190], R4 ;  /* 0x0041900401007387 */ /* 0x004fe80000100a00 */
[----:B------:R-:W-:Y:S04]  /*66390*/  STL.64 [R1+0x4158], R18 ;  /* 0x0041581201007387 */ /* 0x000fe80000100a00 */
[----:B---3--:R0:W-:Y:S04]  /*663a0*/  STL.64 [R1+0x4150], R16 ;  /* 0x0041501001007387 */ /* 0x0081e80000100a00 */
[----:B0-----:R-:W2:Y:S04]  /*663b0*/  LDL.LU R16, [R1+0x40] ;  /* 0x0000400001107983 */ /* 0x001ea80000300800 */
[----:B------:R-:W2:Y:S04]  /*663c0*/  LDL.LU R17, [R1+0x44] ;  /* 0x0000440001117983 */ /* 0x000ea80000300800 */
[----:B------:R-:W3:Y:S04]  /*663d0*/  LDL.LU R18, [R1+0x48] ;  /* 0x0000480001127983 */ /* 0x000ee80000300800 */
[----:B------:R-:W3:Y:S04]  /*663e0*/  LDL.LU R19, [R1+0x4c] ;  /* 0x00004c0001137983 */ /* 0x000ee80000300800 */
[----:B------:R-:W4:Y:S04]  /*663f0*/  LDL.LU R4, [R1+0x250] ;  /* 0x0002500001047983 */ /* 0x000f280000300800 */
[----:B------:R-:W4:Y:S04]  /*66400*/  LDL.LU R5, [R1+0x254] ;  /* 0x0002540001057983 */ /* 0x000f280000300800 */
[----:B---3--:R-:W-:Y:S04]  /*66410*/  STL.64 [R1+0x4170], R18 ;  /* 0x0041701201007387 */ /* 0x008fe80000100a00 */
[----:B--2---:R0:W-:Y:S04]  /*66420*/  STL.64 [R1+0x4168], R16 ;  /* 0x0041681001007387 */ /* 0x0041e80000100a00 */
[----:B0-----:R-:W2:Y:S04]  /*66430*/  LDL.LU R16, [R1+0xc0] ;  /* 0x0000c00001107983 */ /* 0x001ea80000300800 */
[----:B------:R-:W2:Y:S04]  /*66440*/  LDL.LU R17, [R1+0xc4] ;  /* 0x0000c40001117983 */ /* 0x000ea80000300800 */
[----:B------:R-:W3:Y:S04]  /*66450*/  LDL.LU R18, [R1+0xc8] ;  /* 0x0000c80001127983 */ /* 0x000ee80000300800 */
[----:B------:R-:W3:Y:S04]  /*66460*/  LDL.LU R19, [R1+0xcc] ;  /* 0x0000cc0001137983 */ /* 0x000ee80000300800 */
        /* <DEDUP_REMOVED lines=10> */
[----:B------:R-:W2:Y:S04]  /*66510*/  LDL.LU R18, [R1+0x148] ;  /* 0x0001480001127983 */ /* 0x000ea80000300800 */
[----:B------:R-:W2:Y:S04]  /*66520*/  LDL.LU R19, [R1+0x14c] ;  /* 0x00014c0001137983 */ /* 0x000ea80000300800 */
[----:B------:R-:W-:Y:S04]  /*66530*/  STL.64 [R1+0x4130], R26 ;  /* 0x0041301a01007387 */ /* 0x000fe80000100a00 */
[----:B------:R0:W-:Y:S04]  /*66540*/  STL.64 [R1+0x4128], R24 ;  /* 0x0041281801007387 */ /* 0x0001e80000100a00 */
[----:B0-----:R-:W3:Y:S01]  /*66550*/  LDL.LU R24, [R1+0x20] ;  /* 0x0000200001187983 */ /* 0x001ee20000300800 */
[----:B------:R-:W-:-:S02]  /*66560*/  IMAD.MOV.U32 R25, RZ, RZ, R28 ;  /* 0x000000ffff197224 */ /* 0x000fc400078e001c */
[----:B------:R-:W-:Y:S01]  /*66570*/  IMAD.MOV.U32 R26, RZ, RZ, R29 ;  /* 0x000000ffff1a7224 */ /* 0x000fe200078e001d */
[----:B------:R-:W2:Y:S04]  /*66580*/  LDL.LU R28, [R1+0x41b4] ;  /* 0x0041b400011c7983 */ /* 0x000ea80000300800 */
[----:B------:R-:W2:Y:S01]  /*66590*/  LDL.LU R29, [R1+0x41b0] ;  /* 0x0041b000011d7983 */ /* 0x000ea20000300800 */
[----:B------:R-:W-:-:S03]  /*665a0*/  IMAD.MOV.U32 R27, RZ, RZ, R0 ;  /* 0x000000ffff1b7224 */ /* 0x000fc600078e0000 */
[----:B------:R-:W2:Y:S04]  /*665b0*/  LDL.LU R0, [R1+0x41ac] ;  /* 0x0041ac0001007983 */ /* 0x000ea80000300800 */
[----:B------:R0:W-:Y:S02]  /*665c0*/  STL.64 [R1+0x4148], R26 ;  /* 0x0041481a01007387 */ /* 0x0001e40000100a00 */
[----:B0-----:R-:W-:Y:S02]  /*665d0*/  IMAD.MOV.U32 R26, RZ, RZ, R6 ;  /* 0x000000ffff1a7224 */ /* 0x001fe400078e0006 */
[----:B---3--:R4:W-:Y:S02]  /*665e0*/  STL.64 [R1+0x4140], R24 ;  /* 0x0041401801007387 */ /* 0x0089e40000100a00 */
[----:B----4-:R-:W-:-:S02]  /*665f0*/  IMAD.MOV.U32 R25, RZ, RZ, R7 ;  /* 0x000000ffff197224 */ /* 0x010fc400078e0007 */
[----:B--2---:R-:W-:Y:S01]  /*66600*/  HMMA.16816.F32 R4, R8, R4, R16 ;  /* 0x000000040804723c */ /* 0x004fe20000001810 */
[----:B------:R-:W-:Y:S02]  /*66610*/  IMAD.MOV.U32 R24, RZ, RZ, R3 ;  /* 0x000000ffff187224 */ /* 0x000fe400078e0003 */
[----:B------:R-:W2:Y:S04]  /*66620*/  LDL.LU R3, [R1+0x41a8] ;  /* 0x0041a80001037983 */ /* 0x000ea80000300800 */
[----:B------:R-:W3:Y:S04]  /*66630*/  LDL.LU R20, [R1+0x2b0] ;  /* 0x0002b00001147983 */ /* 0x000ee80000300800 */
[----:B------:R-:W3:Y:S04]  /*66640*/  LDL.LU R21, [R1+0x2b4] ;  /* 0x0002b40001157983 */ /* 0x000ee80000300800 */
[----:B------:R-:W-:Y:S04]  /*66650*/  STL.64 [R1+0x40b0], R14 ;  /* 0x0040b00e01007387 */ /* 0x000fe80000100a00 */
[----:B------:R0:W-:Y:S02]  /*66660*/  STL.64 [R1+0x40a8], R12 ;  /* 0x0040a80c01007387 */ /* 0x0001e40000100a00 */
[----:B0-----:R-:W-:-:S02]  /*66670*/  IMAD.MOV.U32 R12, RZ, RZ, R29 ;  /* 0x000000ffff0c7224 */ /* 0x001fc400078e001d */
[----:B------:R-:W-:-:S05]  /*66680*/  IMAD.MOV.U32 R13, RZ, RZ, R28 ;  /* 0x000000ffff0d7224 */ /* 0x000fca00078e001c */
[----:B------:R-:W-:Y:S04]  /*66690*/  STL.64 [R1+0x40c8], R12 ;  /* 0x0040c80c01007387 */ /* 0x000fe80000100a00 */
[----:B------:R-:W4:Y:S04]  /*666a0*/  LDL.LU.64 R18, [R1+0x41a0] ;  /* 0x0041a00001127983 */ /* 0x000f280000300a00 */
[----:B------:R-:W4:Y:S04]  /*666b0*/  LDL.LU.64 R16, [R1+0x4198] ;  /* 0x0041980001107983 */ /* 0x000f280000300a00 */
[----:B------:R0:W-:Y:S04]  /*666c0*/  STL.64 [R1+0x90], R4 ;  /* 0x0000900401007387 */ /* 0x0001e80000100a00 */
[----:B------:R4:W-:Y:S04]  /*666d0*/  STL.64 [R1+0x98], R6 ;  /* 0x0000980601007387 */ /* 0x0009e80000100a00 */
[----:B0-----:R-:W4:Y:S01]  /*666e0*/  LDL.LU.64 R4, [R1+0x4190] ;  /* 0x0041900001047983 */ /* 0x001f220000300a00 */
[----:B------:R-:W-:Y:S01]  /*666f0*/  IMAD.MOV.U32 R13, RZ, RZ, R0 ;  /* 0x000000ffff0d7224 */ /* 0x000fe200078e0000 */
[----:B----4-:R-:W-:Y:S02]  /*66700*/  HMMA.16816.F32 R4, R8, R4, R16 ;  /* 0x000000040804723c */ /* 0x010fe40000001810 */
[----:B------:R-:W4:Y:S04]  /*66710*/  LDL.LU.64 R18, [R1+0x4188] ;  /* 0x0041880001127983 */ /* 0x000f280000300a00 */
[----:B------:R-:W4:-:S15]  /*66720*/  LDL.LU.64 R16, [R1+0x4180] ;  /* 0x0041800001107983 */ /* 0x000f1e0000300a00 */
[----:B------:R-:W-:-:S02]  /*66730*/  NOP ;  /* 0x0000000000007918 */ /* 0x000fc40000000000 */
[----:B------:R0:W-:Y:S01]  /*66740*/  STL [R1+0xd0], R4 ;  /* 0x0000d00401007387 */ /* 0x0001e20000100800 */
[----:B------:R-:W-:-:S03]  /*66750*/  IMAD.MOV.U32 R0, RZ, RZ, R5 ;  /* 0x000000ffff007224 */ /* 0x000fc600078e0005 */
[----:B0-----:R-:W4:Y:S01]  /*66760*/  LDL.LU.64 R4, [R1+0x4178] ;  /* 0x0041780001047983 */ /* 0x001f220000300a00 */
[----:B--2---:R-:W-:Y:S02]  /*66770*/  IMAD.MOV.U32 R12, RZ, RZ, R3 ;  /* 0x000000ffff0c7224 */ /* 0x004fe400078e0003 */
[----:B------:R-:W-:Y:S02]  /*66780*/  IMAD.MOV.U32 R3, RZ, RZ, R6 ;  /* 0x000000ffff037224 */ /* 0x000fe400078e0006 */
[----:B------:R-:W-:Y:S02]  /*66790*/  IMAD.MOV.U32 R28, RZ, RZ, R7 ;  /* 0x000000ffff1c7224 */ /* 0x000fe400078e0007 */
[----:B----4-:R-:W-:Y:S01]  /*667a0*/  HMMA.16816.F32 R4, R8, R4, R16 ;  /* 0x000000040804723c */ /* 0x010fe20000001810 */
[----:B------:R-:W2:Y:S04]  /*667b0*/  LDL.LU.64 R18, [R1+0x4170] ;  /* 0x0041700001127983 */ /* 0x000ea80000300a00 */
[----:B------:R-:W2:-:S15]  /*667c0*/  LDL.LU.64 R16, [R1+0x4168] ;  /* 0x0041680001107983 */ /* 0x000e9e0000300a00 */
[----:B------:R-:W-:-:S03]  /*667d0*/  NOP ;  /* 0x0000000000007918 */ /* 0x000fc60000000000 */
[----:B------:R0:W-:Y:S04]  /*667e0*/  STL.64 [R1+0xb0], R4 ;  /* 0x0000b00401007387 */ /* 0x0001e80000100a00 */
[----:B0-----:R-:W2:Y:S01]  /*667f0*/  LDL.LU.64 R4, [R1+0x4160] ;  /* 0x0041600001047983 */ /* 0x001ea20000300a00 */
[----:B------:R-:W-:Y:S02]  /*66800*/  IMAD.MOV.U32 R27, RZ, RZ, R2 ;  /* 0x000000ffff1b7224 */ /* 0x000fe400078e0002 */
[----:B------:R-:W-:Y:S02]  /*66810*/  IMAD.MOV.U32 R29, RZ, RZ, R6 ;  /* 0x000000ffff1d7224 */ /* 0x000fe400078e0006 */
[----:B------:R-:W-:Y:S01]  /*66820*/  IMAD.MOV.U32 R2, RZ, RZ, R7 ;  /* 0x000000ffff027224 */ /* 0x000fe200078e0007 */
[----:B--2---:R-:W-:-:S15]  /*66830*/  HMMA.16816.F32 R16, R8, R4, R16 ;  /* 0x000000040810723c */ /* 0x004fde0000001810 */
[----:B------:R-:W-:-:S09]  /*66840*/  NOP ;  /* 0x0000000000007918 */ /* 0x000fd20000000000 */
[----:B------:R-:W-:Y:S02]  /*66850*/  IMAD.MOV.U32 R6, RZ, RZ, R18 ;  /* 0x000000ffff067224 */ /* 0x000fe400078e0012 */
[----:B------:R-:W-:Y:S02]  /*66860*/  IMAD.MOV.U32 R7, RZ, RZ, R19 ;  /* 0x000000ffff077224 */ /* 0x000fe400078e0013 */
[----:B------:R-:W-:Y:S01]  /*66870*/  IMAD.MOV.U32 R4, RZ, RZ, R16 ;  /* 0x000000ffff047224 */ /* 0x000fe200078e0010 */
[----:B------:R-:W2:Y:S01]  /*66880*/  LDL.LU.64 R18, [R1+0x4158] ;  /* 0x0041580001127983 */ /* 0x000ea20000300a00 */
[----:B------:R-:W-:-:S03]  /*66890*/  IMAD.MOV.U32 R5, RZ, RZ, R17 ;  /* 0x000000ffff057224 */ /* 0x000fc600078e0011 */
[----:B------:R-:W4:Y:S04]  /*668a0*/  LDL.LU.64 R16, [R1+0x4150] ;  /* 0x0041500001107983 */ /* 0x000f280000300a00 */
[----:B------:R2:W-:Y:S04]  /*668b0*/  STL.64 [R1+0x40c0], R6 ;  /* 0x0040c00601007387 */ /* 0x0005e80000100a00 */
[----:B------:R-:W-:Y:S01]  /*668c0*/  STL.64 [R1+0x40b8], R4 ;  /* 0x0040b80401007387 */ /* 0x000fe20000100a00 */
[----:B--2---:R-:W-:Y:S02]  /*668d0*/  IMAD.MOV.U32 R6, RZ, RZ, R19 ;  /* 0x000000ffff067224 */ /* 0x004fe400078e0013 */
[----:B------:R-:W-:-:S02]  /*668e0*/  IMAD.MOV.U32 R7, RZ, RZ, R18 ;  /* 0x000000ffff077224 */ /* 0x000fc400078e0012 */
[----:B----4-:R-:W-:Y:S01]  /*668f0*/  HMMA.16816.F32 R16, R8, R16, R24 ;  /* 0x000000100810723c */ /* 0x010fe20000001818 */
[----:B------:R-:W2:Y:S04]  /*66900*/  LDL.LU.64 R26, [R1+0x4148] ;  /* 0x00414800011a7983 */ /* 0x000ea80000300a00 */
[----:B------:R-:W2:-:S15]  /*66910*/  LDL.LU.64 R24, [R1+0x4140] ;  /* 0x0041400001187983 */ /* 0x000e9e0000300a00 */
[----:B------:R-:W-:-:S03]  /*66920*/  NOP ;  /* 0x0000000000007918 */ /* 0x000fc60000000000 */
        /* <DEDUP_REMOVED lines=20> */
[----:B------:R-:W-:Y:S04]  /*66a70*/  STL.64 [R1+0xc0], R16 ;  /* 0x0000c01001007387 */ /* 0x000fe80000100a00 */
[----:B------:R0:W-:Y:S04]  /*66a80*/  STL.64 [R1+0xc8], R18 ;  /* 0x0000c81201007387 */ /* 0x0001e80000100a00 */
[----:B0-----:R-:W3:Y:S04]  /*66a90*/  LDL.LU.64 R18, [R1+0x40f8] ;  /* 0x0040f80001127983 */ /* 0x001ee80000300a00 */
[----:B------:R-:W3:Y:S01]  /*66aa0*/  LDL.LU.64 R16, [R1+0x40f0] ;  /* 0x0040f00001107983 */ /* 0x000ee20000300a00 */
[----:B------:R-:W-:-:S02]  /*66ab0*/  IMAD.MOV.U32 R4, RZ, RZ, R23 ;  /* 0x000000ffff047224 */ /* 0x000fc400078e0017 */
[----:B------:R-:W-:Y:S02]  /*66ac0*/  IMAD.MOV.U32 R5, RZ, RZ, R22 ;  /* 0x000000ffff057224 */ /* 0x000fe400078e0016 */
[----:B------:R-:W2:Y:S01]  /*66ad0*/  LDL.LU.64 R22, [R1+0x40e8] ;  /* 0x0040e80001167983 */ /* 0x000ea20000300a00 */
[----:B---3--:R-:W-:Y:S03]  /*66ae0*/  HMMA.16816.F32 R16, R8, R20, R16 ;  /* 0x000000140810723c */ /* 0x008fe60000001810 */
[----:B------:R-:W2:-:S15]  /*66af0*/  LDL.LU.64 R20, [R1+0x40e0] ;  /* 0x0040e00001147983 */ /* 0x000e9e0000300a00 */
[----:B------:R-:W-:-:S05]  /*66b00*/  NOP ;  /* 0x0000000000007918 */ /* 0x000fca0000000000 */
[----:B------:R0:W-:Y:S04]  /*66b10*/  STL.64 [R1+0x100], R16 ;  /* 0x0001001001007387 */ /* 0x0001e80000100a00 */
[----:B------:R-:W-:Y:S04]  /*66b20*/  STL.64 [R1+0x108], R18 ;  /* 0x0001081201007387 */ /* 0x000fe80000100a00 */
[----:B0-----:R-:W3:Y:S04]  /*66b30*/  LDL.LU R16, [R1+0x2f0] ;  /* 0x0002f00001107983 */ /* 0x001ee80000300800 */
[----:B------:R-:W3:Y:S04]  /*66b40*/  LDL.LU R17, [R1+0x2f4] ;  /* 0x0002f40001117983 */ /* 0x000ee80000300800 */
[----:B------:R-:W4:Y:S01]  /*66b50*/  LDL.LU.64 R26, [R1+0x40d8] ;  /* 0x0040d800011a7983 */ /* 0x000f220000300a00 */
[----:B--2---:R-:W-:Y:S03]  /*66b60*/  HMMA.16816.F32 R20, R8, R24, R20 ;  /* 0x000000180814723c */ /* 0x004fe60000001814 */
[----:B------:R-:W4:-:S15]  /*66b70*/  LDL.LU.64 R24, [R1+0x40d0] ;  /* 0x0040d00001187983 */ /* 0x000f1e0000300a00 */
[----:B------:R-:W-:-:S05]  /*66b80*/  NOP ;  /* 0x0000000000007918 */ /* 0x000fca0000000000 */
[----:B------:R0:W-:Y:S04]  /*66b90*/  STL.64 [R1+0x20], R20 ;  /* 0x0000201401007387 */ /* 0x0001e80000100a00 */
[----:B------:R-:W-:Y:S04]  /*66ba0*/  STL.64 [R1+0x28], R22 ;  /* 0x0000281601007387 */ /* 0x000fe80000100a00 */
[----:B0-----:R-:W2:Y:S04]  /*66bb0*/  LDL.LU R20, [R1+0x310] ;  /* 0x0003100001147983 */ /* 0x001ea80000300800 */
[----:B------:R-:W2:Y:S01]  /*66bc0*/  LDL.LU R21, [R1+0x314] ;  /* 0x0003140001157983 */ /* 0x000ea20000300800 */
[----:B----4-:R-:W-:Y:S03]  /*66bd0*/  HMMA.16816.F32 R24, R8, R12, R24 ;  /* 0x0000000c0818723c */ /* 0x010fe60000001818 */
[----:B------:R-:W4:-:S15]  /*66be0*/  LDL.LU.64 R12, [R1+0x40c8] ;  /* 0x0040c800010c7983 */ /* 0x000f1e0000300a00 */
[----:B------:R-:W-:-:S05]  /*66bf0*/  NOP ;  /* 0x0000000000007918 */ /* 0x000fca0000000000 */
[----:B------:R0:W-:Y:S04]  /*66c00*/  STL.64 [R1+0x10], R24 ;  /* 0x0000101801007387 */ /* 0x0001e80000100a00 */
[----:B------:R1:W-:Y:S04]  /*66c10*/  STL.64 [R1+0x18], R26 ;  /* 0x0000181a01007387 */ /* 0x0003e80000100a00 */
[----:B0-----:R-:W3:Y:S04]  /*66c20*/  LDL.LU R24, [R1+0x60] ;  /* 0x0000600001187983 */ /* 0x001ee80000300800 */
[----:B------:R-:W3:Y:S04]  /*66c30*/  LDL.LU R25, [R1+0x64] ;  /* 0x0000640001197983 */ /* 0x000ee80000300800 */
[----:B-1----:R-:W3:Y:S04]  /*66c40*/  LDL.LU R26, [R1+0x68] ;  /* 0x00006800011a7983 */ /* 0x002ee80000300800 */
[----:B------:R-:W3:Y:S01]  /*66c50*/  LDL.LU R27, [R1+0x6c] ;  /* 0x00006c00011b7983 */ /* 0x000ee20000300800 */
[----:B----4-:R-:W-:Y:S03]  /*66c60*/  HMMA.16816.F32 R12, R8, R12, R4 ;  /* 0x0000000c080c723c */ /* 0x010fe60000001804 */
[----:B------:R-:W4:Y:S04]  /*66c70*/  LDL.LU.64 R6, [R1+0x40c0] ;  /* 0x0040c00001067983 */ /* 0x000f280000300a00 */
[----:B------:R-:W4:-:S15]  /*66c80*/  LDL.LU.64 R4, [R1+0x40b8] ;  /* 0x0040b80001047983 */ /* 0x000f1e0000300a00 */
[----:B------:R-:W-:-:S01]  /*66c90*/  NOP ;  /* 0x0000000000007918 */ /* 0x000fc20000000000 */
[----:B------:R-:W-:Y:S04]  /*66ca0*/  STL.64 [R1], R12 ;  /* 0x0000000c01007387 */ /* 0x000fe80000100a00 */
[----:B------:R0:W-:Y:S04]  /*66cb0*/  STL.64 [R1+0x8], R14 ;  /* 0x0000080e01007387 */ /* 0x0001e80000100a00 */
[----:B0-----:R-:W2:Y:S04]  /*66cc0*/  LDL.LU.64 R14, [R1+0x40b0] ;  /* 0x0040b000010e7983 */ /* 0x001ea80000300a00 */
[----:B------:R-:W4:Y:S01]  /*66cd0*/  LDL.LU.64 R12, [R1+0x40a8] ;  /* 0x0040a800010c7983 */ /* 0x000f220000300a00 */
[----:B---3--:R-:W-:Y:S03]  /*66ce0*/  HMMA.16816.F32 R16, R8, R16, R24 ;  /* 0x000000100810723c */ /* 0x008fe60000001818 */
[----:B------:R-:W3:Y:S04]  /*66cf0*/  LDL.LU R26, [R1+0x218] ;  /* 0x00021800011a7983 */ /* 0x000ee80000300800 */
[----:B------:R-:W3:-:S15]  /*66d00*/  LDL.LU R27, [R1+0x21c] ;  /* 0x00021c00011b7983 */ /* 0x000ede0000300800 */
[----:B------:R-:W-:-:S01]  /*66d10*/  NOP ;  /* 0x0000000000007918 */ /* 0x000fc20000000000 */
[----:B------:R0:W-:Y:S04]  /*66d20*/  STL.64 [R1+0x3fe8], R18 ;  /* 0x003fe81201007387 */ /* 0x0001e80000100a00 */
[----:B0-----:R-:W3:Y:S04]  /*66d30*/  LDL R19, [R1+0x334] ;  /* 0x0003340001137983 */ /* 0x001ee80000100800 */
[----:B------:R4:W-:Y:S01]  /*66d40*/  STL.64 [R1+0x3fe0], R16 ;  /* 0x003fe01001007387 */ /* 0x0009e20000100a00 */
[----:B--2---:R-:W-:Y:S02]  /*66d50*/  IMAD.MOV.U32 R18, RZ, RZ, R14 ;  /* 0x000000ffff127224 */ /* 0x004fe400078e000e */
[----:B----4-:R-:W-:-:S02]  /*66d60*/  IMAD.MOV.U32 R16, RZ, RZ, R12 ;  /* 0x000000ffff107224 */ /* 0x010fc400078e000c */
[----:B------:R-:W-:Y:S01]  /*66d70*/  IMAD.MOV.U32 R17, RZ, RZ, R13 ;  /* 0x000000ffff117224 */ /* 0x000fe200078e000d */
[----:B---3--:R0:W-:Y:S04]  /*66d80*/  STL [R1+0x4060], R19 ;  /* 0x0040601301007387 */ /* 0x0081e80000100800 */
[----:B------:R-:W2:Y:S04]  /*66d90*/  LDL.LU R12, [R1+0x40a0] ;  /* 0x0040a000010c7983 */ /* 0x000ea80000300800 */
[----:B------:R-:W2:Y:S01]  /*66da0*/  LDL.LU R13, [R1+0x409c] ;  /* 0x00409c00010d7983 */ /* 0x000ea20000300800 */
[----:B0-----:R-:W-:-:S03]  /*66db0*/  IMAD.MOV.U32 R19, RZ, RZ, R15 ;  /* 0x000000ffff137224 */ /* 0x001fc600078e000f */
[----:B------:R-:W2:Y:S04]  /*66dc0*/  LDL.LU R14, [R1+0x4098] ;  /* 0x00409800010e7983 */ /* 0x000ea80000300800 */
[----:B------:R-:W2:Y:S04]  /*66dd0*/  LDL.LU R15, [R1+0x4094] ;  /* 0x00409400010f7983 */ /* 0x000ea80000300800 */
[----:B------:R-:W-:Y:S04]  /*66de0*/  STL.64 [R1+0x4070], R18 ;  /* 0x0040701201007387 */ /* 0x000fe80000100a00 */
[----:B------:R0:W-:Y:S04]  /*66df0*/  STL.64 [R1+0x4068], R16 ;  /* 0x0040681001007387 */ /* 0x0001e80000100a00 */
[----:B0-----:R-:W3:Y:S04]  /*66e00*/  LDL.LU R16, [R1+0x70] ;  /* 0x0000700001107983 */ /* 0x001ee80000300800 */
[----:B------:R-:W3:Y:S04]  /*66e10*/  LDL.LU R17, [R1+0x74] ;  /* 0x0000740001117983 */ /* 0x000ee80000300800 */
[----:B------:R-:W3:Y:S04]  /*66e20*/  LDL.LU R18, [R1+0x78] ;  /* 0x0000780001127983 */ /* 0x000ee80000300800 */
[----:B------:R-:W3:Y:S01]  /*66e30*/  LDL.LU R19, [R1+0x7c] ;  /* 0x00007c0001137983 */ /* 0x000ee20000300800 */
[----:B--2---:R-:W-:Y:S03]  /*66e40*/  HMMA.16816.F32 R20, R8, R20, R12 ;  /* 0x000000140814723c */ /* 0x004fe6000000180c */
[----:B------:R-:W2:Y:S04]  /*66e50*/  LDL.LU R10, [R1+0x258] ;  /* 0x00025800010a7983 */ /* 0x000ea80000300800 */
[----:B------:R-:W2:Y:S04]  /*66e60*/  LDL.LU R11, [R1+0x25c] ;  /* 0x00025c00010b7983 */ /* 0x000ea80000300800 */
[----:B------:R-:W4:Y:S04]  /*66e70*/  LDL.LU R14, [R1+0x268] ;  /* 0x00026800010e7983 */ /* 0x000f280000300800 */
[----:B------:R-:W4:Y:S04]  /*66e80*/  LDL.LU R15, [R1+0x26c] ;  /* 0x00026c00010f7983 */ /* 0x000f280000300800 */
[----:B----4-:R0:W-:Y:S04]  /*66e90*/  STL.64 [R1+0x4040], R14 ;  /* 0x0040400e01007387 */ /* 0x0101e80000100a00 */
[----:B0-----:R-:W4:Y:S04]  /*66ea0*/  LDL.LU R14, [R1+0x228] ;  /* 0x00022800010e7983 */ /* 0x001f280000300800 */
[----:B------:R-:W4:Y:S04]  /*66eb0*/  LDL.LU R15, [R1+0x22c] ;  /* 0x00022c00010f7983 */ /* 0x000f280000300800 */
[----:B----4-:R0:W-:Y:S04]  /*66ec0*/  STL.64 [R1+0x4058], R14 ;  /* 0x0040580e01007387 */ /* 0x0101e80000100a00 */
[----:B------:R-:W2:Y:S04]  /*66ed0*/  LDL.LU R12, [R1+0x90] ;  /* 0x00009000010c7983 */ /* 0x000ea80000300800 */
[----:B------:R-:W2:Y:S04]  /*66ee0*/  LDL.LU R13, [R1+0x94] ;  /* 0x00009400010d7983 */ /* 0x000ea80000300800 */
[----:B0-----:R-:W2:Y:S04]  /*66ef0*/  LDL.LU R14, [R1+0x98] ;  /* 0x00009800010e7983 */ /* 0x001ea80000300800 */
[----:B------:R-:W2:Y:S04]  /*66f00*/  LDL.LU R15, [R1+0x9c] ;  /* 0x00009c00010f7983 */ /* 0x000ea80000300800 */
[----:B------:R0:W-:Y:S04]  /*66f10*/  STL.64 [R1+0x3fd8], R22 ;  /* 0x003fd81601007387 */ /* 0x0001e80000100a00 */
[----:B------:R1:W-:Y:S01]  /*66f20*/  STL.64 [R1+0x3fd0], R20 ;  /* 0x003fd01401007387 */ /* 0x0003e20000100a00 */
[----:B0-----:R-:W-:-:S02]  /*66f30*/  IMAD.MOV.U32 R22, RZ, RZ, R6 ;  /* 0x000000ffff167224 */ /* 0x001fc400078e0006 */
[----:B-1----:R-:W-:Y:S02]  /*66f40*/  IMAD.MOV.U32 R20, RZ, RZ, R4 ;  /* 0x000000ffff147224 */ /* 0x002fe400078e0004 */
[----:B------:R-:W3:Y:S01]  /*66f50*/  LDL.LU R4, [R1+0x4090] ;  /* 0x0040900001047983 */ /* 0x000ee20000300800 */
[----:B------:R-:W-:Y:S02]  /*66f60*/  IMAD.MOV.U32 R21, RZ, RZ, R5 ;  /* 0x000000ffff157224 */ /* 0x000fe400078e0005 */
[----:B------:R-:W-:Y:S01]  /*66f70*/  IMAD.MOV.U32 R23, RZ, RZ, R7 ;  /* 0x000000ffff177224 */ /* 0x000fe200078e0007 */
[----:B------:R-:W3:Y:S04]  /*66f80*/  LDL.LU R5, [R1+0x408c] ;  /* 0x00408c0001057983 */ /* 0x000ee80000300800 */
[----:B------:R-:W3:Y:S04]  /*66f90*/  LDL.LU R6, [R1+0x4088] ;  /* 0x0040880001067983 */ /* 0x000ee80000300800 */
[----:B------:R-:W3:Y:S04]  /*66fa0*/  LDL.LU R7, [R1+0x4084] ;  /* 0x0040840001077983 */ /* 0x000ee80000300800 */
[----:B------:R0:W-:Y:S04]  /*66fb0*/  STL.64 [R1+0x4050], R22 ;  /* 0x0040501601007387 */ /* 0x0001e80000100a00 */
[----:B------:R1:W-:Y:S01]  /*66fc0*/  STL.64 [R1+0x4048], R20 ;  /* 0x0040481401007387 */ /* 0x0003e20000100a00 */
[----:B0-----:R-:W-:-:S02]  /*66fd0*/  IMAD.MOV.U32 R22, RZ, RZ, R3 ;  /* 0x000000ffff167224 */ /* 0x001fc400078e0003 */
[----:B------:R-:W-:Y:S01]  /*66fe0*/  IMAD.MOV.U32 R23, RZ, RZ, R28 ;  /* 0x000000ffff177224 */ /* 0x000fe200078e001c */
[----:B-1----:R-:W4:Y:S01]  /*66ff0*/  LDL.LU R20, [R1+0xd0] ;  /* 0x0000d00001147983 */ /* 0x002f220000300800 */
[----:B------:R-:W-:-:S03]  /*67000*/  IMAD.MOV.U32 R21, RZ, RZ, R0 ;  /* 0x000000ffff157224 */ /* 0x000fc600078e0000 */
[----:B------:R-:W2:Y:S04]  /*67010*/  LDL.LU R0, [R1+0x4080] ;  /* 0x0040800001007983 */ /* 0x000ea80000300800 */
[----:B------:R-:W4:Y:S04]  /*67020*/  LDL.LU R3, [R1+0x407c] ;  /* 0x00407c0001037983 */ /* 0x000f280000300800 */
[----:B------:R-:W4:Y:S01]  /*67030*/  LDL.LU R28, [R1+0x4078] ;  /* 0x00407800011c7983 */ /* 0x000f220000300800 */
[----:B---3--:R-:W-:Y:S03]  /*67040*/  HMMA.16816.F32 R24, R4, R26, R16 ;  /* 0x0000001a0418723c */ /* 0x008fe60000001810 */
[----:B------:R-:W3:Y:S04]  /*67050*/  LDL.LU.64 R18, [R1+0x4070] ;  /* 0x0040700001127983 */ /* 0x000ee80000300a00 */
[----:B------:R-:W3:-:S15]  /*67060*/  LDL.LU.64 R16, [R1+0x4068] ;  /* 0x0040680001107983 */ /* 0x000ede0000300a00 */
[----:B------:R-:W-:-:S01]  /*67070*/  NOP ;  /* 0x0000000000007918 */ /* 0x000fc20000000000 */
[----:B------:R0:W-:Y:S04]  /*67080*/  STL.64 [R1+0x3fc8], R26 ;  /* 0x003fc81a01007387 */ /* 0x0001e80000100a00 */
[----:B------:R3:W-:Y:S04]  /*67090*/  STL.64 [R1+0x3fc0], R24 ;  /* 0x003fc01801007387 */ /* 0x0007e80000100a00 */
[----:B0-----:R-:W3:Y:S01]  /*670a0*/  LDL.LU R26, [R1+0x238] ;  /* 0x00023800011a7983 */ /* 0x001ee20000300800 */
[----:B--2---:R-:W-:-:S03]  /*670b0*/  IMAD.MOV.U32 R27, RZ, RZ, R0 ;  /* 0x000000ffff1b7224 */ /* 0x004fc600078e0000 */
[----:B------:R-:W2:Y:S04]  /*670c0*/  LDL.LU R0, [R1+0x4064] ;  /* 0x0040640001007983 */ /* 0x000ea80000300800 */
[C---:B---3--:R-:W-:Y:S01]  /*670d0*/  HMMA.16816.F32 R24, R4.reuse, R26, R16 ;  /* 0x0000001a0418723c */ /* 0x048fe20000001810 */
[----:B------:R-:W3:Y:S05]  /*670e0*/  LDL.LU R19, [R1+0x4060] ;  /* 0x0040600001137983 */ /* 0x000eea0000300800 */
[----:B------:R-:W-:-:S15]  /*670f0*/  HMMA.16816.F32 R12, R4, R10, R12 ;  /* 0x0000000a040c723c */ /* 0x000fde000000180c */
[----:B------:R-:W-:-:S02]  /*67100*/  NOP ;  /* 0x0000000000007918 */ /* 0x000fc40000000000 */
[----:B------:R-:W-:Y:S04]  /*67110*/  STL.64 [R1+0x30], R24 ;  /* 0x0000301801007387 */ /* 0x000fe80000100a00 */
[----:B------:R0:W-:Y:S02]  /*67120*/  STL.64 [R1+0x38], R26 ;  /* 0x0000381a01007387 */ /* 0x0001e40000100a00 */
[----:B0-----:R-:W-:Y:S02]  /*67130*/  IMAD.MOV.U32 R26, RZ, RZ, R29 ;  /* 0x000000ffff1a7224 */ /* 0x001fe400078e001d */
[----:B---3--:R-:W0:Y:S04]  /*67140*/  LDSM.16.MT88.4 R8, [R19+0x40800] ;  /* 0x040800001308783b */ /* 0x008e280000004200 */
[----:B0-----:R4:W-:Y:S04]  /*67150*/  STL.64 [R1+0x3ff8], R10 ;  /* 0x003ff80a01007387 */ /* 0x0019e80000100a00 */
[----:B------:R-:W-:Y:S04]  /*67160*/  STL.64 [R1+0x40], R12 ;  /* 0x0000400c01007387 */ /* 0x000fe80000100a00 */
[----:B------:R-:W-:Y:S04]  /*67170*/  STL.64 [R1+0x48], R14 ;  /* 0x0000480e01007387 */ /* 0x000fe80000100a00 */
[----:B--2---:R-:W0:Y:S01]  /*67180*/  LDSM.16.M88.4 R12, [R0+UR6+0x80] ;  /* 0x00008006000c783b */ /* 0x004e220008000200 */
[----:B----4-:R-:W-:-:S02]  /*67190*/  IMAD.MOV.U32 R10, RZ, RZ, R28 ;  /* 0x000000ffff0a7224 */ /* 0x010fc400078e001c */
[----:B------:R-:W-:Y:S01]  /*671a0*/  IMAD.MOV.U32 R11, RZ, RZ, R3 ;  /* 0x000000ffff0b7224 */ /* 0x000fe200078e0003 */
[----:B------:R-:W-:Y:S01]  /*671b0*/  STL.64 [R1+0x3ff0], R8 ;  /* 0x003ff00801007387 */ /* 0x000fe20000100a00 */
[----:B0-----:R-:W-:Y:S02]  /*671c0*/  IMAD.MOV.U32 R25, RZ, RZ, R12 ;  /* 0x000000ffff197224 */ /* 0x001fe400078e000c */
[----:B------:R-:W-:Y:S02]  /*671d0*/  IMAD.MOV.U32 R24, RZ, RZ, R13 ;  /* 0x000000ffff187224 */ /* 0x000fe400078e000d */
[----:B------:R-:W-:Y:S02]  /*671e0*/  IMAD.MOV.U32 R28, RZ, RZ, R14 ;  /* 0x000000ffff1c7224 */ /* 0x000fe400078e000e */
[----:B------:R-:W-:Y:S02]  /*671f0*/  IMAD.MOV.U32 R3, RZ, RZ, R15 ;  /* 0x000000ffff037224 */ /* 0x000fe400078e000f */
[----:B------:R-:W0:Y:S04]  /*67200*/  LDSM.16.M88.4 R12, [R0+UR6+0x4080] ;  /* 0x00408006000c783b */ /* 0x000e280008000200 */
[----:B------:R1:W-:Y:S04]  /*67210*/  STL.64 [R1+0x4010], R24 ;  /* 0x0040101801007387 */ /* 0x0003e80000100a00 */
[----:B-1----:R-:W2:Y:S04]  /*67220*/  LDL.LU R24, [R1+0xb0] ;  /* 0x0000b00001187983 */ /* 0x002ea80000300800 */
[----:B------:R-:W2:Y:S04]  /*67230*/  LDL.LU R25, [R1+0xb4] ;  /* 0x0000b40001197983 */ /* 0x000ea80000300800 */
[----:B------:R-:W-:Y:S04]  /*67240*/  STL [R1+0x3f5c], R28 ;  /* 0x003f5c1c01007387 */ /* 0x000fe80000100800 */
[----:B------:R-:W-:Y:S04]  /*67250*/  STL [R1+0x3f58], R3 ;  /* 0x003f580301007387 */ /* 0x000fe80000100800 */
[----:B0-----:R-:W-:Y:S04]  /*67260*/  STL.64 [R1+0x150], R12 ;  /* 0x0001500c01007387 */ /* 0x001fe80000100a00 */
[----:B------:R-:W-:Y:S04]  /*67270*/  STL.64 [R1+0x158], R14 ;  /* 0x0001580e01007387 */ /* 0x000fe80000100a00 */
[----:B------:R-:W0:Y:S04]  /*67280*/  LDSM.16.M88.4 R12, [R0+UR6+0x8080] ;  /* 0x00808006000c783b */ /* 0x000e280008000200 */
[----:B0-----:R-:W-:Y:S01]  /*67290*/  STL.64 [R1+0x160], R12 ;  /* 0x0001600c01007387 */ /* 0x001fe20000100a00 */
[----:B------:R-:W-:-:S03]  /*672a0*/  IMAD.MOV.U32 R29, RZ, RZ, R15 ;  /* 0x000000ffff1d7224 */ /* 0x000fc600078e000f */
[----:B------:R0:W-:Y:S04]  /*672b0*/  STL [R1+0x168], R14 ;  /* 0x0001680e01007387 */ /* 0x0001e80000100800 */
[----:B0-----:R-:W3:Y:S04]  /*672c0*/  LDL.LU.64 R14, [R1+0x4058] ;  /* 0x00405800010e7983 */ /* 0x001ee80000300a00 */
[----:B------:R-:W-:Y:S01]  /*672d0*/  STL [R1+0x3f50], R29 ;  /* 0x003f501d01007387 */ /* 0x000fe20000100800 */
[----:B------:R-:W-:Y:S01]  /*672e0*/  IMAD.MOV.U32 R27, RZ, RZ, R2 ;  /* 0x000000ffff1b7224 */ /* 0x000fe200078e0002 */
[----:B---3--:R-:W-:Y:S02]  /*672f0*/  HMMA.16816.F32 R12, R4, R14, R20 ;  /* 0x0000000e040c723c */ /* 0x008fe40000001814 */
        /* <DEDUP_REMOVED lines=10> */
[----:B------:R-:W0:Y:S02]  /*673a0*/  LDSM.16.M88.4 R8, [R0+UR6+0x10080] ;  /* 0x010080060008783b */ /* 0x000e240008000200 */
[----:B0-----:R-:W-:Y:S01]  /*673b0*/  IMAD.MOV.U32 R2, RZ, RZ, R11 ;  /* 0x000000ffff027224 */ /* 0x001fe200078e000b */
[----:B---3--:R-:W-:Y:S01]  /*673c0*/  HMMA.16816.F32 R20, R4, R14, R20 ;  /* 0x0000000e0414723c */ /* 0x008fe20000001814 */
[----:B------:R-:W0:-:S15]  /*673d0*/  LDSM.16.M88.4 R12, [R0+UR6+0xc080] ;  /* 0x00c08006000c783b */ /* 0x000e1e0008000200 */
[----:B------:R-:W-:-:S07]  /*673e0*/  NOP ;  /* 0x0000000000007918 */ /* 0x000fce0000000000 */
[----:B------:R-:W-:Y:S04]  /*673f0*/  STL.64 [R1+0xa0], R20 ;  /* 0x0000a01401007387 */ /* 0x000fe80000100a00 */
[----:B------:R-:W-:Y:S04]  /*67400*/  STL.64 [R1+0xa8], R22 ;  /* 0x0000a81601007387 */ /* 0x000fe80000100a00 */
[----:B------:R-:W-:Y:S04]  /*67410*/  STL.64 [R1+0x180], R8 ;  /* 0x0001800801007387 */ /* 0x000fe80000100a00 */
[----:B------:R-:W-:Y:S04]  /*67420*/  LDSM.16.M88.4 R20, [R0+UR6+0x1c080] ;  /* 0x01c080060014783b */ /* 0x000fe80008000200 */
[----:B0-----:R-:W-:Y:S04]  /*67430*/  STL.64 [R1+0x170], R12 ;  /* 0x0001700c01007387 */ /* 0x001fe80000100a00 */
[----:B------:R-:W-:Y:S04]  /*67440*/  STL.64 [R1+0x178], R14 ;  /* 0x0001780e01007387 */ /* 0x000fe80000100a00 */
[----:B------:R-:W0:Y:S04]  /*67450*/  LDSM.16.M88.4 R12, [R0+UR6+0x14080] ;  /* 0x01408006000c783b */ /* 0x000e280008000200 */
[----:B------:R-:W-:Y:S04]  /*67460*/  STL [R1+0x188], R10 ;  /* 0x0001880a01007387 */ /* 0x000fe80000100800 */
[----:B------:R-:W1:Y:S04]  /*67470*/  LDSM.16.M88.4 R8, [R0+UR6+0x18080] ;  /* 0x018080060008783b */ /* 0x000e680008000200 */
[----:B------:R-:W-:Y:S04]  /*67480*/  STL [R1+0x3f54], R2 ;  /* 0x003f540201007387 */ /* 0x000fe80000100800 */
[----:B0-----:R-:W-:Y:S04]  /*67490*/  STL.64 [R1+0x190], R12 ;  /* 0x0001900c01007387 */ /* 0x001fe80000100a00 */
[----:B------:R-:W-:Y:S04]  /*674a0*/  STL.64 [R1+0x198], R14 ;  /* 0x0001980e01007387 */ /* 0x000fe80000100a00 */
[----:B------:R-:W0:Y:S04]  /*674b0*/  LDSM.16.M88.4 R12, [R0+UR6+0x20080] ;  /* 0x02008006000c783b */ /* 0x000e280008000200 */
[----:B-1----:R-:W-:Y:S04]  /*674c0*/  STL.64 [R1+0x1a0], R8 ;  /* 0x0001a00801007387 */ /* 0x002fe80000100a00 */
[----:B------:R-:W-:Y:S04]  /*674d0*/  STL.64 [R1+0x1a8], R10 ;  /* 0x0001a80a01007387 */ /* 0x000fe80000100a00 */
[----:B------:R-:W1:Y:S04]  /*674e0*/  LDSM.16.M88.4 R8, [R0+UR6+0x24080] ;  /* 0x024080060008783b */ /* 0x000e680008000200 */
[----:B------:R-:W-:Y:S04]  /*674f0*/  STL.64 [R1+0x1c0], R20 ;  /* 0x0001c01401007387 */ /* 0x000fe80000100a00 */
[----:B------:R-:W-:Y:S04]  /*67500*/  STL.64 [R1+0x1c8], R22 ;  /* 0x0001c81601007387 */ /* 0x000fe80000100a00 */
[----:B------:R-:W2:Y:S04]  /*67510*/  LDL.LU R26, [R1+0x288] ;  /* 0x00028800011a7983 */ /* 0x000ea80000300800 */
[----:B------:R-:W-:Y:S04]  /*67520*/  LDSM.16.M88.4 R20, [R0+UR6+0x2c080] ;  /* 0x02c080060014783b */ /* 0x000fe80008000200 */
[----:B0-----:R-:W-:Y:S04]  /*67530*/  STL.64 [R1+0x1d0], R12 ;  /* 0x0001d00c01007387 */ /* 0x001fe80000100a00 */
[----:B------:R-:W-:Y:S04]  /*67540*/  STL.64 [R1+0x1d8], R14 ;  /* 0x0001d80e01007387 */ /* 0x000fe80000100a00 */
[----:B------:R-:W0:Y:S04]  /*67550*/  LDSM.16.M88.4 R12, [R0+UR6+0x28080] ;  /* 0x02808006000c783b */ /* 0x000e280008000200 */
[----:B-1----:R-:W-:Y:S04]  /*67560*/  STL.64 [R1+0x1f0], R8 ;  /* 0x0001f00801007387 */ /* 0x002fe80000100a00 */
[----:B------:R-:W-:Y:S04]  /*67570*/  STL.64 [R1+0x1f8], R10 ;  /* 0x0001f80a01007387 */ /* 0x000fe80000100a00 */
[----:B------:R-:W2:Y:S04]  /*67580*/  LDL.LU R27, [R1+0x28c] ;  /* 0x00028c00011b7983 */ /* 0x000ea80000300800 */
[----:B--2---:R1:W-:Y:S04]  /*67590*/  STL.64 [R1+0x4028], R26 ;  /* 0x0040281a01007387 */ /* 0x0043e80000100a00 */
[----:B-1----:R-:W2:Y:S04]  /*675a0*/  LDL.LU R26, [R1+0x278] ;  /* 0x00027800011a7983 */ /* 0x002ea80000300800 */
[----:B------:R-:W2:Y:S04]  /*675b0*/  LDL.LU R27, [R1+0x27c] ;  /* 0x00027c00011b7983 */ /* 0x000ea80000300800 */
[----:B------:R-:W3:Y:S04]  /*675c0*/  LDL.LU R10, [R1+0x298] ;  /* 0x00029800010a7983 */ /* 0x000ee80000300800 */
[----:B------:R-:W3:Y:S04]  /*675d0*/  LDL.LU R11, [R1+0x29c] ;  /* 0x00029c00010b7983 */ /* 0x000ee80000300800 */
[----:B---3--:R1:W-:Y:S04]  /*675e0*/  STL.64 [R1+0x4020], R10 ;  /* 0x0040200a01007387 */ /* 0x0083e80000100a00 */
[----:B------:R-:W3:Y:S04]  /*675f0*/  LDL.LU R8, [R1+0xe0] ;  /* 0x0000e00001087983 */ /* 0x000ee80000300800 */
[----:B------:R-:W3:Y:S04]  /*67600*/  LDL.LU R9, [R1+0xe4] ;  /* 0x0000e40001097983 */ /* 0x000ee80000300800 */
[----:B-1----:R-:W4:Y:S04]  /*67610*/  LDL.LU R10, [R1+0xe8] ;  /* 0x0000e800010a7983 */ /* 0x002f280000300800 */
[----:B------:R-:W4:Y:S04]  /*67620*/  LDL.LU R11, [R1+0xec] ;  /* 0x0000ec00010b7983 */ /* 0x000f280000300800 */
[----:B----4-:R-:W-:Y:S04]  /*67630*/  STL.64 [R1+0x4038], R10 ;  /* 0x0040380a01007387 */ /* 0x010fe80000100a00 */
[----:B---3--:R1:W-:Y:S04]  /*67640*/  STL.64 [R1+0x4030], R8 ;  /* 0x0040300801007387 */ /* 0x0083e80000100a00 */
[----:B-1----:R-:W2:Y:S04]  /*67650*/  LDL.LU R8, [R1+0xf0] ;  /* 0x0000f00001087983 */ /* 0x002ea80000300800 */
[----:B------:R-:W2:Y:S04]  /*67660*/  LDL.LU R9, [R1+0xf4] ;  /* 0x0000f40001097983 */ /* 0x000ea80000300800 */
[----:B------:R-:W2:Y:S04]  /*67670*/  LDL.LU R10, [R1+0xf8] ;  /* 0x0000f800010a7983 */ /* 0x000ea80000300800 */
[----:B------:R-:W2:Y:S04]  /*67680*/  LDL.LU R11, [R1+0xfc] ;  /* 0x0000fc00010b7983 */ /* 0x000ea80000300800 */
[----:B0-----:R-:W-:Y:S04]  /*67690*/  STL.64 [R1+0x200], R12 ;  /* 0x0002000c01007387 */ /* 0x001fe80000100a00 */
[----:B------:R-:W-:Y:S04]  /*676a0*/  STL.64 [R1+0x208], R14 ;  /* 0x0002080e01007387 */ /* 0x000fe80000100a00 */
[----:B------:R-:W0:Y:S04]  /*676b0*/  LDSM.16.M88.4 R12, [R0+UR6+0x30080] ;  /* 0x03008006000c783b */ /* 0x000e280008000200 */
[----:B------:R-:W-:Y:S04]  /*676c0*/  STL.64 [R1+0x210], R20 ;  /* 0x0002101401007387 */ /* 0x000fe80000100a00 */
[----:B------:R-:W-:Y:S04]  /*676d0*/  STL.64 [R1+0x218], R22 ;  /* 0x0002181601007387 */ /* 0x000fe80000100a00 */
[----:B------:R-:W1:Y:S04]  /*676e0*/  LDSM.16.M88.4 R20, [R0+UR6+0x34080] ;  /* 0x034080060014783b */ /* 0x000e680008000200 */
[----:B0-----:R-:W-:Y:S04]  /*676f0*/  STL.64 [R1+0x220], R12 ;  /* 0x0002200c01007387 */ /* 0x001fe80000100a00 */
[----:B------:R-:W-:Y:S04]  /*67700*/  STL.64 [R1+0x228], R14 ;  /* 0x0002280e01007387 */ /* 0x000fe80000100a00 */
[----:B------:R-:W0:Y:S04]  /*67710*/  LDSM.16.M88.4 R12, [R0+UR6+0x38080] ;  /* 0x03808006000c783b */ /* 0x000e280008000200 */
[----:B-1----:R-:W-:Y:S04]  /*67720*/  STL.64 [R1+0x260], R20 ;  /* 0x0002601401007387 */ /* 0x002fe80000100a00 */
[----:B------:R-:W-:Y:S04]  /*67730*/  STL.64 [R1+0x268], R22 ;  /* 0x0002681601007387 */ /* 0x000fe80000100a00 */
[----:B------:R-:W1:Y:S04]  /*67740*/  LDSM.16.M88.4 R20, [R0+UR6+0x3c080] ;  /* 0x03c080060014783b */ /* 0x000e680008000200 */
[----:B------:R-:W-:Y:S04]  /*67750*/  STL [R1+0x3bc8], R0 ;  /* 0x003bc80001007387 */ /* 0x000fe80000100800 */
[----:B0-----:R-:W-:Y:S04]  /*67760*/  STL.64 [R1+0x300], R12 ;  /* 0x0003000c01007387 */ /* 0x001fe80000100a00 */
[----:B------:R-:W-:Y:S04]  /*67770*/  STL.64 [R1+0x308], R14 ;  /* 0x0003080e01007387 */ /* 0x000fe80000100a00 */
[----:B------:R0:W3:Y:S04]  /*67780*/  LDSM.16.MT88.4 R12, [R19+0x40a00] ;  /* 0x040a0000130c783b */ /* 0x0000e80000004200 */
[----:B-1----:R1:W-:Y:S04]  /*67790*/  STL.64 [R1+0x320], R20 ;  /* 0x0003201401007387 */ /* 0x0023e80000100a00 */
[----:B------:R4:W-:Y:S04]  /*677a0*/  STL.64 [R1+0x328], R22 ;  /* 0x0003281601007387 */ /* 0x0009e80000100a00 */
[----:B------:R-:W2:Y:S04]  /*677b0*/  LDL.LU R18, [R1+0x2a8] ;  /* 0x0002a80001127983 */ /* 0x000ea80000300800 */
[----:B0-----:R-:W2:Y:S04]  /*677c0*/  LDL.LU R19, [R1+0x2ac] ;  /* 0x0002ac0001137983 */ /* 0x001ea80000300800 */
[----:B-1----:R-:W2:Y:S04]  /*677d0*/  LDL.LU R20, [R1+0xc0] ;  /* 0x0000c00001147983 */ /* 0x002ea80000300800 */
[----:B------:R-:W2:Y:S04]  /*677e0*/  LDL.LU R21, [R1+0xc4] ;  /* 0x0000c40001157983 */ /* 0x000ea80000300800 */
[----:B----4-:R-:W4:Y:S04]  /*677f0*/  LDL.LU R22, [R1+0xc8] ;  /* 0x0000c80001167983 */ /* 0x010f280000300800 */
[----:B------:R-:W4:Y:S04]  /*67800*/  LDL.LU R23, [R1+0xcc] ;  /* 0x0000cc0001177983 */ /* 0x000f280000300800 */
[----:B---3--:R-:W-:Y:S04]  /*67810*/  STL.64 [R1+0x3e18], R14 ;  /* 0x003e180e01007387 */ /* 0x008fe80000100a00 */
[----:B------:R0:W-:Y:S04]  /*67820*/  STL.64 [R1+0x3e10], R12 ;  /* 0x003e100c01007387 */ /* 0x0001e80000100a00 */
[----:B0-----:R-:W3:Y:S04]  /*67830*/  LDL.LU R12, [R1+0x110] ;  /* 0x00011000010c7983 */ /* 0x001ee80000300800 */
[----:B------:R-:W3:Y:S04]  /*67840*/  LDL.LU R13, [R1+0x114] ;  /* 0x00011400010d7983 */ /* 0x000ee80000300800 */
[----:B------:R-:W3:Y:S04]  /*67850*/  LDL.LU R14, [R1+0x118] ;  /* 0x00011800010e7983 */ /* 0x000ee80000300800 */
[----:B------:R-:W3:Y:S01]  /*67860*/  LDL.LU R15, [R1+0x11c] ;  /* 0x00011c00010f7983 */ /* 0x000ee20000300800 */
[----:B--2---:R-:W-:Y:S03]  /*67870*/  HMMA.16816.F32 R24, R4, R26, R8 ;  /* 0x0000001a0418723c */ /* 0x004fe60000001808 */
[----:B------:R-:W2:Y:S04]  /*67880*/  LDL.LU.64 R10, [R1+0x4038] ;  /* 0x00403800010a7983 */ /* 0x000ea80000300a00 */
[----:B------:R-:W2:-:S15]  /*67890*/  LDL.LU.64 R8, [R1+0x4030] ;  /* 0x0040300001087983 */ /* 0x000e9e0000300a00 */
[----:B------:R-:W-:-:S02]  /*678a0*/  NOP ;  /* 0x0000000000007918 */ /* 0x000fc40000000000 */
[----:B------:R-:W-:Y:S02]  /*678b0*/  IMAD.MOV.U32 R29, RZ, RZ, R26 ;  /* 0x000000ffff1d7224 */ /* 0x000fe400078e001a */
[----:B------:R-:W-:Y:S02]  /*678c0*/  IMAD.MOV.U32 R0, RZ, RZ, R27 ;  /* 0x000000ffff007224 */ /* 0x000fe400078e001b */
[----:B------:R-:W2:Y:S01]  /*678d0*/  LDL.LU.64 R26, [R1+0x4028] ;  /* 0x00402800011a7983 */ /* 0x000ea20000300a00 */
[----:B------:R-:W-:Y:S02]  /*678e0*/  IMAD.MOV.U32 R2, RZ, RZ, R25 ;  /* 0x000000ffff027224 */ /* 0x000fe400078e0019 */
[----:B------:R-:W-:Y:S01]  /*678f0*/  IMAD.MOV.U32 R3, RZ, RZ, R24 ;  /* 0x000000ffff037224 */ /* 0x000fe200078e0018 */
[----:B------:R-:W-:Y:S04]  /*67900*/  STL [R1+0x3f6c], R0 ;  /* 0x003f6c0001007387 */ /* 0x000fe80000100800 */
[----:B------:R-:W-:Y:S04]  /*67910*/  STL [R1+0x3f68], R29 ;  /* 0x003f681d01007387 */ /* 0x000fe80000100800 */
[----:B------:R-:W-:Y:S04]  /*67920*/  STL [R1+0x3f64], R2 ;  /* 0x003f640201007387 */ /* 0x000fe80000100800 */
[----:B------:R-:W-:Y:S01]  /*67930*/  STL [R1+0x3f60], R3 ;  /* 0x003f600301007387 */ /* 0x000fe20000100800 */
[----:B--2---:R-:W-:Y:S03]  /*67940*/  HMMA.16816.F32 R24, R4, R26, R8 ;  /* 0x0000001a0418723c */ /* 0x004fe60000001808 */
[----:B------:R-:W3:-:S15]  /*67950*/  LDL.LU.64 R10, [R1+0x4020] ;  /* 0x00402000010a7983 */ /* 0x000ede0000300a00 */
[----:B------:R-:W-:-:S05]  /*67960*/  NOP ;  /* 0x0000000000007918 */ /* 0x000fca0000000000 */
[----:B------:R-:W-:Y:S01]  /*67970*/  STL.64 [R1+0xe0], R24 ;  /* 0x0000e01801007387 */ /* 0x000fe20000100a00 */
[----:B------:R-:W-:-:S03]  /*67980*/  IMAD.MOV.U32 R28, RZ, RZ, R27 ;  /* 0x000000ffff1c7224 */ /* 0x000fc600078e001b */
[----:B------:R0:W-:Y:S04]  /*67990*/  STL [R1+0xe8], R26 ;  /* 0x0000e81a01007387 */ /* 0x0001e80000100800 */
[----:B0-----:R-:W2:Y:S04]  /*679a0*/  LDL.LU R26, [R1+0x2b8] ;  /* 0x0002b800011a7983 */ /* 0x001ea80000300800 */
[----:B------:R-:W2:Y:S04]  /*679b0*/  LDL.LU R27, [R1+0x2bc] ;  /* 0x0002bc00011b7983 */ /* 0x000ea80000300800 */
[----:B------:R-:W-:Y:S01]  /*679c0*/  STL [R1+0x3f70], R28 ;  /* 0x003f701c01007387 */ /* 0x000fe20000100800 */
[----:B---3--:R-:W-:-:S15]  /*679d0*/  HMMA.16816.F32 R8, R4, R10, R12 ;  /* 0x0000000a0408723c */ /* 0x008fde000000180c */
[----:B------:R-:W-:-:S09]  /*679e0*/  NOP ;  /* 0x0000000000007918 */ /* 0x000fd20000000000 */
[----:B------:R-:W-:Y:S02]  /*679f0*/  IMAD.MOV.U32 R2, RZ, RZ, R10 ;  /* 0x000000ffff027224 */ /* 0x000fe400078e000a */
[----:B------:R-:W-:Y:S01]  /*67a00*/  IMAD.MOV.U32 R3, RZ, RZ, R11 ;  /* 0x000000ffff037224 */ /* 0x000fe200078e000b */
[----:B------:R-:W3:Y:S04]  /*67a10*/  LDL.LU R10, [R1+0x2d8] ;  /* 0x0002d800010a7983 */ /* 0x000ee80000300800 */
[----:B------:R-:W3:Y:S01]  /*67a20*/  LDL.LU R11, [R1+0x2dc] ;  /* 0x0002dc00010b7983 */ /* 0x000ee20000300800 */
[----:B----4-:R-:W-:Y:S03]  /*67a30*/  HMMA.16816.F32 R16, R4, R18, R20 ;  /* 0x000000120410723c */ /* 0x010fe60000001814 */
[----:B---3--:R0:W-:Y:S04]  /*67a40*/  STL.64 [R1+0x4008], R10 ;  /* 0x0040080a01007387 */ /* 0x0081e80000100a00 */
[----:B0-----:R-:W3:Y:S04]  /*67a50*/  LDL.LU R10, [R1+0x2c8] ;  /* 0x0002c800010a7983 */ /* 0x001ee80000300800 */
[----:B------:R-:W3:Y:S01]  /*67a60*/  LDL.LU R11, [R1+0x2cc] ;  /* 0x0002cc00010b7983 */ /* 0x000ee20000300800 */
[----:B------:R-:W-:-:S02]  /*67a70*/  IMAD.MOV.U32 R0, RZ, RZ, R8 ;  /* 0x000000ffff007224 */ /* 0x000fc400078e0008 */
[----:B------:R-:W-:Y:S01]  /*67a80*/  IMAD.MOV.U32 R29, RZ, RZ, R9 ;  /* 0x000000ffff1d7224 */ /* 0x000fe200078e0009 */
[----:B---3--:R0:W-:Y:S04]  /*67a90*/  STL.64 [R1+0x4018], R10 ;  /* 0x0040180a01007387 */ /* 0x0081e80000100a00 */
[----:B------:R-:W2:Y:S04]  /*67aa0*/  LDL.LU R8, [R1+0x100] ;  /* 0x0001000001087983 */ /* 0x000ea80000300800 */
[----:B------:R-:W2:Y:S04]  /*67ab0*/  LDL.LU R9, [R1+0x104] ;  /* 0x0001040001097983 */ /* 0x000ea80000300800 */
[----:B0-----:R-:W2:Y:S04]  /*67ac0*/  LDL.LU R10, [R1+0x108] ;  /* 0x00010800010a7983 */ /* 0x001ea80000300800 */
[----:B------:R-:W2:Y:S04]  /*67ad0*/  LDL.LU R11, [R1+0x10c] ;  /* 0x00010c00010b7983 */ /* 0x000ea80000300800 */
[----:B------:R-:W-:Y:S04]  /*67ae0*/  STL [R1+0x3f80], R3 ;  /* 0x003f800301007387 */ /* 0x000fe80000100800 */
[----:B------:R-:W-:Y:S04]  /*67af0*/  STL [R1+0x3f7c], R2 ;  /* 0x003f7c0201007387 */ /* 0x000fe80000100800 */
[----:B------:R-:W-:Y:S04]  /*67b00*/  STL [R1+0x3f78], R29 ;  /* 0x003f781d01007387 */ /* 0x000fe80000100800 */
[----:B------:R-:W-:Y:S04]  /*67b10*/  STL [R1+0x3f74], R0 ;  /* 0x003f740001007387 */ /* 0x000fe80000100800 */
[----:B------:R-:W-:Y:S04]  /*67b20*/  STL [R1+0xc0], R16 ;  /* 0x0000c01001007387 */ /* 0x000fe80000100800 */
[----:B------:R-:W3:Y:S04]  /*67b30*/  LDL.LU R22, [R1+0x2f8] ;  /* 0x0002f80001167983 */ /* 0x000ee80000300800 */
[----:B------:R-:W3:Y:S01]  /*67b40*/  LDL.LU R23, [R1+0x2fc] ;  /* 0x0002fc0001177983 */ /* 0x000ee20000300800 */
[----:B------:R-:W-:-:S02]  /*67b50*/  IMAD.MOV.U32 R14, RZ, RZ, R19 ;  /* 0x000000ffff0e7224 */ /* 0x000fc400078e0013 */
[----:B------:R-:W-:Y:S02]  /*67b60*/  IMAD.MOV.U32 R15, RZ, RZ, R18 ;  /* 0x000000ffff0f7224 */ /* 0x000fe400078e0012 */
[----:B------:R-:W-:Y:S01]  /*67b70*/  IMAD.MOV.U32 R28, RZ, RZ, R17 ;  /* 0x000000ffff1c7224 */ /* 0x000fe200078e0011 */
[----:B--2---:R-:W-:Y:S01]  /*67b80*/  HMMA.16816.F32 R24, R4, R26, R8 ;  /* 0x0000001a0418723c */ /* 0x004fe20000001808 */
[----:B---3--:R0:W-:Y:S04]  /*67b90*/  STL.64 [R1+0x4000], R22 ;  /* 0x0040001601007387 */ /* 0x0081e80000100a00 */
[----:B------:R-:W2:Y:S04]  /*67ba0*/  LDL.LU R20, [R1+0x10] ;  /* 0x0000100001147983 */ /* 0x000ea80000300800 */
[----:B------:R-:W2:Y:S04]  /*67bb0*/  LDL.LU R21, [R1+0x14] ;  /* 0x0000140001157983 */ /* 0x000ea80000300800 */
[----:B0-----:R-:W2:Y:S04]  /*67bc0*/  LDL.LU R22, [R1+0x18] ;  /* 0x0000180001167983 */ /* 0x001ea80000300800 */
[----:B------:R-:W2:Y:S04]  /*67bd0*/  LDL.LU R23, [R1+0x1c] ;  /* 0x00001c0001177983 */ /* 0x000ea80000300800 */
[----:B------:R-:W3:Y:S04]  /*67be0*/  LDL.LU R18, [R1+0x2e8] ;  /* 0x0002e80001127983 */ /* 0x000ee80000300800 */
[----:B------:R-:W3:Y:S04]  /*67bf0*/  LDL.LU R19, [R1+0x2ec] ;  /* 0x0002ec0001137983 */ /* 0x000ee80000300800 */
[----:B------:R0:W-:Y:S04]  /*67c00*/  STL [R1+0x3f8c], R14 ;  /* 0x003f8c0e01007387 */ /* 0x0001e80000100800 */
[----:B------:R1:W-:Y:S04]  /*67c10*/  STL [R1+0x3f88], R15 ;  /* 0x003f880f01007387 */ /* 0x0003e80000100800 */
[----:B------:R-:W4:Y:S04]  /*67c20*/  LDL.LU R12, [R1+0x20] ;  /* 0x00002000010c7983 */ /* 0x000f280000300800 */
[----:B------:R-:W4:Y:S04]  /*67c30*/  LDL.LU R13, [R1+0x24] ;  /* 0x00002400010d7983 */ /* 0x000f280000300800 */
[----:B0-----:R-:W4:Y:S04]  /*67c40*/  LDL.LU R14, [R1+0x28] ;  /* 0x00002800010e7983 */ /* 0x001f280000300800 */
[----:B-1----:R-:W4:Y:S04]  /*67c50*/  LDL.LU R15, [R1+0x2c] ;  /* 0x00002c00010f7983 */ /* 0x002f280000300800 */
[----:B------:R0:W-:Y:S04]  /*67c60*/  STL [R1+0x3f84], R28 ;  /* 0x003f841c01007387 */ /* 0x0001e80000100800 */
[----:B------:R-:W4:Y:S01]  /*67c70*/  LDL.LU.64 R10, [R1+0x4018] ;  /* 0x00401800010a7983 */ /* 0x000f220000300a00 */
[----:B------:R-:W-:-:S02]  /*67c80*/  IMAD.MOV.U32 R0, RZ, RZ, R27 ;  /* 0x000000ffff007224 */ /* 0x000fc400078e001b */
[----:B------:R-:W-:Y:S02]  /*67c90*/  IMAD.MOV.U32 R3, RZ, RZ, R24 ;  /* 0x000000ffff037224 */ /* 0x000fe400078e0018 */
[----:B------:R-:W-:Y:S02]  /*67ca0*/  IMAD.MOV.U32 R2, RZ, RZ, R25 ;  /* 0x000000ffff027224 */ /* 0x000fe400078e0019 */
[----:B------:R-:W-:Y:S01]  /*67cb0*/  IMAD.MOV.U32 R29, RZ, RZ, R26 ;  /* 0x000000ffff1d7224 */ /* 0x000fe200078e001a */
[----:B------:R-:W3:Y:S04]  /*67cc0*/  LDL.LU.64 R24, [R1+0x4010] ;  /* 0x0040100001187983 */ /* 0x000ee80000300a00 */
[----:B------:R-:W3:Y:S04]  /*67cd0*/  LDL.LU R26, [R1+0x318] ;  /* 0x00031800011a7983 */ /* 0x000ee80000300800 */
[----:B------:R-:W3:Y:S04]  /*67ce0*/  LDL.LU R27, [R1+0x31c] ;  /* 0x00031c00011b7983 */ /* 0x000ee80000300800 */
[----:B------:R-:W-:Y:S04]  /*67cf0*/  STL [R1+0x3f9c], R0 ;  /* 0x003f9c0001007387 */ /* 0x000fe80000100800 */
[----:B------:R-:W-:Y:S04]  /*67d00*/  STL [R1+0x3f98], R29 ;  /* 0x003f981d01007387 */ /* 0x000fe80000100800 */
[----:B------:R-:W-:Y:S04]  /*67d10*/  STL [R1+0x3f94], R2 ;  /* 0x003f940201007387 */ /* 0x000fe80000100800 */
[----:B------:R-:W-:Y:S01]  /*67d20*/  STL [R1+0x3f90], R3 ;  /* 0x003f900301007387 */ /* 0x000fe20000100800 */
[----:B----4-:R-:W-:-:S15]  /*67d30*/  HMMA.16816.F32 R8, R4, R10, R12 ;  /* 0x0000000a0408723c */ /* 0x010fde000000180c */
[----:B------:R-:W-:-:S08]  /*67d40*/  NOP ;  /* 0x0000000000007918 */ /* 0x000fd00000000000 */
[----:B------:R-:W-:Y:S01]  /*67d50*/  STL [R1+0x100], R8 ;  /* 0x0001000801007387 */ /* 0x000fe20000100800 */
[----:B0-----:R-:W-:Y:S02]  /*67d60*/  IMAD.MOV.U32 R28, RZ, RZ, R11 ;  /* 0x000000ffff1c7224 */ /* 0x001fe400078e000b */
[----:B------:R-:W-:Y:S02]  /*67d70*/  IMAD.MOV.U32 R15, RZ, RZ, R10 ;  /* 0x000000ffff0f7224 */ /* 0x000fe400078e000a */
[----:B------:R-:W-:Y:S01]  /*67d80*/  IMAD.MOV.U32 R14, RZ, RZ, R9 ;  /* 0x000000ffff0e7224 */ /* 0x000fe200078e0009 */
[----:B------:R-:W2:Y:S04]  /*67d90*/  LDL.LU.64 R10, [R1+0x4008] ;  /* 0x00400800010a7983 */ /* 0x000ea80000300a00 */
[----:B------:R-:W-:Y:S04]  /*67da0*/  STL [R1+0x3fa8], R28 ;  /* 0x003fa81c01007387 */ /* 0x000fe80000100800 */
[----:B------:R-:W-:Y:S04]  /*67db0*/  STL [R1+0x3fa4], R15 ;  /* 0x003fa40f01007387 */ /* 0x000fe80000100800 */
[----:B------:R0:W-:Y:S04]  /*67dc0*/  STL [R1+0x3fa0], R14 ;  /* 0x003fa00e01007387 */ /* 0x0001e80000100800 */
[----:B------:R-:W3:Y:S04]  /*67dd0*/  LDL.LU R12, [R1] ;  /* 0x00000000010c7983 */ /* 0x000ee80000300800 */
[----:B------:R-:W3:Y:S04]  /*67de0*/  LDL.LU R13, [R1+0x4] ;  /* 0x00000400010d7983 */ /* 0x000ee80000300800 */
[----:B0-----:R-:W3:Y:S04]  /*67df0*/  LDL.LU R14, [R1+0x8] ;  /* 0x00000800010e7983 */ /* 0x001ee80000300800 */
[----:B------:R-:W3:Y:S01]  /*67e00*/  LDL.LU R15, [R1+0xc] ;  /* 0x00000c00010f7983 */ /* 0x000ee20000300800 */
[C---:B--2---:R-:W-:Y:S03]  /*67e10*/  HMMA.16816.F32 R8, R4.reuse, R10, R20 ;  /* 0x0000000a0408723c */ /* 0x044fe60000001814 */
[----:B------:R-:W2:Y:S03]  /*67e20*/  LDL.LU.64 R22, [R1+0x4000] ;  /* 0x0040000001167983 */ /* 0x000ea60000300a00 */
[----:B---3--:R-:W-:-:S15]  /*67e30*/  HMMA.16816.F32 R16, R4, R18, R12 ;  /* 0x000000120410723c */ /* 0x008fde000000180c */
[----:B------:R-:W-:-:S03]  /*67e40*/  NOP ;  /* 0x0000000000007918 */ /* 0x000fc60000000000 */
[----:B------:R-:W-:Y:S02]  /*67e50*/  IMAD.MOV.U32 R3, RZ, RZ, R11 ;  /* 0x000000ffff037224 */ /* 0x000fe400078e000b */
[----:B------:R-:W-:Y:S02]  /*67e60*/  IMAD.MOV.U32 R2, RZ, RZ, R10 ;  /* 0x000000ffff027224 */ /* 0x000fe400078e000a */
[----:B------:R-:W-:Y:S01]  /*67e70*/  IMAD.MOV.U32 R29, RZ, RZ, R9 ;  /* 0x000000ffff1d7224 */ /* 0x000fe200078e0009 */
[----:B------:R-:W3:Y:S01]  /*67e80*/  LDL.LU.64 R10, [R1+0x3ff8] ;  /* 0x003ff800010a7983 */ /* 0x000ee20000300a00 */
[----:B------:R-:W-:-:S03]  /*67e90*/  IMAD.MOV.U32 R0, RZ, RZ, R8 ;  /* 0x000000ffff007224 */ /* 0x000fc600078e0008 */
[----:B------:R-:W3:Y:S04]  /*67ea0*/  LDL.LU.64 R8, [R1+0x3ff0] ;  /* 0x003ff00001087983 */ /* 0x000ee80000300a00 */
[----:B------:R-:W-:Y:S04]  /*67eb0*/  STL [R1+0x3fb8], R3 ;  /* 0x003fb80301007387 */ /* 0x000fe80000100800 */
[----:B------:R-:W-:Y:S04]  /*67ec0*/  STL [R1+0x3fb4], R2 ;  /* 0x003fb40201007387 */ /* 0x000fe80000100800 */
[----:B------:R-:W-:Y:S01]  /*67ed0*/  STL [R1+0x3fb0], R29 ;  /* 0x003fb01d01007387 */ /* 0x000fe20000100800 */
[----:B------:R-:W-:-:S03]  /*67ee0*/  IMAD.MOV.U32 R15, RZ, RZ, R18 ;  /* 0x000000ffff0f7224 */ /* 0x000fc600078e0012 */
[----:B------:R-:W-:Y:S01]  /*67ef0*/  STL [R1+0x3fac], R0 ;  /* 0x003fac0001007387 */ /* 0x000fe20000100800 */
[----:B------:R-:W-:Y:S02]  /*67f00*/  IMAD.MOV.U32 R14, RZ, RZ, R19 ;  /* 0x000000ffff0e7224 */ /* 0x000fe400078e0013 */
[----:B------:R-:W-:Y:S01]  /*67f10*/  IMAD.MOV.U32 R28, RZ, RZ, R17 ;  /* 0x000000ffff1c7224 */ /* 0x000fe200078e0011 */
[----:B------:R0:W-:Y:S04]  /*67f20*/  STL [R1+0x70], R16 ;  /* 0x0000701001007387 */ /* 0x0001e80000100800 */
[----:B------:R-:W2:Y:S04]  /*67f30*/  LDL.LU.64 R18, [R1+0x3fe8] ;  /* 0x003fe80001127983 */ /* 0x000ea80000300a00 */
[----:B0-----:R-:W2:Y:S02]  /*67f40*/  LDL.LU.64 R16, [R1+0x3fe0] ;  /* 0x003fe00001107983 */ /* 0x001ea40000300a00 */
[----:B--2---:R-:W-:Y:S02]  /*67f50*/  HMMA.16816.F32 R16, R4, R22, R16 ;  /* 0x000000160410723c */ /* 0x004fe40000001810 */
[----:B------:R-:W2:Y:S04]  /*67f60*/  LDL.LU.64 R22, [R1+0x3fd8] ;  /* 0x003fd80001167983 */ /* 0x000ea80000300a00 */
[----:B------:R-:W2:-:S15]  /*67f70*/  LDL.LU.64 R20, [R1+0x3fd0] ;  /* 0x003fd00001147983 */ /* 0x000e9e0000300a00 */
[----:B------:R-:W-:-:S03]  /*67f80*/  NOP ;  /* 0x0000000000007918 */ /* 0x000fc60000000000 */
[----:B------:R-:W-:Y:S02]  /*67f90*/  IMAD.MOV.U32 R3, RZ, RZ, R16 ;  /* 0x000000ffff037224 */ /* 0x000fe400078e0010 */
[----:B------:R-:W-:Y:S02]  /*67fa0*/  IMAD.MOV.U32 R2, RZ, RZ, R17 ;  /* 0x000000ffff027224 */ /* 0x000fe400078e0011 */
[----:B------:R-:W-:Y:S02]  /*67fb0*/  IMAD.MOV.U32 R16, RZ, RZ, R25 ;  /* 0x000000ffff107224 */ /* 0x000fe400078e0019 */
[----:B------:R-:W-:Y:S01]  /*67fc0*/  IMAD.MOV.U32 R17, RZ, RZ, R24 ;  /* 0x000000ffff117224 */ /* 0x000fe200078e0018 */
[----:B--2---:R-:W-:Y:S01]  /*67fd0*/  HMMA.16816.F32 R20, R4, R26, R20 ;  /* 0x0000001a0414723c */ /* 0x004fe20000001814 */
[----:B------:R-:W3:Y:S04]  /*67fe0*/  LDL.LU.64 R26, [R1+0x3fc8] ;  /* 0x003fc800011a7983 */ /* 0x000ee80000300a00 */
[----:B------:R-:W3:Y:S04]  /*67ff0*/  LDL.LU.64 R24, [R1+0x3fc0] ;  /* 0x003fc00001187983 */ /* 0x000ee80000300a00 */
[----:B------:R-:W2:Y:S04]  /*68000*/  LDL.LU R12, [R1+0x320] ;  /* 0x00032000010c7983 */ /* 0x000ea80000300800 */
[----:B------:R-:W2:Y:S01]  /*68010*/  LDL.LU R13, [R1+0x324] ;  /* 0x00032400010d7983 */ /* 0x000ea20000300800 */
[----:B------:R-:W-:-:S02]  /*68020*/  IMAD.MOV.U32 R29, RZ, RZ, R18 ;  /* 0x000000ffff1d7224 */ /* 0x000fc400078e0012 */
[----:B------:R-:W-:Y:S01]  /*68030*/  IMAD.MOV.U32 R0, RZ, RZ, R19 ;  /* 0x000000ffff007224 */ /* 0x000fe200078e0013 */
[----:B--2---:R0:W-:Y:S04]  /*68040*/  STL.64 [R1+0x3e30], R12 ;  /* 0x003e300c01007387 */ /* 0x0041e80000100a00 */
[----:B0-----:R-:W2:Y:S04]  /*68050*/  LDL.LU R12, [R1+0x300] ;  /* 0x00030000010c7983 */ /* 0x001ea80000300800 */
[----:B------:R-:W2:Y:S01]  /*68060*/  LDL.LU R13, [R1+0x304] ;  /* 0x00030400010d7983 */ /* 0x000ea20000300800 */
[----:B---3--:R-:W-:Y:S01]  /*68070*/  HMMA.16816.F32 R16, R8, R16, R24 ;  /* 0x000000100810723c */ /* 0x008fe20000001818 */
[----:B------:R-:W-:-:S02]  /*68080*/  IMAD.MOV.U32 R5, RZ, RZ, R22 ;  /* 0x000000ffff057224 */ /* 0x000fc400078e0016 */
[----:B------:R-:W-:Y:S01]  /*68090*/  IMAD.MOV.U32 R4, RZ, RZ, R23 ;  /* 0x000000ffff047224 */ /* 0x000fe200078e0017 */
[----:B--2---:R0:W-:-:S15]  /*680a0*/  STL.64 [R1+0x3e48], R12 ;  /* 0x003e480c01007387 */ /* 0x0041de0000100a00 */
[----:B------:R-:W-:-:S04]  /*680b0*/  NOP ;  /* 0x0000000000007918 */ /* 0x000fc80000000000 */
[----:B------:R1:W-:Y:S04]  /*680c0*/  STL.64 [R1+0x3e28], R18 ;  /* 0x003e281201007387 */ /* 0x0003e80000100a00 */
[----:B------:R2:W-:Y:S04]  /*680d0*/  STL.64 [R1+0x3e20], R16 ;  /* 0x003e201001007387 */ /* 0x0005e80000100a00 */
[----:B0-----:R-:W3:Y:S04]  /*680e0*/  LDL.LU R12, [R1+0x260] ;  /* 0x00026000010c7983 */ /* 0x001ee80000300800 */
[----:B------:R-:W3:Y:S01]  /*680f0*/  LDL.LU R13, [R1+0x264] ;  /* 0x00026400010d7983 */ /* 0x000ee20000300800 */
[----:B------:R-:W-:-:S02]  /*68100*/  IMAD.MOV.U32 R7, RZ, RZ, R20 ;  /* 0x000000ffff077224 */ /* 0x000fc400078e0014 */
[----:B------:R-:W-:Y:S02]  /*68110*/  IMAD.MOV.U32 R6, RZ, RZ, R21 ;  /* 0x000000ffff067224 */ /* 0x000fe400078e0015 */
[----:B-1----:R-:W-:Y:S02]  /*68120*/  IMAD.MOV.U32 R18, RZ, RZ, R5 ;  /* 0x000000ffff127224 */ /* 0x002fe400078e0005 */
[----:B------:R-:W-:Y:S02]  /*68130*/  IMAD.MOV.U32 R19, RZ, RZ, R4 ;  /* 0x000000ffff137224 */ /* 0x000fe400078e0004 */
[----:B--2---:R-:W-:Y:S02]  /*68140*/  IMAD.MOV.U32 R16, RZ, RZ, R7 ;  /* 0x000000ffff107224 */ /* 0x004fe400078e0007 */
[----:B------:R-:W-:Y:S01]  /*68150*/  IMAD.MOV.U32 R17, RZ, RZ, R6 ;  /* 0x000000ffff117224 */ /* 0x000fe200078e0006 */
[----:B---3--:R-:W-:Y:S04]  /*68160*/  STL.64 [R1+0x3e60], R12 ;  /* 0x003e600c01007387 */ /* 0x008fe80000100a00 */
[----:B------:R0:W-:Y:S04]  /*68170*/  STL.64 [R1+0x3e40], R18 ;  /* 0x003e401201007387 */ /* 0x0001e80000100a00 */
[----:B------:R1:W-:Y:S01]  /*68180*/  STL.64 [R1+0x3e38], R16 ;  /* 0x003e381001007387 */ /* 0x0003e20000100a00 */
[----:B0-----:R-:W-:-:S02]  /*68190*/  IMAD.MOV.U32 R18, RZ, RZ, R29 ;  /* 0x000000ffff127224 */ /* 0x001fc400078e001d */
[----:B-1----:R-:W-:Y:S02]  /*681a0*/  IMAD.MOV.U32 R16, RZ, RZ, R3 ;  /* 0x000000ffff107224 */ /* 0x002fe400078e0003 */
[----:B------:R-:W2:Y:S01]  /*681b0*/  LDL.LU R3, [R1+0x3fb8] ;  /* 0x003fb80001037983 */ /* 0x000ea20000300800 */
[----:B------:R-:W-:Y:S02]  /*681c0*/  IMAD.MOV.U32 R17, RZ, RZ, R2 ;  /* 0x000000ffff117224 */ /* 0x000fe400078e0002 */
[----:B------:R-:W-:Y:S01]  /*681d0*/  IMAD.MOV.U32 R19, RZ, RZ, R0 ;  /* 0x000000ffff137224 */ /* 0x000fe200078e0000 */
[----:B------:R-:W3:Y:S04]  /*681e0*/  LDL.LU R2, [R1+0x3fb4] ;  /* 0x003fb40001027983 */ /* 0x000ee80000300800 */
[----:B------:R-:W4:Y:S04]  /*681f0*/  LDL.LU R29, [R1+0x3fb0] ;  /* 0x003fb000011d7983 */ /* 0x000f280000300800 */
[----:B------:R-:W2:Y:S04]  /*68200*/  LDL.LU R0, [R1+0x3fac] ;  /* 0x003fac0001007983 */ /* 0x000ea80000300800 */
[----:B------:R-:W3:Y:S04]  /*68210*/  LDL.LU R12, [R1+0x220] ;  /* 0x00022000010c7983 */ /* 0x000ee80000300800 */
[----:B------:R-:W3:Y:S04]  /*68220*/  LDL.LU R13, [R1+0x224] ;  /* 0x00022400010d7983 */ /* 0x000ee80000300800 */
[----:B---3--:R-:W-:Y:S04]  /*68230*/  STL.64 [R1+0x3e78], R12 ;  /* 0x003e780c01007387 */ /* 0x008fe80000100a00 */
[----:B------:R0:W-:Y:S04]  /*68240*/  STL.64 [R1+0x3e58], R18 ;  /* 0x003e581201007387 */ /* 0x0001e80000100a00 */
[----:B------:R1:W-:Y:S01]  /*68250*/  STL.64 [R1+0x3e50], R16 ;  /* 0x003e501001007387 */ /* 0x0003e20000100a00 */
[----:B0-----:R-:W-:-:S02]  /*68260*/  IMAD.MOV.U32 R18, RZ, RZ, R15 ;  /* 0x000000ffff127224 */ /* 0x001fc400078e000f */
[----:B------:R-:W-:Y:S01]  /*68270*/  IMAD.MOV.U32 R19, RZ, RZ, R14 ;  /* 0x000000ffff137224 */ /* 0x000fe200078e000e */
[----:B-1----:R-:W3:Y:S01]  /*68280*/  LDL.LU R16, [R1+0x70] ;  /* 0x0000700001107983 */ /* 0x002ee20000300800 */
[----:B------:R-:W-:-:S03]  /*68290*/  IMAD.MOV.U32 R17, RZ, RZ, R28 ;  /* 0x000000ffff117224 */ /* 0x000fc600078e001c */
[----:B------:R-:W4:Y:S04]  /*682a0*/  LDL.LU R28, [R1+0x3fa8] ;  /* 0x003fa800011c7983 */ /* 0x000f280000300800 */
[----:B------:R-:W4:Y:S04]  /*682b0*/  LDL.LU R15, [R1+0x3fa4] ;  /* 0x003fa400010f7983 */ /* 0x000f280000300800 */
[----:B------:R-:W4:Y:S04]  /*682c0*/  LDL.LU R14, [R1+0x3fa0] ;  /* 0x003fa000010e7983 */ /* 0x000f280000300800 */
[----:B------:R-:W2:Y:S04]  /*682d0*/  LDL.LU R12, [R1+0x210] ;  /* 0x00021000010c7983 */ /* 0x000ea80000300800 */
[----:B------:R-:W2:Y:S04]  /*682e0*/  LDL.LU R13, [R1+0x214] ;  /* 0x00021400010d7983 */ /* 0x000ea80000300800 */
[----:B--2---:R-:W-:Y:S04]  /*682f0*/  STL.64 [R1+0x3e90], R12 ;  /* 0x003e900c01007387 */ /* 0x004fe80000100a00 */
[----:B------:R0:W-:Y:S04]  /*68300*/  STL.64 [R1+0x3e70], R18 ;  /* 0x003e701201007387 */ /* 0x0001e80000100a00 */
[----:B---3--:R1:W-:Y:S01]  /*68310*/  STL.64 [R1+0x3e68], R16 ;  /* 0x003e681001007387 */ /* 0x0083e20000100a00 */
[----:B0-----:R-:W-:-:S02]  /*68320*/  IMAD.MOV.U32 R18, RZ, RZ, R2 ;  /* 0x000000ffff127224 */ /* 0x001fc400078e0002 */
[----:B-1----:R-:W-:Y:S02]  /*68330*/  IMAD.MOV.U32 R16, RZ, RZ, R0 ;  /* 0x000000ffff107224 */ /* 0x002fe400078e0000 */
[----:B------:R-:W2:Y:S01]  /*68340*/  LDL.LU R0, [R1+0x3f9c] ;  /* 0x003f9c0001007983 */ /* 0x000ea20000300800 */
[----:B----4-:R-:W-:Y:S02]  /*68350*/  IMAD.MOV.U32 R17, RZ, RZ, R29 ;  /* 0x000000ffff117224 */ /* 0x010fe400078e001d */
[----:B------:R-:W-:Y:S01]  /*68360*/  IMAD.MOV.U32 R19, RZ, RZ, R3 ;  /* 0x000000ffff137224 */ /* 0x000fe200078e0003 */
[----:B------:R-:W3:Y:S04]  /*68370*/  LDL.LU R29, [R1+0x3f98] ;  /* 0x003f9800011d7983 */ /* 0x000ee80000300800 */
[----:B------:R-:W4:Y:S04]  /*68380*/  LDL.LU R2, [R1+0x3f94] ;  /* 0x003f940001027983 */ /* 0x000f280000300800 */
[----:B------:R-:W2:Y:S04]  /*68390*/  LDL.LU R3, [R1+0x3f90] ;  /* 0x003f900001037983 */ /* 0x000ea80000300800 */
[----:B------:R-:W3:Y:S04]  /*683a0*/  LDL.LU R12, [R1+0x200] ;  /* 0x00020000010c7983 */ /* 0x000ee80000300800 */
[----:B------:R-:W3:Y:S04]  /*683b0*/  LDL.LU R13, [R1+0x204] ;  /* 0x00020400010d7983 */ /* 0x000ee80000300800 */
[----:B---3--:R0:W-:Y:S04]  /*683c0*/  STL.64 [R1+0x3ea8], R12 ;  /* 0x003ea80c01007387 */ /* 0x0081e80000100a00 */
[----:B0-----:R-:W3:Y:S04]  /*683d0*/  LDL.LU R12, [R1+0x1f0] ;  /* 0x0001f000010c7983 */ /* 0x001ee80000300800 */
        /* <DEDUP_REMOVED lines=23> */
[----:B------:R-:W4:Y:S04]  /*68550*/  LDL.LU R0, [R1+0x3f74] ;  /* 0x003f740001007983 */ /* 0x000f280000300800 */
[----:B------:R-:W2:Y:S04]  /*68560*/  LDL.LU R12, [R1+0x1c0] ;  /* 0x0001c000010c7983 */ /* 0x000ea80000300800 */
[----:B------:R-:W2:Y:S04]  /*68570*/  LDL.LU R13, [R1+0x1c4] ;  /* 0x0001c400010d7983 */ /* 0x000ea80000300800 */
[----:B--2---:R-:W-:Y:S04]  /*68580*/  STL.64 [R1+0x3ef0], R12 ;  /* 0x003ef00c01007387 */ /* 0x004fe80000100a00 */
[----:B------:R-:W-:Y:S04]  /*68590*/  STL.64 [R1+0x3eb8], R18 ;  /* 0x003eb81201007387 */ /* 0x000fe80000100a00 */
[----:B------:R0:W-:Y:S04]  /*685a0*/  STL.64 [R1+0x3eb0], R16 ;  /* 0x003eb01001007387 */ /* 0x0001e80000100a00 */
[----:B0-----:R-:W2:Y:S01]  /*685b0*/  LDL.LU R16, [R1+0xc0] ;  /* 0x0000c00001107983 */ /* 0x001ea20000300800 */
[----:B------:R-:W-:-:S03]  /*685c0*/  IMAD.MOV.U32 R17, RZ, RZ, R28 ;  /* 0x000000ffff117224 */ /* 0x000fc600078e001c */
[----:B------:R-:W4:Y:S04]  /*685d0*/  LDL.LU R28, [R1+0x3f70] ;  /* 0x003f7000011c7983 */ /* 0x000f280000300800 */
[----:B------:R-:W3:Y:S04]  /*685e0*/  LDL.LU R4, [R1+0x190] ;  /* 0x0001900001047983 */ /* 0x000ee80000300800 */
[----:B------:R-:W3:Y:S04]  /*685f0*/  LDL.LU R5, [R1+0x194] ;  /* 0x0001940001057983 */ /* 0x000ee80000300800 */
[----:B---3--:R0:W-:Y:S04]  /*68600*/  STL.64 [R1+0x3f10], R4 ;  /* 0x003f100401007387 */ /* 0x0081e80000100a00 */
[----:B------:R-:W3:Y:S04]  /*68610*/  LDL.LU R12, [R1+0x1a0] ;  /* 0x0001a000010c7983 */ /* 0x000ee80000300800 */
[----:B------:R-:W3:Y:S04]  /*68620*/  LDL.LU R13, [R1+0x1a4] ;  /* 0x0001a400010d7983 */ /* 0x000ee80000300800 */
[----:B0-----:R-:W2:Y:S04]  /*68630*/  LDL.LU R4, [R1+0x180] ;  /* 0x0001800001047983 */ /* 0x001ea80000300800 */
[----:B------:R-:W2:Y:S01]  /*68640*/  LDL.LU R5, [R1+0x184] ;  /* 0x0001840001057983 */ /* 0x000ea20000300800 */
[----:B------:R-:W-:-:S02]  /*68650*/  IMAD.MOV.U32 R19, RZ, RZ, R14 ;  /* 0x000000ffff137224 */ /* 0x000fc400078e000e */
[----:B------:R-:W-:Y:S01]  /*68660*/  IMAD.MOV.U32 R18, RZ, RZ, R15 ;  /* 0x000000ffff127224 */ /* 0x000fe200078e000f */
[----:B--2---:R-:W-:Y:S04]  /*68670*/  STL.64 [R1+0x3f28], R4 ;  /* 0x003f280401007387 */ /* 0x004fe80000100a00 */
[----:B---3--:R0:W-:Y:S04]  /*68680*/  STL.64 [R1+0x3f08], R12 ;  /* 0x003f080c01007387 */ /* 0x0081e80000100a00 */
[----:B0-----:R-:W2:Y:S04]  /*68690*/  LDL.LU R12, [R1+0xa0] ;  /* 0x0000a000010c7983 */ /* 0x001ea80000300800 */
[----:B------:R-:W2:Y:S04]  /*686a0*/  LDL.LU R13, [R1+0xa4] ;  /* 0x0000a400010d7983 */ /* 0x000ea80000300800 */
[----:B------:R-:W3:Y:S04]  /*686b0*/  LDL.LU R14, [R1+0xa8] ;  /* 0x0000a800010e7983 */ /* 0x000ee80000300800 */
[----:B------:R-:W3:Y:S04]  /*686c0*/  LDL.LU R15, [R1+0xac] ;  /* 0x0000ac00010f7983 */ /* 0x000ee80000300800 */
[----:B------:R-:W4:Y:S04]  /*686d0*/  LDL.LU R4, [R1+0x170] ;  /* 0x0001700001047983 */ /* 0x000f280000300800 */
[----:B------:R-:W4:Y:S04]  /*686e0*/  LDL.LU R5, [R1+0x174] ;  /* 0x0001740001057983 */ /* 0x000f280000300800 */
[----:B----4-:R0:W-:Y:S04]  /*686f0*/  STL.64 [R1+0x3f40], R4 ;  /* 0x003f400401007387 */ /* 0x0101e80000100a00 */
[----:B------:R-:W4:Y:S04]  /*68700*/  LDL.LU R20, [R1+0x160] ;  /* 0x0001600001147983 */ /* 0x000f280000300800 */
[----:B------:R-:W4:Y:S04]  /*68710*/  LDL.LU R21, [R1+0x164] ;  /* 0x0001640001157983 */ /* 0x000f280000300800 */
[----:B----4-:R1:W-:Y:S04]  /*68720*/  STL.64 [R1+0x3f48], R20 ;  /* 0x003f481401007387 */ /* 0x0103e80000100a00 */
[----:B0-----:R-:W4:Y:S04]  /*68730*/  LDL.LU R4, [R1+0x40] ;  /* 0x0000400001047983 */ /* 0x001f280000300800 */
[----:B------:R-:W4:Y:S04]  /*68740*/  LDL.LU R5, [R1+0x44] ;  /* 0x0000440001057983 */ /* 0x000f280000300800 */
[----:B------:R-:W4:Y:S04]  /*68750*/  LDL.LU R6, [R1+0x48] ;  /* 0x0000480001067983 */ /* 0x000f280000300800 */
[----:B------:R-:W4:Y:S04]  /*68760*/  LDL.LU R7, [R1+0x4c] ;  /* 0x00004c0001077983 */ /* 0x000f280000300800 */
[----:B------:R-:W4:Y:S04]  /*68770*/  LDL.LU R24, [R1+0x150] ;  /* 0x0001500001187983 */ /* 0x000f280000300800 */
[----:B------:R-:W4:Y:S04]  /*68780*/  LDL.LU R25, [R1+0x154] ;  /* 0x0001540001197983 */ /* 0x000f280000300800 */
[----:B-1----:R-:W4:Y:S04]  /*68790*/  LDL.LU R20, [R1+0x30] ;  /* 0x0000300001147983 */ /* 0x002f280000300800 */
[----:B------:R-:W4:Y:S04]  /*687a0*/  LDL.LU R21, [R1+0x34] ;  /* 0x0000340001157983 */ /* 0x000f280000300800 */
        /* <DEDUP_REMOVED lines=14> */
[----:B------:R0:W-:Y:S04]  /*68890*/  STL.64 [R1+0x3ed0], R18 ;  /* 0x003ed01201007387 */ /* 0x0001e80000100a00 */
[----:B------:R1:W-:Y:S01]  /*688a0*/  STL.64 [R1+0x3ec8], R16 ;  /* 0x003ec81001007387 */ /* 0x0003e20000100a00 */
[----:B0-----:R-:W-:-:S02]  /*688b0*/  IMAD.MOV.U32 R18, RZ, RZ, R2 ;  /* 0x000000ffff127224 */ /* 0x001fc400078e0002 */
[----:B------:R-:W-:Y:S02]  /*688c0*/  IMAD.MOV.U32 R19, RZ, RZ, R3 ;  /* 0x000000ffff137224 */ /* 0x000fe400078e0003 */
[----:B-1----:R-:W-:Y:S02]  /*688d0*/  IMAD.MOV.U32 R16, RZ, RZ, R0 ;  /* 0x000000ffff107224 */ /* 0x002fe400078e0000 */
[----:B------:R-:W3:Y:S01]  /*688e0*/  LDL.LU R0, [R1+0x3f6c] ;  /* 0x003f6c0001007983 */ /* 0x000ee20000300800 */
[----:B------:R-:W-:-:S03]  /*688f0*/  IMAD.MOV.U32 R17, RZ, RZ, R29 ;  /* 0x000000ffff117224 */ /* 0x000fc600078e001d */
[----:B------:R-:W2:Y:S04]  /*68900*/  LDL.LU R29, [R1+0x3f68] ;  /* 0x003f6800011d7983 */ /* 0x000ea80000300800 */
[----:B------:R-:W3:Y:S04]  /*68910*/  LDL.LU R2, [R1+0x3f64] ;  /* 0x003f640001027983 */ /* 0x000ee80000300800 */
[----:B------:R-:W3:Y:S04]  /*68920*/  LDL.LU R3, [R1+0x3f60] ;  /* 0x003f600001037983 */ /* 0x000ee80000300800 */
[----:B------:R-:W-:Y:S04]  /*68930*/  STL.64 [R1+0x3ee8], R18 ;  /* 0x003ee81201007387 */ /* 0x000fe80000100a00 */
[----:B------:R0:W-:Y:S04]  /*68940*/  STL.64 [R1+0x3ee0], R16 ;  /* 0x003ee01001007387 */ /* 0x0001e80000100a00 */
[----:B0-----:R-:W2:Y:S04]  /*68950*/  LDL.LU R16, [R1+0xe0] ;  /* 0x0000e00001107983 */ /* 0x001ea80000300800 */
[----:B------:R-:W2:Y:S04]  /*68960*/  LDL.LU R17, [R1+0xe4] ;  /* 0x0000e40001117983 */ /* 0x000ea80000300800 */
[----:B------:R-:W3:Y:S01]  /*68970*/  LDL.LU R18, [R1+0xe8] ;  /* 0x0000e80001127983 */ /* 0x000ee20000300800 */
[----:B------:R-:W-:-:S03]  /*68980*/  IMAD.MOV.U32 R19, RZ, RZ, R28 ;  /* 0x000000ffff137224 */ /* 0x000fc600078e001c */
[----:B------:R-:W2:Y:S01]  /*68990*/  LDL.LU R28, [R1+0x3f5c] ;  /* 0x003f5c00011c7983 */ /* 0x000ea20000300800 */
[----:B----4-:R-:W-:Y:S03]  /*689a0*/  HMMA.16816.F32 R24, R8, R24, R20 ;  /* 0x000000180818723c */ /* 0x010fe60000001814 */
[----:B---3--:R0:W-:Y:S04]  /*689b0*/  STL.64 [R1+0x3f00], R18 ;  /* 0x003f001201007387 */ /* 0x0081e80000100a00 */
[----:B--2---:R1:W-:Y:S01]  /*689c0*/  STL.64 [R1+0x3ef8], R16 ;  /* 0x003ef81001007387 */ /* 0x0043e20000100a00 */
[----:B0-----:R-:W-:Y:S02]  /*689d0*/  IMAD.MOV.U32 R18, RZ, RZ, R29 ;  /* 0x000000ffff127224 */ /* 0x001fe400078e001d */
[----:B-1----:R-:W-:-:S02]  /*689e0*/  IMAD.MOV.U32 R16, RZ, RZ, R3 ;  /* 0x000000ffff107224 */ /* 0x002fc400078e0003 */
[----:B------:R-:W2:Y:S01]  /*689f0*/  LDL.LU R3, [R1+0x3f58] ;  /* 0x003f580001037983 */ /* 0x000ea20000300800 */
[----:B------:R-:W-:-:S03]  /*68a00*/  IMAD.MOV.U32 R17, RZ, RZ, R2 ;  /* 0x000000ffff117224 */ /* 0x000fc600078e0002 */
[----:B------:R-:W3:Y:S04]  /*68a10*/  LDL.LU R2, [R1+0x3f54] ;  /* 0x003f540001027983 */ /* 0x000ee80000300800 */
[----:B------:R-:W4:Y:S04]  /*68a20*/  LDL.LU R29, [R1+0x3f50] ;  /* 0x003f5000011d7983 */ /* 0x000f280000300800 */
[----:B------:R-:W2:Y:S04]  /*68a30*/  LDL.LU.64 R20, [R1+0x3f48] ;  /* 0x003f480001147983 */ /* 0x000ea80000300a00 */
[----:B------:R-:W-:Y:S04]  /*68a40*/  STL.64 [R1+0x3e08], R26 ;  /* 0x003e081a01007387 */ /* 0x000fe80000100a00 */
[----:B------:R-:W-:Y:S01]  /*68a50*/  STL.64 [R1+0x3e00], R24 ;  /* 0x003e001801007387 */ /* 0x000fe20000100a00 */
[C---:B--2---:R-:W-:Y:S03]  /*68a60*/  HMMA.16816.F32 R20, R8.reuse, R20, R4 ;  /* 0x000000140814723c */ /* 0x044fe60000001804 */
[----:B------:R-:W2:Y:S03]  /*68a70*/  LDL.LU.64 R4, [R1+0x3f40] ;  /* 0x003f400001047983 */ /* 0x000ea60000300a00 */
[----:B--2---:R-:W-:Y:S01]  /*68a80*/  HMMA.16816.F32 R4, R8, R4, R12 ;  /* 0x000000040804723c */ /* 0x004fe2000000180c */
        /* <DEDUP_REMOVED lines=10> */
[----:B------:R0:W-:Y:S04]  /*68b30*/  STL.64 [R1], R4 ;  /* 0x0000000401007387 */ /* 0x0001e80000100a00 */
[----:B0-----:R-:W2:Y:S01]  /*68b40*/  LDL.LU.64 R4, [R1+0x3f10] ;  /* 0x003f100001047983 */ /* 0x001ea20000300a00 */
[----:B------:R-:W-:Y:S02]  /*68b50*/  IMAD.MOV.U32 R26, RZ, RZ, R28 ;  /* 0x000000ffff1a7224 */ /* 0x000fe400078e001c */
[----:B------:R-:W-:Y:S02]  /*68b60*/  IMAD.MOV.U32 R27, RZ, RZ, R3 ;  /* 0x000000ffff1b7224 */ /* 0x000fe400078e0003 */
[----:B------:R-:W-:Y:S02]  /*68b70*/  IMAD.MOV.U32 R28, RZ, RZ, R6 ;  /* 0x000000ffff1c7224 */ /* 0x000fe400078e0006 */
[----:B------:R-:W-:-:S02]  /*68b80*/  IMAD.MOV.U32 R3, RZ, RZ, R7 ;  /* 0x000000ffff037224 */ /* 0x000fc400078e0007 */
[----:B--2---:R-:W-:Y:S01]  /*68b90*/  HMMA.16816.F32 R4, R8, R4, R12 ;  /* 0x000000040804723c */ /* 0x004fe2000000180c */
[----:B------:R-:W2:-:S15]  /*68ba0*/  LDL.LU.64 R12, [R1+0x3f08] ;  /* 0x003f0800010c7983 */ /* 0x000e9e0000300a00 */
[----:B------:R-:W-:-:S07]  /*68bb0*/  NOP ;  /* 0x0000000000007918 */ /* 0x000fce0000000000 */
[----:B------:R0:W-:Y:S04]  /*68bc0*/  STL.64 [R1+0x3de8], R6 ;  /* 0x003de80601007387 */ /* 0x0001e80000100a00 */
[----:B------:R-:W-:Y:S04]  /*68bd0*/  STL.64 [R1+0x3de0], R4 ;  /* 0x003de00401007387 */ /* 0x000fe80000100a00 */
[----:B0-----:R-:W3:Y:S04]  /*68be0*/  LDL.LU R6, [R1+0x178] ;  /* 0x0001780001067983 */ /* 0x001ee80000300800 */
[----:B------:R-:W3:Y:S01]  /*68bf0*/  LDL.LU R7, [R1+0x17c] ;  /* 0x00017c0001077983 */ /* 0x000ee20000300800 */
[----:B------:R-:W-:-:S07]  /*68c00*/  IMAD.MOV.U32 R19, RZ, RZ, R0 ;  /* 0x000000ffff137224 */ /* 0x000fce00078e0000 */
[C---:B--2---:R-:W-:Y:S01]  /*68c10*/  HMMA.16816.F32 R12, R8.reuse, R12, R16 ;  /* 0x0000000c080c723c */ /* 0x044fe20000001810 */
[----:B---3--:R0:W-:Y:S04]  /*68c20*/  STL.64 [R1+0x3df0], R6 ;  /* 0x003df00601007387 */ /* 0x0081e80000100a00 */
[----:B0-----:R-:W2:Y:S04]  /*68c30*/  LDL.LU R6, [R1+0x168] ;  /* 0x0001680001067983 */ /* 0x001ea80000300800 */
[----:B------:R-:W3:Y:S04]  /*68c40*/  LDL.LU.64 R18, [R1+0x3f00] ;  /* 0x003f000001127983 */ /* 0x000ee80000300a00 */
[----:B------:R-:W3:Y:S10]  /*68c50*/  LDL.LU.64 R16, [R1+0x3ef8] ;  /* 0x003ef80001107983 */ /* 0x000ef40000300a00 */
[----:B------:R0:W-:Y:S04]  /*68c60*/  STL.64 [R1+0x130], R12 ;  /* 0x0001300c01007387 */ /* 0x0001e80000100a00 */
[----:B------:R3:W-:Y:S04]  /*68c70*/  STL.64 [R1+0x138], R14 ;  /* 0x0001380e01007387 */ /* 0x0007e80000100a00 */
[----:B0-----:R-:W3:Y:S02]  /*68c80*/  LDL.LU.64 R12, [R1+0x3ef0] ;  /* 0x003ef000010c7983 */ /* 0x001ee40000300a00 */
[----:B---3--:R-:W-:Y:S02]  /*68c90*/  HMMA.16816.F32 R12, R8, R12, R16 ;  /* 0x0000000c080c723c */ /* 0x008fe40000001810 */
[----:B------:R-:W3:Y:S04]  /*68ca0*/  LDL.LU.64 R18, [R1+0x3ee8] ;  /* 0x003ee80001127983 */ /* 0x000ee80000300a00 */
[----:B------:R-:W3:-:S15]  /*68cb0*/  LDL.LU.64 R16, [R1+0x3ee0] ;  /* 0x003ee00001107983 */ /* 0x000ede0000300a00 */
[----:B------:R-:W-:-:S02]  /*68cc0*/  NOP ;  /* 0x0000000000007918 */ /* 0x000fc40000000000 */
[----:B------:R0:W-:Y:S04]  /*68cd0*/  STL.64 [R1+0x120], R12 ;  /* 0x0001200c01007387 */ /* 0x0001e80000100a00 */
[----:B0-----:R-:W3:Y:S01]  /*68ce0*/  LDL.LU.64 R12, [R1+0x3ed8] ;  /* 0x003ed800010c7983 */ /* 0x001ee20000300a00 */
[----:B----4-:R-:W-:Y:S02]  /*68cf0*/  IMAD.MOV.U32 R7, RZ, RZ, R29 ;  /* 0x000000ffff077224 */ /* 0x010fe400078e001d */
[----:B------:R-:W-:Y:S02]  /*68d00*/  IMAD.MOV.U32 R29, RZ, RZ, R14 ;  /* 0x000000ffff1d7224 */ /* 0x000fe400078e000e */
[----:B------:R-:W-:Y:S02]  /*68d10*/  IMAD.MOV.U32 R0, RZ, RZ, R15 ;  /* 0x000000ffff007224 */ /* 0x000fe400078e000f */
[----:B---3--:R-:W-:Y:S01]  /*68d20*/  HMMA.16816.F32 R12, R8, R12, R16 ;  /* 0x0000000c080c723c */ /* 0x008fe20000001810 */
[----:B------:R-:W3:Y:S04]  /*68d30*/  LDL.LU.64 R18, [R1+0x3ed0] ;  /* 0x003ed00001127983 */ /* 0x000ee80000300a00 */
[----:B------:R-:W3:-:S15]  /*68d40*/  LDL.LU.64 R16, [R1+0x3ec8] ;  /* 0x003ec80001107983 */ /* 0x000ede0000300a00 */
[----:B------:R-:W-:-:S03]  /*68d50*/  NOP ;  /* 0x0000000000007918 */ /* 0x000fc60000000000 */
        /* <DEDUP_REMOVED lines=47> */
[----:B------:R-:W3:Y:S04]  /*69050*/  LDL.LU.64 R16, [R1+0x3e20] ;  /* 0x003e200001107983 */ /* 0x000ee80000300a00 */
[----:B-1----:R-:W3:Y:S04]  /*69060*/  LDL.LU.64 R14, [R1+0x3e18] ;  /* 0x003e1800010e7983 */ /* 0x002ee80000300a00 */
[----:B------:R-:W3:Y:S09]  /*69070*/  LDL.LU.64 R12, [R1+0x3e10] ;  /* 0x003e1000010c7983 */ /* 0x000ef20000300a00 */
[----:B------:R-:W-:Y:S04]  /*69080*/  STL.64 [R1+0x90], R8 ;  /* 0x0000900801007387 */ /* 0x000fe80000100a00 */
[----:B------:R0:W-:Y:S04]  /*69090*/  STL.64 [R1+0x98], R10 ;  /* 0x0000980a01007387 */ /* 0x0001e80000100a00 */
[----:B0-----:R-:W4:Y:S04]  /*690a0*/  LDL.LU R10, [R1+0x158] ;  /* 0x00015800010a7983 */ /* 0x001f280000300800 */
[----:B------:R-:W4:Y:S01]  /*690b0*/  LDL.LU R11, [R1+0x15c] ;  /* 0x00015c00010b7983 */ /* 0x000f220000300800 */
[C---:B---3--:R-:W-:Y:S03]  /*690c0*/  HMMA.16816.F32 R16, R12.reuse, R26, R16 ;  /* 0x0000001a0c10723c */ /* 0x048fe60000001810 */
[----:B------:R-:W4:Y:S04]  /*690d0*/  LDL.LU.64 R26, [R1+0x3e08] ;  /* 0x003e0800011a7983 */ /* 0x000f280000300a00 */
[----:B------:R-:W4:Y:S01]  /*690e0*/  LDL.LU.64 R24, [R1+0x3e00] ;  /* 0x003e000001187983 */ /* 0x000f220000300a00 */
[----:B--2---:R-:W-:Y:S07]  /*690f0*/  HMMA.16816.F32 R4, R12, R6, R20 ;  /* 0x000000060c04723c */ /* 0x004fee0000001814 */
[----:B------:R-:W-:-:S08]  /*69100*/  IMAD.MOV.U32 R23, RZ, RZ, R2 ;  /* 0x000000ffff177224 */ /* 0x000fd000078e0002 */
[----:B------:R0:W-:Y:S04]  /*69110*/  STL.64 [R1+0x80], R16 ;  /* 0x0000801001007387 */ /* 0x0001e80000100a00 */
[----:B------:R-:W-:Y:S04]  /*69120*/  STL.64 [R1+0x88], R18 ;  /* 0x0000881201007387 */ /* 0x000fe80000100a00 */
[----:B0-----:R-:W2:Y:S01]  /*69130*/  LDL R17, [R1+0x334] ;  /* 0x0003340001117983 */ /* 0x001ea20000100800 */
[----:B----4-:R-:W-:Y:S03]  /*69140*/  HMMA.16816.F32 R8, R12, R10, R24 ;  /* 0x0000000a0c08723c */ /* 0x010fe60000001818 */
[----:B------:R-:W3:-:S15]  /*69150*/  LDL.LU R26, [R1+0x198] ;  /* 0x00019800011a7983 */ /* 0x000ede0000300800 */
[----:B------:R-:W-:-:S05]  /*69160*/  NOP ;  /* 0x0000000000007918 */ /* 0x000fca0000000000 */
[----:B------:R-:W-:Y:S04]  /*69170*/  STL.64 [R1+0x70], R8 ;  /* 0x0000700801007387 */ /* 0x000fe80000100a00 */
[----:B------:R-:W-:Y:S04]  /*69180*/  STL.64 [R1+0x78], R10 ;  /* 0x0000780a01007387 */ /* 0x000fe80000100a00 */
[----:B------:R-:W3:Y:S04]  /*69190*/  LDL.LU R27, [R1+0x19c] ;  /* 0x00019c00011b7983 */ /* 0x000ee80000300800 */
[----:B------:R-:W4:Y:S04]  /*691a0*/  LDL.LU R22, [R1+0x188] ;  /* 0x0001880001167983 */ /* 0x000f280000300800 */
[----:B------:R-:W-:Y:S04]  /*691b0*/  STL.64 [R1+0x60], R4 ;  /* 0x0000600401007387 */ /* 0x000fe80000100a00 */
[----:B------:R-:W-:Y:S04]  /*691c0*/  STL.64 [R1+0x68], R6 ;  /* 0x0000680601007387 */ /* 0x000fe80000100a00 */
[----:B------:R-:W3:Y:S04]  /*691d0*/  LDL.LU R2, [R1+0x3df8] ;  /* 0x003df80001027983 */ /* 0x000ee80000300800 */
[----:B--2---:R-:W0:Y:S04]  /*691e0*/  LDSM.16.MT88.4 R8, [R17+0x40c00] ;  /* 0x040c00001108783b */ /* 0x004e280000004200 */
[----:B0-----:R0:W-:Y:S04]  /*691f0*/  STL [R1+0x3d3c], R8 ;  /* 0x003d3c0801007387 */ /* 0x0011e80000100800 */
[----:B------:R1:W-:Y:S04]  /*69200*/  STL [R1+0x3d38], R9 ;  /* 0x003d380901007387 */ /* 0x0003e80000100800 */
[----:B------:R2:W-:Y:S04]  /*69210*/  STL [R1+0x3d34], R10 ;  /* 0x003d340a01007387 */ /* 0x0005e80000100800 */
[----:B------:R2:W-:Y:S04]  /*69220*/  STL [R1+0x3d30], R11 ;  /* 0x003d300b01007387 */ /* 0x0005e80000100800 */
[----:B0-----:R-:W4:Y:S04]  /*69230*/  LDL.LU R8, [R1+0x10] ;  /* 0x0000100001087983 */ /* 0x001f280000300800 */
[----:B-1----:R-:W4:Y:S04]  /*69240*/  LDL.LU R9, [R1+0x14] ;  /* 0x0000140001097983 */ /* 0x002f280000300800 */
[----:B--2---:R-:W4:Y:S04]  /*69250*/  LDL.LU R10, [R1+0x18] ;  /* 0x00001800010a7983 */ /* 0x004f280000300800 */
[----:B------:R-:W4:Y:S04]  /*69260*/  LDL.LU R11, [R1+0x1c] ;  /* 0x00001c00010b7983 */ /* 0x000f280000300800 */
[----:B---3--:R-:W0:Y:S04]  /*69270*/  LDSM.16.M88.4 R4, [R2+UR6+0x80] ;  /* 0x000080060204783b */ /* 0x008e280008000200 */
[----:B0-----:R-:W-:Y:S04]  /*69280*/  STL.64 [R1+0x140], R4 ;  /* 0x0001400401007387 */ /* 0x001fe80000100a00 */
[----:B------:R-:W-:Y:S04]  /*69290*/  STL.64 [R1+0x148], R6 ;  /* 0x0001480601007387 */ /* 0x000fe80000100a00 */
[----:B------:R-:W0:Y:S04]  /*692a0*/  LDSM.16.M88.4 R4, [R2+UR6+0x4080] ;  /* 0x004080060204783b */ /* 0x000e280008000200 */
[----:B0-----:R-:W-:Y:S04]  /*692b0*/  STL.64 [R1+0x150], R4 ;  /* 0x0001500401007387 */ /* 0x001fe80000100a00 */
[----:B------:R-:W-:Y:S04]  /*692c0*/  STL.64 [R1+0x158], R6 ;  /* 0x0001580601007387 */ /* 0x000fe80000100a00 */
[----:B------:R-:W0:Y:S04]  /*692d0*/  LDSM.16.M88.4 R4, [R2+UR6+0x8080] ;  /* 0x008080060204783b */ /* 0x000e280008000200 */
[----:B0-----:R-:W-:Y:S04]  /*692e0*/  STL.64 [R1+0x160], R4 ;  /* 0x0001600401007387 */ /* 0x001fe80000100a00 */
[----:B------:R0:W-:Y:S04]  /*692f0*/  STL.64 [R1+0x168], R6 ;  /* 0x0001680601007387 */ /* 0x0001e80000100a00 */
[----:B0-----:R-:W4:Y:S02]  /*69300*/  LDL.LU.64 R6, [R1+0x3df0] ;  /* 0x003df00001067983 */ /* 0x001f240000300a00 */
[----:B----4-:R-:W-:-:S15]  /*69310*/  HMMA.16816.F32 R4, R12, R6, R8 ;  /* 0x000000060c04723c */ /* 0x010fde0000001808 */
[----:B------:R-:W-:-:S09]  /*69320*/  NOP ;  /* 0x0000000000007918 */ /* 0x000fd20000000000 */
[----:B------:R-:W-:Y:S01]  /*69330*/  IMAD.MOV.U32 R10, RZ, RZ, R7 ;  /* 0x000000ffff0a7224 */ /* 0x000fe200078e0007 */
[----:B------:R0:W-:Y:S01]  /*69340*/  STL [R1+0x50], R4 ;  /* 0x0000500401007387 */ /* 0x0001e20000100800 */
[----:B------:R-:W-:Y:S02]  /*69350*/  IMAD.MOV.U32 R9, RZ, RZ, R6 ;  /* 0x000000ffff097224 */ /* 0x000fe400078e0006 */
[----:B------:R-:W-:Y:S01]  /*69360*/  IMAD.MOV.U32 R8, RZ, RZ, R5 ;  /* 0x000000ffff087224 */ /* 0x000fe200078e0005 */
[----:B------:R-:W2:Y:S04]  /*69370*/  LDL.LU.64 R6, [R1+0x3de8] ;  /* 0x003de80001067983 */ /* 0x000ea80000300a00 */
[----:B0-----:R-:W2:Y:S04]  /*69380*/  LDL.LU.64 R4, [R1+0x3de0] ;  /* 0x003de00001047983 */ /* 0x001ea80000300a00 */
[----:B------:R-:W-:Y:S04]  /*69390*/  STL [R1+0x3d48], R10 ;  /* 0x003d480a01007387 */ /* 0x000fe80000100800 */
[----:B------:R-:W-:Y:S04]  /*693a0*/  STL [R1+0x3d44], R9 ;  /* 0x003d440901007387 */ /* 0x000fe80000100800 */
[----:B------:R0:W-:Y:S04]  /*693b0*/  STL [R1+0x3d40], R8 ;  /* 0x003d400801007387 */ /* 0x0001e80000100800 */
[----:B0-----:R-:W3:Y:S04]  /*693c0*/  LDL.LU R8, [R1] ;  /* 0x0000000001087983 */ /* 0x001ee80000300800 */
[----:B------:R-:W3:Y:S01]  /*693d0*/  LDL.LU R9, [R1+0x4] ;  /* 0x0000040001097983 */ /* 0x000ee20000300800 */
[----:B------:R-:W-:-:S02]  /*693e0*/  IMAD.MOV.U32 R10, RZ, RZ, R28 ;  /* 0x000000ffff0a7224 */ /* 0x000fc400078e001c */
[----:B------:R-:W-:Y:S01]  /*693f0*/  IMAD.MOV.U32 R11, RZ, RZ, R3 ;  /* 0x000000ffff0b7224 */ /* 0x000fe200078e0003 */
[C---:B--2---:R-:W-:Y:S01]  /*69400*/  HMMA.16816.F32 R4, R12.reuse, R26, R4 ;  /* 0x0000001a0c04723c */ /* 0x044fe20000001804 */
[----:B------:R-:W-:Y:S05]  /*69410*/  LDSM.16.M88.4 R24, [R2+UR6+0x14080] ;  /* 0x014080060218783b */ /* 0x000fea0008000200 */
[----:B---3--:R-:W-:-:S15]  /*69420*/  HMMA.16816.F32 R20, R12, R22, R8 ;  /* 0x000000160c14723c */ /* 0x008fde0000001808 */
[----:B------:R-:W-:-:S03]  /*69430*/  NOP ;  /* 0x0000000000007918 */ /* 0x000fc60000000000 */
[----:B------:R-:W-:Y:S02]  /*69440*/  IMAD.MOV.U32 R10, RZ, RZ, R5 ;  /* 0x000000ffff0a7224 */ /* 0x000fe400078e0005 */
[----:B------:R-:W-:Y:S02]  /*69450*/  IMAD.MOV.U32 R9, RZ, RZ, R6 ;  /* 0x000000ffff097224 */ /* 0x000fe400078e0006 */
[----:B------:R-:W-:Y:S01]  /*69460*/  IMAD.MOV.U32 R8, RZ, RZ, R7 ;  /* 0x000000ffff087224 */ /* 0x000fe200078e0007 */
[----:B------:R-:W-:Y:S04]  /*69470*/  STL.64 [R1+0x40], R20 ;  /* 0x0000401401007387 */ /* 0x000fe80000100a00 */
[----:B------:R-:W-:Y:S04]  /*69480*/  STL.64 [R1+0x48], R22 ;  /* 0x0000481601007387 */ /* 0x000fe80000100a00 */
[----:B------:R-:W-:Y:S04]  /*69490*/  STL [R1+0x30], R4 ;  /* 0x0000300401007387 */ /* 0x000fe80000100800 */
[----:B------:R-:W0:Y:S04]  /*694a0*/  LDSM.16.M88.4 R4, [R2+UR6+0xc080] ;  /* 0x00c080060204783b */ /* 0x000e280008000200 */
[----:B------:R1:W-:Y:S04]  /*694b0*/  STL [R1+0x3d54], R8 ;  /* 0x003d540801007387 */ /* 0x0003e80000100800 */
[----:B------:R-:W-:Y:S04]  /*694c0*/  STL [R1+0x3d50], R10 ;  /* 0x003d500a01007387 */ /* 0x000fe80000100800 */
[----:B------:R2:W-:Y:S01]  /*694d0*/  STL [R1+0x3d4c], R9 ;  /* 0x003d4c0901007387 */ /* 0x0005e20000100800 */
[----:B0-----:R-:W-:-:S03]  /*694e0*/  IMAD.MOV.U32 R28, RZ, RZ, R6 ;  /* 0x000000ffff1c7224 */ /* 0x001fc600078e0006 */
[----:B------:R-:W-:Y:S01]  /*694f0*/  STL.64 [R1+0x170], R4 ;  /* 0x0001700401007387 */ /* 0x000fe20000100a00 */
[----:B------:R-:W-:-:S03]  /*69500*/  IMAD.MOV.U32 R3, RZ, RZ, R7 ;  /* 0x000000ffff037224 */ /* 0x000fc600078e0007 */
[----:B------:R-:W0:Y:S04]  /*69510*/  LDSM.16.M88.4 R4, [R2+UR6+0x10080] ;  /* 0x010080060204783b */ /* 0x000e280008000200 */
[----:B------:R-:W3:Y:S04]  /*69520*/  LDL.LU R22, [R1+0x1a8] ;  /* 0x0001a80001167983 */ /* 0x000ee80000300800 */
[----:B------:R-:W3:Y:S04]  /*69530*/  LDL.LU R23, [R1+0x1ac] ;  /* 0x0001ac0001177983 */ /* 0x000ee80000300800 */
[----:B-1----:R-:W3:Y:S04]  /*69540*/  LDL.LU R8, [R1+0x130] ;  /* 0x0001300001087983 */ /* 0x002ee80000300800 */
[----:B--2---:R-:W3:Y:S04]  /*69550*/  LDL.LU R9, [R1+0x134] ;  /* 0x0001340001097983 */ /* 0x004ee80000300800 */
[----:B------:R-:W3:Y:S04]  /*69560*/  LDL.LU R10, [R1+0x138] ;  /* 0x00013800010a7983 */ /* 0x000ee80000300800 */
[----:B------:R-:W3:Y:S04]  /*69570*/  LDL.LU R11, [R1+0x13c] ;  /* 0x00013c00010b7983 */ /* 0x000ee80000300800 */
[----:B------:R-:W-:Y:S04]  /*69580*/  STL [R1+0x3bd0], R3 ;  /* 0x003bd00301007387 */ /* 0x000fe80000100800 */
[----:B------:R-:W-:Y:S04]  /*69590*/  STL [R1+0x3bcc], R28 ;  /* 0x003bcc1c01007387 */ /* 0x000fe80000100800 */
[----:B0-----:R-:W-:Y:S04]  /*695a0*/  STL.64 [R1+0x180], R4 ;  /* 0x0001800401007387 */ /* 0x001fe80000100a00 */
[----:B------:R-:W-:Y:S04]  /*695b0*/  STL.64 [R1+0x188], R6 ;  /* 0x0001880601007387 */ /* 0x000fe80000100a00 */
[----:B------:R-:W0:Y:S04]  /*695c0*/  LDSM.16.M88.4 R4, [R2+UR6+0x18080] ;  /* 0x018080060204783b */ /* 0x000e280008000200 */
[----:B------:R-:W2:Y:S04]  /*695d0*/  LDL.LU R18, [R1+0x1c8] ;  /* 0x0001c80001127983 */ /* 0x000ea80000300800 */
[----:B------:R1:W-:Y:S04]  /*695e0*/  STL.64 [R1+0x190], R24 ;  /* 0x0001901801007387 */ /* 0x0003e80000100a00 */
[----:B------:R-:W-:Y:S04]  /*695f0*/  STL.64 [R1+0x198], R26 ;  /* 0x0001981a01007387 */ /* 0x000fe80000100a00 */
[----:B0-----:R-:W-:Y:S04]  /*69600*/  STL.64 [R1+0x1b0], R4 ;  /* 0x0001b00401007387 */ /* 0x001fe80000100a00 */
[----:B------:R-:W-:Y:S04]  /*69610*/  STL.64 [R1+0x1b8], R6 ;  /* 0x0001b80601007387 */ /* 0x000fe80000100a00 */
[----:B------:R-:W0:Y:S04]  /*69620*/  LDSM.16.M88.4 R4, [R2+UR6+0x1c080] ;  /* 0x01c080060204783b */ /* 0x000e280008000200 */
[----:B------:R-:W2:Y:S04]  /*69630*/  LDL.LU R19, [R1+0x1cc] ;  /* 0x0001cc0001137983 */ /* 0x000ea80000300800 */
[----:B-1----:R-:W2:Y:S04]  /*69640*/  LDL.LU R24, [R1+0x120] ;  /* 0x0001200001187983 */ /* 0x002ea80000300800 */
[----:B------:R-:W2:Y:S04]  /*69650*/  LDL.LU R25, [R1+0x124] ;  /* 0x0001240001197983 */ /* 0x000ea80000300800 */
[----:B0-----:R-:W-:Y:S04]  /*69660*/  STL.64 [R1+0x1e0], R4 ;  /* 0x0001e00401007387 */ /* 0x001fe80000100a00 */
[----:B------:R-:W-:Y:S04]  /*69670*/  STL.64 [R1+0x1e8], R6 ;  /* 0x0001e80601007387 */ /* 0x000fe80000100a00 */
[----:B------:R-:W0:Y:S04]  /*69680*/  LDSM.16.M88.4 R4, [R2+UR6+0x20080] ;  /* 0x020080060204783b */ /* 0x000e280008000200 */
        /* <DEDUP_REMOVED lines=8> */
[----:B------:R-:W0:Y:S01]  /*69710*/  LDSM.16.M88.4 R4, [R2+UR6+0x2c080] ;  /* 0x02c080060204783b */ /* 0x000e220008000200 */
[----:B------:R-:W-:-:S02]  /*69720*/  IMAD.MOV.U32 R26, RZ, RZ, R29 ;  /* 0x000000ffff1a7224 */ /* 0x000fc400078e001d */
[----:B0-----:R-:W-:Y:S01]  /*69730*/  IMAD.MOV.U32 R29, RZ, RZ, R4 ;  /* 0x000000ffff1d7224 */ /* 0x001fe200078e0004 */
[----:B------:R-:W-:Y:S01]  /*69740*/  STL.64 [R1+0x288], R6 ;  /* 0x0002880601007387 */ /* 0x000fe20000100a00 */
[----:B------:R-:W-:-:S03]  /*69750*/  IMAD.MOV.U32 R28, RZ, RZ, R5 ;  /* 0x000000ffff1c7224 */ /* 0x000fc600078e0005 */
[----:B------:R-:W0:Y:S01]  /*69760*/  LDSM.16.M88.4 R4, [R2+UR6+0x30080] ;  /* 0x030080060204783b */ /* 0x000e220008000200 */
[----:B------:R-:W-:-:S03]  /*69770*/  IMAD.MOV.U32 R27, RZ, RZ, R0 ;  /* 0x000000ffff1b7224 */ /* 0x000fc600078e0000 */
[----:B------:R-:W-:Y:S04]  /*69780*/  STL [R1+0x3d5c], R28 ;  /* 0x003d5c1c01007387 */ /* 0x000fe80000100800 */
[----:B------:R-:W-:Y:S01]  /*69790*/  STL [R1+0x3d58], R29 ;  /* 0x003d581d01007387 */ /* 0x000fe20000100800 */
[----:B0-----:R-:W-:-:S03]  /*697a0*/  IMAD.MOV.U32 R3, RZ, RZ, R4 ;  /* 0x000000ffff037224 */ /* 0x001fc600078e0004 */
[----:B------:R-:W-:Y:S01]  /*697b0*/  STL.64 [R1+0x298], R6 ;  /* 0x0002980601007387 */ /* 0x000fe20000100a00 */
[----:B------:R-:W-:-:S03]  /*697c0*/  IMAD.MOV.U32 R0, RZ, RZ, R5 ;  /* 0x000000ffff007224 */ /* 0x000fc600078e0005 */
[----:B------:R-:W0:Y:S04]  /*697d0*/  LDSM.16.M88.4 R4, [R2+UR6+0x34080] ;  /* 0x034080060204783b */ /* 0x000e280008000200 */
[----:B------:R-:W-:Y:S04]  /*697e0*/  STL [R1+0x3d64], R0 ;  /* 0x003d640001007387 */ /* 0x000fe80000100800 */
[----:B------:R-:W-:Y:S04]  /*697f0*/  STL [R1+0x3d60], R3 ;  /* 0x003d600301007387 */ /* 0x000fe80000100800 */
[----:B0-----:R-:W-:Y:S04]  /*69800*/  STL.64 [R1+0x2a0], R4 ;  /* 0x0002a00401007387 */ /* 0x001fe80000100a00 */
[----:B------:R-:W-:Y:S04]  /*69810*/  STL.64 [R1+0x2a8], R6 ;  /* 0x0002a80601007387 */ /* 0x000fe80000100a00 */
[----:B------:R-:W0:Y:S04]  /*69820*/  LDSM.16.M88.4 R4, [R2+UR6+0x38080] ;  /* 0x038080060204783b */ /* 0x000e280008000200 */
[----:B0-----:R-:W-:Y:S04]  /*69830*/  STL.64 [R1+0x2b0], R4 ;  /* 0x0002b00401007387 */ /* 0x001fe80000100a00 */
[----:B------:R-:W-:Y:S04]  /*69840*/  STL.64 [R1+0x2b8], R6 ;  /* 0x0002b80601007387 */ /* 0x000fe80000100a00 */
[----:B------:R-:W0:Y:S04]  /*69850*/  LDSM.16.M88.4 R4, [R2+UR6+0x3c080] ;  /* 0x03c080060204783b */ /* 0x000e280008000200 */
[----:B------:R-:W-:Y:S01]  /*69860*/  STL [R1+0x3938], R2 ;  /* 0x0039380201007387 */ /* 0x000fe20000100800 */
[----:B---3--:R-:W-:Y:S03]  /*69870*/  HMMA.16816.F32 R20, R12, R22, R8 ;  /* 0x000000160c14723c */ /* 0x008fe60000001808 */
[----:B0-----:R-:W-:Y:S04]  /*69880*/  STL.64 [R1+0x2c0], R4 ;  /* 0x0002c00401007387 */ /* 0x001fe80000100a00 */
[----:B------:R-:W-:Y:S04]  /*69890*/  STL.64 [R1+0x2c8], R6 ;  /* 0x0002c80601007387 */ /* 0x000fe80000100a00 */
[----:B------:R-:W0:-:S13]  /*698a0*/  LDSM.16.MT88.4 R4, [R17+0x40e00] ;  /* 0x040e00001104783b */ /* 0x000e1a0000004200 */
[----:B------:R-:W-:Y:S02]  /*698b0*/  IMAD.MOV.U32 R9, RZ, RZ, R23 ;  /* 0x000000ffff097224 */ /* 0x000fe400078e0017 */
[----:B------:R-:W-:Y:S02]  /*698c0*/  IMAD.MOV.U32 R10, RZ, RZ, R22 ;  /* 0x000000ffff0a7224 */ /* 0x000fe400078e0016 */
[----:B------:R-:W-:Y:S02]  /*698d0*/  IMAD.MOV.U32 R8, RZ, RZ, R21 ;  /* 0x000000ffff087224 */ /* 0x000fe400078e0015 */
[----:B------:R-:W-:Y:S01]  /*698e0*/  IMAD.MOV.U32 R29, RZ, RZ, R20 ;  /* 0x000000ffff1d7224 */ /* 0x000fe200078e0014 */
[----:B0-----:R-:W-:Y:S04]  /*698f0*/  STL.64 [R1+0x3be8], R6 ;  /* 0x003be80601007387 */ /* 0x001fe80000100a00 */
[----:B------:R2:W-:Y:S02]  /*69900*/  STL.64 [R1+0x3be0], R4 ;  /* 0x003be00401007387 */ /* 0x0005e40000100a00 */
[----:B--2---:R-:W-:Y:S02]  /*69910*/  HMMA.16816.F32 R4, R12, R18, R24 ;  /* 0x000000120c04723c */ /* 0x004fe40000001818 */
[----:B------:R-:W-:Y:S04]  /*69920*/  STL [R1+0x3d74], R9 ;  /* 0x003d740901007387 */ /* 0x000fe80000100800 */
[----:B------:R-:W-:Y:S04]  /*69930*/  STL [R1+0x3d70], R10 ;  /* 0x003d700a01007387 */ /* 0x000fe80000100800 */
[----:B------:R-:W-:Y:S04]  /*69940*/  STL [R1+0x3d6c], R8 ;  /* 0x003d6c0801007387 */ /* 0x000fe80000100800 */
[----:B------:R-:W-:Y:S09]  /*69950*/  STL [R1+0x3d68], R29 ;  /* 0x003d681d01007387 */ /* 0x000ff20000100800 */
[----:B------:R-:W-:Y:S01]  /*69960*/  STL [R1+0x10], R4 ;  /* 0x0000100401007387 */ /* 0x000fe20000100800 */
[----:B------:R-:W-:-:S02]  /*69970*/  IMAD.MOV.U32 R3, RZ, RZ, R6 ;  /* 0x000000ffff037224 */ /* 0x000fc400078e0006 */
[----:B------:R-:W-:Y:S01]  /*69980*/  IMAD.MOV.U32 R28, RZ, RZ, R7 ;  /* 0x000000ffff1c7224 */ /* 0x000fe200078e0007 */
        /* <DEDUP_REMOVED lines=8> */
[----:B------:R-:W3:Y:S04]  /*69a10*/  LDL.LU R22, [R1+0x218] ;  /* 0x0002180001167983 */ /* 0x000ee80000300800 */
[----:B------:R-:W3:Y:S04]  /*69a20*/  LDL.LU R23, [R1+0x21c] ;  /* 0x00021c0001177983 */ /* 0x000ee80000300800 */
[----:B------:R-:W4:Y:S04]  /*69a30*/  LDL.LU R10, [R1+0x1d8] ;  /* 0x0001d800010a7983 */ /* 0x000f280000300800 */
[----:B------:R-:W4:Y:S04]  /*69a40*/  LDL.LU R11, [R1+0x1dc] ;  /* 0x0001dc00010b7983 */ /* 0x000f280000300800 */
[----:B---3--:R-:W-:Y:S04]  /*69a50*/  STL.64 [R1+0x3db8], R22 ;  /* 0x003db81601007387 */ /* 0x008fe80000100a00 */
[----:B------:R-:W3:Y:S04]  /*69a60*/  LDL.LU R18, [R1+0x208] ;  /* 0x0002080001127983 */ /* 0x000ee80000300800 */
[----:B------:R-:W3:Y:S04]  /*69a70*/  LDL.LU R19, [R1+0x20c] ;  /* 0x00020c0001137983 */ /* 0x000ee80000300800 */
[----:B---3--:R0:W-:Y:S04]  /*69a80*/  STL.64 [R1+0x3dc0], R18 ;  /* 0x003dc01201007387 */ /* 0x0081e80000100a00 */
[----:B0-----:R-:W3:Y:S04]  /*69a90*/  LDL.LU R18, [R1+0x1f8] ;  /* 0x0001f80001127983 */ /* 0x001ee80000300800 */
[----:B------:R-:W3:Y:S04]  /*69aa0*/  LDL.LU R19, [R1+0x1fc] ;  /* 0x0001fc0001137983 */ /* 0x000ee80000300800 */
[----:B---3--:R0:W-:Y:S04]  /*69ab0*/  STL.64 [R1+0x3dd8], R18 ;  /* 0x003dd81201007387 */ /* 0x0081e80000100a00 */
[----:B------:R-:W4:Y:S04]  /*69ac0*/  LDL.LU R16, [R1+0x110] ;  /* 0x0001100001107983 */ /* 0x000f280000300800 */
[----:B------:R-:W4:Y:S04]  /*69ad0*/  LDL.LU R17, [R1+0x114] ;  /* 0x0001140001117983 */ /* 0x000f280000300800 */
[----:B0-----:R-:W4:Y:S04]  /*69ae0*/  LDL.LU R18, [R1+0x118] ;  /* 0x0001180001127983 */ /* 0x001f280000300800 */
[----:B------:R-:W4:Y:S04]  /*69af0*/  LDL.LU R19, [R1+0x11c] ;  /* 0x00011c0001137983 */ /* 0x000f280000300800 */
[----:B------:R-:W3:Y:S04]  /*69b00*/  LDL.LU R20, [R1+0xb0] ;  /* 0x0000b00001147983 */ /* 0x000ee80000300800 */
[----:B------:R-:W3:Y:S04]  /*69b10*/  LDL.LU R21, [R1+0xb4] ;  /* 0x0000b40001157983 */ /* 0x000ee80000300800 */
[----:B------:R-:W2:Y:S04]  /*69b20*/  LDL.LU R22, [R1+0xb8] ;  /* 0x0000b80001167983 */ /* 0x000ea80000300800 */
[----:B------:R-:W2:Y:S04]  /*69b30*/  LDL.LU R23, [R1+0xbc] ;  /* 0x0000bc0001177983 */ /* 0x000ea80000300800 */
[----:B--2---:R-:W-:Y:S04]  /*69b40*/  STL.64 [R1+0x3dd0], R22 ;  /* 0x003dd01601007387 */ /* 0x004fe80000100a00 */
[----:B---3--:R0:W-:Y:S04]  /*69b50*/  STL.64 [R1+0x3dc8], R20 ;  /* 0x003dc81401007387 */ /* 0x0081e80000100a00 */
[----:B0-----:R-:W2:Y:S04]  /*69b60*/  LDL.LU R20, [R1+0xf0] ;  /* 0x0000f00001147983 */ /* 0x001ea80000300800 */
[----:B------:R-:W2:Y:S04]  /*69b70*/  LDL.LU R21, [R1+0xf4] ;  /* 0x0000f40001157983 */ /* 0x000ea80000300800 */
[----:B------:R-:W2:Y:S04]  /*69b80*/  LDL.LU R22, [R1+0xf8] ;  /* 0x0000f80001167983 */ /* 0x000ea80000300800 */
[----:B------:R-:W2:Y:S04]  /*69b90*/  LDL.LU R23, [R1+0xfc] ;  /* 0x0000fc0001177983 */ /* 0x000ea80000300800 */
[----:B------:R-:W-:Y:S04]  /*69ba0*/  STL.64 [R1+0x3da8], R6 ;  /* 0x003da80601007387 */ /* 0x000fe80000100a00 */
[----:B------:R-:W3:Y:S04]  /*69bb0*/  LDL.LU R26, [R1+0x228] ;  /* 0x00022800011a7983 */ /* 0x000ee80000300800 */
[----:B------:R-:W3:Y:S01]  /*69bc0*/  LDL.LU R27, [R1+0x22c] ;  /* 0x00022c00011b7983 */ /* 0x000ee20000300800 */
[----:B----4-:R-:W-:Y:S01]  /*69bd0*/  HMMA.16816.F32 R16, R12, R10, R16 ;  /* 0x0000000a0c10723c */ /* 0x010fe20000001810 */
[----:B------:R-:W-:-:S15]  /*69be0*/  IMAD.MOV.U32 R0, RZ, RZ, R5 ;  /* 0x000000ffff007224 */ /* 0x000fde00078e0005 */
[----:B------:R-:W-:-:S08]  /*69bf0*/  NOP ;  /* 0x0000000000007918 */ /* 0x000fd00000000000 */
[----:B------:R-:W-:Y:S02]  /*69c00*/  IMAD.MOV.U32 R8, RZ, RZ, R18 ;  /* 0x000000ffff087224 */ /* 0x000fe400078e0012 */
[----:B------:R-:W-:Y:S01]  /*69c10*/  IMAD.MOV.U32 R29, RZ, RZ, R19 ;  /* 0x000000ffff1d7224 */ /* 0x000fe200078e0013 */
[----:B---3--:R0:W-:Y:S04]  /*69c20*/  STL.64 [R1+0x3db0], R26 ;  /* 0x003db01a01007387 */ /* 0x0081e80000100a00 */
[----:B------:R-:W3:Y:S04]  /*69c30*/  LDL.LU R24, [R1+0xe0] ;  /* 0x0000e00001187983 */ /* 0x000ee80000300800 */
[----:B------:R-:W3:Y:S04]  /*69c40*/  LDL.LU R25, [R1+0xe4] ;  /* 0x0000e40001197983 */ /* 0x000ee80000300800 */
[----:B0-----:R-:W3:Y:S04]  /*69c50*/  LDL.LU R26, [R1+0xe8] ;  /* 0x0000e800011a7983 */ /* 0x001ee80000300800 */
[----:B------:R-:W3:Y:S04]  /*69c60*/  LDL.LU R27, [R1+0xec] ;  /* 0x0000ec00011b7983 */ /* 0x000ee80000300800 */
[----:B------:R-:W4:Y:S04]  /*69c70*/  LDL.LU R4, [R1+0xd0] ;  /* 0x0000d00001047983 */ /* 0x000f280000300800 */
[----:B------:R-:W4:Y:S04]  /*69c80*/  LDL.LU R5, [R1+0xd4] ;  /* 0x0000d40001057983 */ /* 0x000f280000300800 */
[----:B------:R-:W4:Y:S04]  /*69c90*/  LDL.LU R6, [R1+0xd8] ;  /* 0x0000d80001067983 */ /* 0x000f280000300800 */
[----:B------:R-:W4:Y:S04]  /*69ca0*/  LDL.LU R7, [R1+0xdc] ;  /* 0x0000dc0001077983 */ /* 0x000f280000300800 */
[----:B------:R-:W-:Y:S04]  /*69cb0*/  STL [R1+0x3d80], R28 ;  /* 0x003d801c01007387 */ /* 0x000fe80000100800 */
[----:B------:R-:W-:Y:S04]  /*69cc0*/  STL [R1+0x3d7c], R3 ;  /* 0x003d7c0301007387 */ /* 0x000fe80000100800 */
[----:B------:R-:W-:Y:S04]  /*69cd0*/  STL [R1+0x3d78], R0 ;  /* 0x003d780001007387 */ /* 0x000fe80000100800 */
[----:B------:R-:W2:Y:S01]  /*69ce0*/  LDL.LU.64 R18, [R1+0x3dd8] ;  /* 0x003dd80001127983 */ /* 0x000ea20000300a00 */
[----:B------:R-:W-:-:S02]  /*69cf0*/  IMAD.MOV.U32 R9, RZ, RZ, R16 ;  /* 0x000000ffff097224 */ /* 0x000fc400078e0010 */
[----:B------:R-:W-:-:S05]  /*69d00*/  IMAD.MOV.U32 R10, RZ, RZ, R17 ;  /* 0x000000ffff0a7224 */ /* 0x000fca00078e0011 */
[----:B------:R-:W-:Y:S04]  /*69d10*/  STL [R1+0x3d98], R10 ;  /* 0x003d980a01007387 */ /* 0x000fe80000100800 */
[----:B------:R0:W-:Y:S04]  /*69d20*/  STL.64 [R1+0x3d90], R8 ;  /* 0x003d900801007387 */ /* 0x0001e80000100a00 */
[----:B0-----:R-:W4:Y:S04]  /*69d30*/  LDL.LU R8, [R1+0xa0] ;  /* 0x0000a00001087983 */ /* 0x001f280000300800 */
[----:B------:R-:W4:Y:S04]  /*69d40*/  LDL.LU R9, [R1+0xa4] ;  /* 0x0000a40001097983 */ /* 0x000f280000300800 */
[----:B------:R-:W4:Y:S04]  /*69d50*/  LDL.LU R10, [R1+0xa8] ;  /* 0x0000a800010a7983 */ /* 0x000f280000300800 */
[----:B------:R-:W4:Y:S01]  /*69d60*/  LDL.LU R11, [R1+0xac] ;  /* 0x0000ac00010b7983 */ /* 0x000f220000300800 */
[----:B--2---:R-:W-:Y:S03]  /*69d70*/  HMMA.16816.F32 R16, R12, R18, R20 ;  /* 0x000000120c10723c */ /* 0x004fe60000001814 */
[----:B------:R-:W2:Y:S04]  /*69d80*/  LDL.LU.64 R22, [R1+0x3dd0] ;  /* 0x003dd00001167983 */ /* 0x000ea80000300a00 */
[----:B------:R-:W2:-:S15]  /*69d90*/  LDL.LU.64 R20, [R1+0x3dc8] ;  /* 0x003dc80001147983 */ /* 0x000e9e0000300a00 */
[----:B------:R-:W-:-:S01]  /*69da0*/  NOP ;  /* 0x0000000000007918 */ /* 0x000fc20000000000 */
[----:B------:R2:W-:Y:S01]  /*69db0*/  STL [R1+0xf0], R16 ;  /* 0x0000f01001007387 */ /* 0x0005e20000100800 */
[----:B------:R-:W-:Y:S02]  /*69dc0*/  IMAD.MOV.U32 R3, RZ, RZ, R18 ;  /* 0x000000ffff037224 */ /* 0x000fe400078e0012 */
[----:B------:R-:W-:Y:S02]  /*69dd0*/  IMAD.MOV.U32 R0, RZ, RZ, R19 ;  /* 0x000000ffff007224 */ /* 0x000fe400078e0013 */
[----:B------:R-:W2:Y:S01]  /*69de0*/  LDL.LU.64 R18, [R1+0x3dc0] ;  /* 0x003dc00001127983 */ /* 0x000ea20000300a00 */
[----:B------:R-:W-:Y:S02]  /*69df0*/  IMAD.MOV.U32 R28, RZ, RZ, R17 ;  /* 0x000000ffff1c7224 */ /* 0x000fe400078e0011 */
[----:B--2---:R-:W-:Y:S01]  /*69e00*/  HMMA.16816.F32 R16, R12, R18, R20 ;  /* 0x000000120c10723c */ /* 0x004fe20000001814 */
[----:B------:R-:W3:-:S15]  /*69e10*/  LDL.LU.64 R22, [R1+0x3db8] ;  /* 0x003db80001167983 */ /* 0x000ede0000300a00 */
[----:B------:R-:W-:-:S07]  /*69e20*/  NOP ;  /* 0x0000000000007918 */ /* 0x000fce0000000000 */
[----:B------:R-:W-:Y:S04]  /*69e30*/  STL.64 [R1+0x3c50], R18 ;  /* 0x003c501201007387 */ /* 0x000fe80000100a00 */
[----:B------:R0:W-:Y:S04]  /*69e40*/  STL.64 [R1+0x3c48], R16 ;  /* 0x003c481001007387 */ /* 0x0001e80000100a00 */
[----:B0-----:R-:W2:Y:S04]  /*69e50*/  LDL.LU R16, [R1+0xc0] ;  /* 0x0000c00001107983 */ /* 0x001ea80000300800 */
[----:B------:R-:W2:Y:S04]  /*69e60*/  LDL.LU R17, [R1+0xc4] ;  /* 0x0000c40001117983 */ /* 0x000ea80000300800 */
[----:B------:R-:W2:Y:S04]  /*69e70*/  LDL.LU R18, [R1+0xc8] ;  /* 0x0000c80001127983 */ /* 0x000ea80000300800 */
[----:B------:R-:W2:Y:S01]  /*69e80*/  LDL.LU R19, [R1+0xcc] ;  /* 0x0000cc0001137983 */ /* 0x000ea20000300800 */
[----:B---3--:R-:W-:Y:S03]  /*69e90*/  HMMA.16816.F32 R20, R12, R22, R24 ;  /* 0x000000160c14723c */ /* 0x008fe60000001818 */
[----:B------:R-:W4:-:S15]  /*69ea0*/  LDL.LU.64 R26, [R1+0x3db0] ;  /* 0x003db000011a7983 */ /* 0x000f1e0000300a00 */
[----:B------:R-:W-:-:S05]  /*69eb0*/  NOP ;  /* 0x0000000000007918 */ /* 0x000fca0000000000 */
[----:B------:R-:W-:Y:S04]  /*69ec0*/  STL.64 [R1+0x3c40], R22 ;  /* 0x003c401601007387 */ /* 0x000fe80000100a00 */
[----:B------:R0:W-:Y:S04]  /*69ed0*/  STL.64 [R1+0x3c38], R20 ;  /* 0x003c381401007387 */ /* 0x0001e80000100a00 */
[----:B0-----:R-:W3:Y:S04]  /*69ee0*/  LDL.LU R20, [R1+0x90] ;  /* 0x0000900001147983 */ /* 0x001ee80000300800 */
[----:B------:R-:W3:Y:S04]  /*69ef0*/  LDL.LU R21, [R1+0x94] ;  /* 0x0000940001157983 */ /* 0x000ee80000300800 */
[----:B------:R-:W3:Y:S04]  /*69f00*/  LDL.LU R22, [R1+0x98] ;  /* 0x0000980001167983 */ /* 0x000ee80000300800 */
[----:B------:R-:W3:Y:S01]  /*69f10*/  LDL.LU R23, [R1+0x9c] ;  /* 0x00009c0001177983 */ /* 0x000ee20000300800 */
[----:B----4-:R-:W-:Y:S03]  /*69f20*/  HMMA.16816.F32 R24, R12, R26, R4 ;  /* 0x0000001a0c18723c */ /* 0x010fe60000001804 */
[----:B------:R-:W2:-:S15]  /*69f30*/  LDL.LU.64 R6, [R1+0x3da8] ;  /* 0x003da80001067983 */ /* 0x000e9e0000300a00 */
[----:B------:R-:W-:-:S05]  /*69f40*/  NOP ;  /* 0x0000000000007918 */ /* 0x000fca0000000000 */
[----:B------:R0:W-:Y:S04]  /*69f50*/  STL.64 [R1+0x3c30], R26 ;  /* 0x003c301a01007387 */ /* 0x0001e80000100a00 */
[----:B------:R1:W-:Y:S01]  /*69f60*/  STL.64 [R1+0x3c28], R24 ;  /* 0x003c281801007387 */ /* 0x0003e20000100a00 */
[----:B--2---:R-:W-:-:S15]  /*69f70*/  HMMA.16816.F32 R4, R12, R6, R16 ;  /* 0x000000060c04723c */ /* 0x004fde0000001810 */
[----:B------:R-:W-:-:S09]  /*69f80*/  NOP ;  /* 0x0000000000007918 */ /* 0x000fd20000000000 */
[----:B------:R-:W-:Y:S02]  /*69f90*/  IMAD.MOV.U32 R18, RZ, RZ, R6 ;  /* 0x000000ffff127224 */ /* 0x000fe400078e0006 */
[----:B------:R-:W-:Y:S02]  /*69fa0*/  IMAD.MOV.U32 R2, RZ, RZ, R7 ;  /* 0x000000ffff027224 */ /* 0x000fe400078e0007 */
[----:B------:R-:W2:Y:S01]  /*69fb0*/  LDL.LU.64 R6, [R1+0x3da0] ;  /* 0x003da00001067983 */ /* 0x000ea20000300a00 */
[----:B0-----:R-:W-:Y:S02]  /*69fc0*/  IMAD.MOV.U32 R26, RZ, RZ, R4 ;  /* 0x000000ffff1a7224 */ /* 0x001fe400078e0004 */
[----:B------:R-:W-:Y:S02]  /*69fd0*/  IMAD.MOV.U32 R19, RZ, RZ, R5 ;  /* 0x000000ffff137224 */ /* 0x000fe400078e0005 */
[----:B--2---:R-:W-:Y:S01]  /*69fe0*/  HMMA.16816.F32 R4, R12, R6, R8 ;  /* 0x000000060c04723c */ /* 0x004fe20000001808 */
[----:B------:R-:W2:Y:S04]  /*69ff0*/  LDL.LU R10, [R1+0x3d98] ;  /* 0x003d9800010a7983 */ /* 0x000ea80000300800 */
[----:B------:R-:W4:-:S15]  /*6a000*/  LDL.LU.64 R8, [R1+0x3d90] ;  /* 0x003d900001087983 */ /* 0x000f1e0000300a00 */
[----:B------:R-:W-:-:S04]  /*6a010*/  NOP ;  /* 0x0000000000007918 */ /* 0x000fc80000000000 */
[----:B-1----:R-:W-:Y:S02]  /*6a020*/  IMAD.MOV.U32 R25, RZ, RZ, R6 ;  /* 0x000000ffff197224 */ /* 0x002fe400078e0006 */
[----:B------:R-:W-:Y:S02]  /*6a030*/  IMAD.MOV.U32 R24, RZ, RZ, R7 ;  /* 0x000000ffff187224 */ /* 0x000fe400078e0007 */
[----:B------:R-:W3:Y:S01]  /*6a040*/  LDL.LU.64 R6, [R1+0x3d88] ;  /* 0x003d880001067983 */ /* 0x000ee20000300a00 */
[----:B------:R-:W-:Y:S02]  /*6a050*/  IMAD.MOV.U32 R11, RZ, RZ, R4 ;  /* 0x000000ffff0b7224 */ /* 0x000fe400078e0004 */
[----:B------:R-:W-:Y:S02]  /*6a060*/  IMAD.MOV.U32 R27, RZ, RZ, R5 ;  /* 0x000000ffff1b7224 */ /* 0x000fe400078e0005 */
[----:B---3--:R-:W-:-:S15]  /*6a070*/  HMMA.16816.F32 R4, R12, R6, R20 ;  /* 0x000000060c04723c */ /* 0x008fde0000001814 */
[----:B------:R-:W-:-:S08]  /*6a080*/  NOP ;  /* 0x0000000000007918 */ /* 0x000fd00000000000 */
[----:B------:R-:W-:Y:S04]  /*6a090*/  STL.64 [R1+0x3bf8], R6 ;  /* 0x003bf80601007387 */ /* 0x000fe80000100a00 */
[----:B------:R-:W-:Y:S04]  /*6a0a0*/  STL.64 [R1+0x3bf0], R4 ;  /* 0x003bf00401007387 */ /* 0x000fe80000100a00 */
[----:B------:R-:W3:Y:S04]  /*6a0b0*/  LDL.LU R12, [R1+0x2b0] ;  /* 0x0002b000010c7983 */ /* 0x000ee80000300800 */
[----:B------:R-:W3:Y:S04]  /*6a0c0*/  LDL.LU R13, [R1+0x2b4] ;  /* 0x0002b400010d7983 */ /* 0x000ee80000300800 */
[----:B---3--:R0:W-:Y:S04]  /*6a0d0*/  STL.64 [R1+0x3c00], R12 ;  /* 0x003c000c01007387 */ /* 0x0081e80000100a00 */
[----:B0-----:R-:W3:Y:S04]  /*6a0e0*/  LDL.LU R12, [R1+0x2a0] ;  /* 0x0002a000010c7983 */ /* 0x001ee80000300800 */
[----:B------:R-:W3:Y:S04]  /*6a0f0*/  LDL.LU R13, [R1+0x2a4] ;  /* 0x0002a400010d7983 */ /* 0x000ee80000300800 */
[----:B---3--:R-:W-:Y:S04]  /*6a100*/  STL.64 [R1+0x3d28], R12 ;  /* 0x003d280c01007387 */ /* 0x008fe80000100a00 */
[----:B------:R-:W3:Y:S04]  /*6a110*/  LDL.LU R20, [R1+0x250] ;  /* 0x0002500001147983 */ /* 0x000ee80000300800 */
[----:B------:R-:W3:Y:S04]  /*6a120*/  LDL.LU R21, [R1+0x254] ;  /* 0x0002540001157983 */ /* 0x000ee80000300800 */
[----:B---3--:R0:W-:Y:S04]  /*6a130*/  STL.64 [R1+0x3c58], R20 ;  /* 0x003c581401007387 */ /* 0x0081e80000100a00 */
[----:B------:R-:W3:Y:S04]  /*6a140*/  LDL.LU R16, [R1+0x240] ;  /* 0x0002400001107983 */ /* 0x000ee80000300800 */
[----:B------:R-:W3:Y:S01]  /*6a150*/  LDL.LU R17, [R1+0x244] ;  /* 0x0002440001117983 */ /* 0x000ee20000300800 */
[----:B------:R-:W-:-:S02]  /*6a160*/  IMAD.MOV.U32 R22, RZ, RZ, R3 ;  /* 0x000000ffff167224 */ /* 0x000fc400078e0003 */
[----:B------:R-:W-:Y:S01]  /*6a170*/  IMAD.MOV.U32 R23, RZ, RZ, R0 ;  /* 0x000000ffff177224 */ /* 0x000fe200078e0000 */
[----:B---3--:R1:W-:Y:S04]  /*6a180*/  STL.64 [R1+0x3c60], R16 ;  /* 0x003c601001007387 */ /* 0x0083e80000100a00 */
[----:B0-----:R-:W3:Y:S01]  /*6a190*/  LDL.LU R20, [R1+0xf0] ;  /* 0x0000f00001147983 */ /* 0x001ee20000300800 */
[----:B------:R-:W-:-:S03]  /*6a1a0*/  IMAD.MOV.U32 R21, RZ, RZ, R28 ;  /* 0x000000ffff157224 */ /* 0x000fc600078e001c */
[----:B------:R-:W2:Y:S04]  /*6a1b0*/  LDL.LU R28, [R1+0x3d80] ;  /* 0x003d8000011c7983 */ /* 0x000ea80000300800 */
[----:B------:R-:W2:Y:S04]  /*6a1c0*/  LDL.LU R3, [R1+0x3d7c] ;  /* 0x003d7c0001037983 */ /* 0x000ea80000300800 */
[----:B------:R-:W2:Y:S04]  /*6a1d0*/  LDL.LU R0, [R1+0x3d78] ;  /* 0x003d780001007983 */ /* 0x000ea80000300800 */
[----:B------:R4:W-:Y:S04]  /*6a1e0*/  STL.64 [R1+0x3c70], R22 ;  /* 0x003c701601007387 */ /* 0x0009e80000100a00 */
[----:B---3--:R0:W-:Y:S04]  /*6a1f0*/  STL.64 [R1+0x3c68], R20 ;  /* 0x003c681401007387 */ /* 0x0081e80000100a00 */
[----:B-1----:R-:W3:Y:S04]  /*6a200*/  LDL.LU R16, [R1+0x230] ;  /* 0x0002300001107983 */ /* 0x002ee80000300800 */
[----:B------:R-:W3:Y:S01]  /*6a210*/  LDL.LU R17, [R1+0x234] ;  /* 0x0002340001117983 */ /* 0x000ee20000300800 */
[----:B----4-:R-:W-:-:S02]  /*6a220*/  IMAD.MOV.U32 R22, RZ, RZ, R8 ;  /* 0x000000ffff167224 */ /* 0x010fc400078e0008 */
[----:B------:R-:W-:Y:S02]  /*6a230*/  IMAD.MOV.U32 R23, RZ, RZ, R29 ;  /* 0x000000ffff177224 */ /* 0x000fe400078e001d */
[----:B0-----:R-:W-:Y:S02]  /*6a240*/  IMAD.MOV.U32 R20, RZ, RZ, R9 ;  /* 0x000000ffff147224 */ /* 0x001fe400078e0009 */
[----:B--2---:R-:W-:Y:S01]  /*6a250*/  IMAD.MOV.U32 R21, RZ, RZ, R10 ;  /* 0x000000ffff157224 */ /* 0x004fe200078e000a */
[----:B---3--:R0:W-:Y:S04]  /*6a260*/  STL.64 [R1+0x3c78], R16 ;  /* 0x003c781001007387 */ /* 0x0081e80000100a00 */
[----:B------:R-:W2:Y:S04]  /*6a270*/  LDL.LU R9, [R1+0x3d74] ;  /* 0x003d740001097983 */ /* 0x000ea80000300800 */
[----:B------:R-:W3:Y:S04]  /*6a280*/  LDL.LU R10, [R1+0x3d70] ;  /* 0x003d7000010a7983 */ /* 0x000ee80000300800 */
[----:B------:R-:W4:Y:S04]  /*6a290*/  LDL.LU R8, [R1+0x3d6c] ;  /* 0x003d6c0001087983 */ /* 0x000f280000300800 */
[----:B------:R-:W2:Y:S04]  /*6a2a0*/  LDL.LU R29, [R1+0x3d68] ;  /* 0x003d6800011d7983 */ /* 0x000ea80000300800 */
[----:B------:R-:W-:Y:S04]  /*6a2b0*/  STL.64 [R1+0x3c88], R22 ;  /* 0x003c881601007387 */ /* 0x000fe80000100a00 */
[----:B------:R-:W-:Y:S04]  /*6a2c0*/  STL.64 [R1+0x3c80], R20 ;  /* 0x003c801401007387 */ /* 0x000fe80000100a00 */
[----:B0-----:R-:W3:Y:S04]  /*6a2d0*/  LDL.LU R16, [R1+0x1e0] ;  /* 0x0001e00001107983 */ /* 0x001ee80000300800 */
[----:B------:R-:W3:Y:S04]  /*6a2e0*/  LDL.LU R17, [R1+0x1e4] ;  /* 0x0001e40001117983 */ /* 0x000ee80000300800 */
[----:B---3--:R0:W-:Y:S04]  /*6a2f0*/  STL.64 [R1+0x3c90], R16 ;  /* 0x003c901001007387 */ /* 0x0081e80000100a00 */
[----:B0-----:R-:W3:Y:S04]  /*6a300*/  LDL.LU R16, [R1+0x1b0] ;  /* 0x0001b00001107983 */ /* 0x001ee80000300800 */
[----:B------:R-:W3:Y:S01]  /*6a310*/  LDL.LU R17, [R1+0x1b4] ;  /* 0x0001b40001117983 */ /* 0x000ee20000300800 */
[----:B------:R-:W-:-:S02]  /*6a320*/  IMAD.MOV.U32 R21, RZ, RZ, R0 ;  /* 0x000000ffff157224 */ /* 0x000fc400078e0000 */
[----:B------:R-:W-:Y:S02]  /*6a330*/  IMAD.MOV.U32 R22, RZ, RZ, R3 ;  /* 0x000000ffff167224 */ /* 0x000fe400078e0003 */
[----:B------:R-:W-:Y:S01]  /*6a340*/  IMAD.MOV.U32 R23, RZ, RZ, R28 ;  /* 0x000000ffff177224 */ /* 0x000fe200078e001c */
[----:B---3--:R0:W-:Y:S04]  /*6a350*/  STL.64 [R1+0x3ca8], R16 ;  /* 0x003ca81001007387 */ /* 0x0081e80000100a00 */
[----:B------:R-:W3:Y:S04]  /*6a360*/  LDL.LU R20, [R1+0x10] ;  /* 0x0000100001147983 */ /* 0x000ee80000300800 */
[----:B------:R-:W4:Y:S04]  /*6a370*/  LDL.LU R0, [R1+0x3d64] ;  /* 0x003d640001007983 */ /* 0x000f280000300800 */
[----:B------:R-:W4:Y:S04]  /*6a380*/  LDL.LU R3, [R1+0x3d60] ;  /* 0x003d600001037983 */ /* 0x000f280000300800 */
[----:B------:R-:W4:Y:S04]  /*6a390*/  LDL.LU R28, [R1+0x3d5c] ;  /* 0x003d5c00011c7983 */ /* 0x000f280000300800 */
[----:B0-----:R-:W2:Y:S04]  /*6a3a0*/  LDL.LU R16, [R1+0x190] ;  /* 0x0001900001107983 */ /* 0x001ea80000300800 */
[----:B------:R-:W2:Y:S04]  /*6a3b0*/  LDL.LU R17, [R1+0x194] ;  /* 0x0001940001117983 */ /* 0x000ea80000300800 */
[----:B--2---:R0:W-:Y:S04]  /*6a3c0*/  STL.64 [R1+0x3cc0], R16 ;  /* 0x003cc01001007387 */ /* 0x0041e80000100a00 */
[----:B0-----:R-:W2:Y:S04]  /*6a3d0*/  LDL.LU R16, [R1+0x180] ;  /* 0x0001800001107983 */ /* 0x001ea80000300800 */
        /* <DEDUP_REMOVED lines=17> */
[----:B--2---:R-:W-:-:S02]  /*6a4f0*/  IMAD.MOV.U32 R22, RZ, RZ, R9 ;  /* 0x000000ffff167224 */ /* 0x004fc400078e0009 */
[----:B------:R-:W-:Y:S01]  /*6a500*/  IMAD.MOV.U32 R23, RZ, RZ, R8 ;  /* 0x000000ffff177224 */ /* 0x000fe200078e0008 */
[----:B0-----:R-:W2:Y:S01]  /*6a510*/  LDL.LU R20, [R1+0x30] ;  /* 0x0000300001147983 */ /* 0x001ea20000300800 */
[----:B----4-:R-:W-:-:S03]  /*6a520*/  IMAD.MOV.U32 R21, RZ, RZ, R10 ;  /* 0x000000ffff157224 */ /* 0x010fc600078e000a */
[----:B------:R-:W3:Y:S04]  /*6a530*/  LDL.LU R10, [R1+0x3d48] ;  /* 0x003d4800010a7983 */ /* 0x000ee80000300800 */
[----:B------:R-:W4:Y:S04]  /*6a540*/  LDL.LU R9, [R1+0x3d44] ;  /* 0x003d440001097983 */ /* 0x000f280000300800 */
[----:B------:R-:W3:Y:S04]  /*6a550*/  LDL.LU R8, [R1+0x3d40] ;  /* 0x003d400001087983 */ /* 0x000ee80000300800 */
[----:B------:R-:W2:Y:S04]  /*6a560*/  LDL.LU R16, [R1+0x160] ;  /* 0x0001600001107983 */ /* 0x000ea80000300800 */
[----:B------:R-:W2:Y:S04]  /*6a570*/  LDL.LU R17, [R1+0x164] ;  /* 0x0001640001117983 */ /* 0x000ea80000300800 */
[----:B--2---:R-:W-:Y:S04]  /*6a580*/  STL.64 [R1+0x3d08], R16 ;  /* 0x003d081001007387 */ /* 0x004fe80000100a00 */
[----:B------:R-:W-:Y:S04]  /*6a590*/  STL.64 [R1+0x3cd0], R22 ;  /* 0x003cd01601007387 */ /* 0x000fe80000100a00 */
[----:B------:R0:W-:Y:S04]  /*6a5a0*/  STL.64 [R1+0x3cc8], R20 ;  /* 0x003cc81401007387 */ /* 0x0001e80000100a00 */
[----:B0-----:R-:W2:Y:S04]  /*6a5b0*/  LDL.LU R20, [R1+0x40] ;  /* 0x0000400001147983 */ /* 0x001ea80000300800 */
[----:B------:R-:W2:Y:S04]  /*6a5c0*/  LDL.LU R21, [R1+0x44] ;  /* 0x0000440001157983 */ /* 0x000ea80000300800 */
[----:B------:R-:W4:Y:S04]  /*6a5d0*/  LDL.LU R22, [R1+0x48] ;  /* 0x0000480001167983 */ /* 0x000f280000300800 */
[----:B------:R-:W4:Y:S04]  /*6a5e0*/  LDL.LU R23, [R1+0x4c] ;  /* 0x00004c0001177983 */ /* 0x000f280000300800 */
[----:B------:R-:W3:Y:S04]  /*6a5f0*/  LDL.LU R16, [R1+0x150] ;  /* 0x0001500001107983 */ /* 0x000ee80000300800 */
[----:B------:R-:W3:Y:S04]  /*6a600*/  LDL.LU R17, [R1+0x154] ;  /* 0x0001540001117983 */ /* 0x000ee80000300800 */
[----:B---3--:R0:W-:Y:S04]  /*6a610*/  STL.64 [R1+0x3d20], R16 ;  /* 0x003d201001007387 */ /* 0x0081e80000100a00 */
[----:B0-----:R-:W3:Y:S04]  /*6a620*/  LDL.LU R16, [R1+0x140] ;  /* 0x0001400001107983 */ /* 0x001ee80000300800 */
[----:B------:R-:W3:Y:S04]  /*6a630*/  LDL.LU R17, [R1+0x144] ;  /* 0x0001440001117983 */ /* 0x000ee80000300800 */
[----:B------:R-:W3:Y:S04]  /*6a640*/  LDL.LU R12, [R1+0x80] ;  /* 0x00008000010c7983 */ /* 0x000ee80000300800 */
[----:B------:R-:W3:Y:S04]  /*6a650*/  LDL.LU R13, [R1+0x84] ;  /* 0x00008400010d7983 */ /* 0x000ee80000300800 */
[----:B------:R-:W3:Y:S04]  /*6a660*/  LDL.LU R14, [R1+0x88] ;  /* 0x00008800010e7983 */ /* 0x000ee80000300800 */
[----:B------:R-:W3:Y:S04]  /*6a670*/  LDL.LU R15, [R1+0x8c] ;  /* 0x00008c00010f7983 */ /* 0x000ee80000300800 */
[----:B----4-:R-:W-:Y:S04]  /*6a680*/  STL.64 [R1+0x3ce8], R22 ;  /* 0x003ce81601007387 */ /* 0x010fe80000100a00 */
[----:B--2---:R0:W-:Y:S04]  /*6a690*/  STL.64 [R1+0x3ce0], R20 ;  /* 0x003ce01401007387 */ /* 0x0041e80000100a00 */
[----:B0-----:R-:W2:Y:S01]  /*6a6a0*/  LDL.LU R20, [R1+0x50] ;  /* 0x0000500001147983 */ /* 0x001ea20000300800 */
[----:B------:R-:W-:-:S02]  /*6a6b0*/  IMAD.MOV.U32 R22, RZ, RZ, R9 ;  /* 0x000000ffff167224 */ /* 0x000fc400078e0009 */
[----:B------:R-:W-:Y:S02]  /*6a6c0*/  IMAD.MOV.U32 R23, RZ, RZ, R10 ;  /* 0x000000ffff177224 */ /* 0x000fe400078e000a */
[----:B------:R-:W-:Y:S02]  /*6a6d0*/  IMAD.MOV.U32 R21, RZ, RZ, R8 ;  /* 0x000000ffff157224 */ /* 0x000fe400078e0008 */
[----:B------:R-:W3:Y:S04]  /*6a6e0*/  LDL.LU R8, [R1+0x3d3c] ;  /* 0x003d3c0001087983 */ /* 0x000ee80000300800 */
[----:B------:R-:W3:Y:S04]  /*6a6f0*/  LDL.LU R9, [R1+0x3d38] ;  /* 0x003d380001097983 */ /* 0x000ee80000300800 */
[----:B------:R-:W3:Y:S04]  /*6a700*/  LDL.LU R10, [R1+0x3d34] ;  /* 0x003d3400010a7983 */ /* 0x000ee80000300800 */
[----:B------:R-:W-:Y:S04]  /*6a710*/  STL.64 [R1+0x3d00], R22 ;  /* 0x003d001601007387 */ /* 0x000fe80000100a00 */
[----:B--2---:R0:W-:Y:S04]  /*6a720*/  STL.64 [R1+0x3cf8], R20 ;  /* 0x003cf81401007387 */ /* 0x0041e80000100a00 */
[----:B0-----:R-:W2:Y:S04]  /*6a730*/  LDL.LU R20, [R1+0x60] ;  /* 0x0000600001147983 */ /* 0x001ea80000300800 */
[----:B------:R-:W2:Y:S04]  /*6a740*/  LDL.LU R21, [R1+0x64] ;  /* 0x0000640001157983 */ /* 0x000ea80000300800 */
[----:B------:R-:W4:Y:S04]  /*6a750*/  LDL.LU R22, [R1+0x68] ;  /* 0x0000680001167983 */ /* 0x000f280000300800 */
[----:B------:R-:W4:Y:S01]  /*6a760*/  LDL.LU R23, [R1+0x6c] ;  /* 0x00006c0001177983 */ /* 0x000f220000300800 */
[----:B------:R-:W-:-:S03]  /*6a770*/  IMAD.MOV.U32 R4, RZ, RZ, R11 ;  /* 0x000000ffff047224 */ /* 0x000fc600078e000b */
[----:B----4-:R-:W-:Y:S04]  /*6a780*/  STL.64 [R1+0x3d18], R22 ;  /* 0x003d181601007387 */ /* 0x010fe80000100a00 */
[----:B--2---:R0:W-:Y:S04]  /*6a790*/  STL.64 [R1+0x3d10], R20 ;  /* 0x003d101401007387 */ /* 0x0041e80000100a00 */
[----:B0-----:R-:W2:Y:S04]  /*6a7a0*/  LDL.LU R20, [R1+0x70] ;  /* 0x0000700001147983 */ /* 0x001ea80000300800 */
[----:B------:R-:W2:Y:S04]  /*6a7b0*/  LDL.LU R21, [R1+0x74] ;  /* 0x0000740001157983 */ /* 0x000ea80000300800 */
[----:B------:R-:W2:Y:S04]  /*6a7c0*/  LDL.LU R22, [R1+0x78] ;  /* 0x0000780001167983 */ /* 0x000ea80000300800 */
[----:B------:R-:W2:Y:S04]  /*6a7d0*/  LDL.LU R23, [R1+0x7c] ;  /* 0x00007c0001177983 */ /* 0x000ea80000300800 */
[----:B------:R-:W3:Y:S01]  /*6a7e0*/  LDL.LU R11, [R1+0x3d30] ;  /* 0x003d3000010b7983 */ /* 0x000ee20000300800 */
[----:B------:R-:W-:-:S02]  /*6a7f0*/  IMAD.MOV.U32 R6, RZ, RZ, R25 ;  /* 0x000000ffff067224 */ /* 0x000fc400078e0019 */
[----:B------:R-:W-:Y:S02]  /*6a800*/  IMAD.MOV.U32 R7, RZ, RZ, R24 ;  /* 0x000000ffff077224 */ /* 0x000fe400078e0018 */
[----:B------:R-:W-:-:S03]  /*6a810*/  IMAD.MOV.U32 R5, RZ, RZ, R27 ;  /* 0x000000ffff057224 */ /* 0x000fc600078e001b */
[----:B------:R0:W-:Y:S04]  /*6a820*/  STL.64 [R1+0x3c10], R6 ;  /* 0x003c100601007387 */ /* 0x0001e80000100a00 */
[----:B------:R1:W-:Y:S01]  /*6a830*/  STL.64 [R1+0x3c08], R4 ;  /* 0x003c080401007387 */ /* 0x0003e20000100a00 */
[----:B0-----:R-:W-:Y:S02]  /*6a840*/  IMAD.MOV.U32 R6, RZ, RZ, R18 ;  /* 0x000000ffff067224 */ /* 0x001fe400078e0012 */
[----:B-1----:R-:W-:Y:S02]  /*6a850*/  IMAD.MOV.U32 R5, RZ, RZ, R19 ;  /* 0x000000ffff057224 */ /* 0x002fe400078e0013 */
[----:B------:R-:W-:Y:S02]  /*6a860*/  IMAD.MOV.U32 R7, RZ, RZ, R2 ;  /* 0x000000ffff077224 */ /* 0x000fe400078e0002 */
[----:B------:R-:W-:-:S03]  /*6a870*/  IMAD.MOV.U32 R4, RZ, RZ, R26 ;  /* 0x000000ffff047224 */ /* 0x000fc600078e001a */
[----:B------:R-:W-:Y:S04]  /*6a880*/  STL.64 [R1+0x3c20], R6 ;  /* 0x003c200601007387 */ /* 0x000fe80000100a00 */
[----:B------:R-:W-:Y:S01]  /*6a890*/  STL.64 [R1+0x3c18], R4 ;  /* 0x003c180401007387 */ /* 0x000fe20000100a00 */
[----:B---3--:R-:W-:Y:S03]  /*6a8a0*/  HMMA.16816.F32 R16, R8, R16, R12 ;  /* 0x000000100810723c */ /* 0x008fe6000000180c */
[----:B------:R-:W3:-:S15]  /*6a8b0*/  LDL.LU.64 R12, [R1+0x3d28] ;  /* 0x003d2800010c7983 */ /* 0x000ede0000300a00 */
[----:B------:R-:W-:-:S05]  /*6a8c0*/  NOP ;  /* 0x0000000000007918 */ /* 0x000fca0000000000 */
[----:B------:R0:W-:Y:S04]  /*6a8d0*/  STL.64 [R1+0x80], R16 ;  /* 0x0000801001007387 */ /* 0x0001e80000100a00 */
[----:B0-----:R-:W2:Y:S01]  /*6a8e0*/  LDL.LU.64 R16, [R1+0x3d20] ;  /* 0x003d200001107983 */ /* 0x001ea20000300a00 */
[----:B------:R-:W-:Y:S02]  /*6a8f0*/  IMAD.MOV.U32 R15, RZ, RZ, R18 ;  /* 0x000000ffff0f7224 */ /* 0x000fe400078e0012 */
[----:B------:R-:W-:Y:S02]  /*6a900*/  IMAD.MOV.U32 R14, RZ, RZ, R19 ;  /* 0x000000ffff0e7224 */ /* 0x000fe400078e0013 */
        /* <DEDUP_REMOVED lines=20> */
[----:B0-----:R-:W2:Y:S01]  /*6aa50*/  LDL.LU.64 R16, [R1+0x3cd8] ;  /* 0x003cd80001107983 */ /* 0x001ea20000300a00 */
[----:B------:R-:W-:Y:S01]  /*6aa60*/  IMAD.MOV.U32 R5, RZ, RZ, R0 ;  /* 0x000000ffff057224 */ /* 0x000fe200078e0000 */
[----:B--2---:R-:W-:Y:S02]  /*6aa70*/  HMMA.16816.F32 R16, R8, R16, R20 ;  /* 0x000000100810723c */ /* 0x004fe40000001814 */
[----:B------:R-:W2:Y:S04]  /*6aa80*/  LDL.LU.64 R22, [R1+0x3cd0] ;  /* 0x003cd00001167983 */ /* 0x000ea80000300a00 */
[----:B------:R-:W2:-:S15]  /*6aa90*/  LDL.LU.64 R20, [R1+0x3cc8] ;  /* 0x003cc80001147983 */ /* 0x000e9e0000300a00 */
[----:B------:R-:W-:-:S02]  /*6aaa0*/  NOP ;  /* 0x0000000000007918 */ /* 0x000fc40000000000 */
[----:B------:R0:W-:Y:S01]  /*6aab0*/  STL [R1+0xb4], R17 ;  /* 0x0000b41101007387 */ /* 0x0001e20000100800 */
[----:B------:R-:W-:-:S03]  /*6aac0*/  IMAD.MOV.U32 R0, RZ, RZ, R16 ;  /* 0x000000ffff007224 */ /* 0x000fc600078e0010 */
[----:B0-----:R-:W2:Y:S01]  /*6aad0*/  LDL.LU.64 R16, [R1+0x3cc0] ;  /* 0x003cc00001107983 */ /* 0x001ea20000300a00 */
[----:B------:R-:W-:Y:S02]  /*6aae0*/  IMAD.MOV.U32 R24, RZ, RZ, R29 ;  /* 0x000000ffff187224 */ /* 0x000fe400078e001d */
[----:B------:R-:W-:Y:S02]  /*6aaf0*/  IMAD.MOV.U32 R29, RZ, RZ, R18 ;  /* 0x000000ffff1d7224 */ /* 0x000fe400078e0012 */
[----:B------:R-:W-:Y:S02]  /*6ab00*/  IMAD.MOV.U32 R2, RZ, RZ, R19 ;  /* 0x000000ffff027224 */ /* 0x000fe400078e0013 */
[----:B--2---:R-:W-:Y:S01]  /*6ab10*/  HMMA.16816.F32 R16, R8, R16, R20 ;  /* 0x000000100810723c */ /* 0x004fe20000001814 */
[----:B------:R-:W2:Y:S04]  /*6ab20*/  LDL.LU.64 R22, [R1+0x3cb8] ;  /* 0x003cb80001167983 */ /* 0x000ea80000300a00 */
[----:B------:R-:W2:-:S15]  /*6ab30*/  LDL.LU.64 R20, [R1+0x3cb0] ;  /* 0x003cb00001147983 */ /* 0x000e9e0000300a00 */
[----:B------:R-:W-:-:S03]  /*6ab40*/  NOP ;  /* 0x0000000000007918 */ /* 0x000fc60000000000 */
[----:B------:R0:W-:Y:S04]  /*6ab50*/  STL.64 [R1+0xa0], R16 ;  /* 0x0000a01001007387 */ /* 0x0001e80000100a00 */
[----:B0-----:R-:W2:Y:S01]  /*6ab60*/  LDL.LU.64 R16, [R1+0x3ca8] ;  /* 0x003ca80001107983 */ /* 0x001ea20000300a00 */
[----:B------:R-:W-:Y:S02]  /*6ab70*/  IMAD.MOV.U32 R25, RZ, RZ, R28 ;  /* 0x000000ffff197224 */ /* 0x000fe400078e001c */
[----:B------:R-:W-:Y:S02]  /*6ab80*/  IMAD.MOV.U32 R4, RZ, RZ, R3 ;  /* 0x000000ffff047224 */ /* 0x000fe400078e0003 */
[----:B------:R-:W-:Y:S02]  /*6ab90*/  IMAD.MOV.U32 R3, RZ, RZ, R18 ;  /* 0x000000ffff037224 */ /* 0x000fe400078e0012 */
[----:B------:R-:W-:-:S02]  /*6aba0*/  IMAD.MOV.U32 R28, RZ, RZ, R19 ;  /* 0x000000ffff1c7224 */ /* 0x000fc400078e0013 */
        /* <DEDUP_REMOVED lines=26> */
[----:B0-----:R-:W2:Y:S04]  /*6ad50*/  LDL.LU.64 R18, [R1+0x3c50] ;  /* 0x003c500001127983 */ /* 0x001ea80000300a00 */
[----:B------:R-:W2:Y:S04]  /*6ad60*/  LDL.LU.64 R16, [R1+0x3c48] ;  /* 0x003c480001107983 */ /* 0x000ea80000300a00 */
[----:B------:R-:W4:Y:S01]  /*6ad70*/  LDL.LU.64 R22, [R1+0x3c40] ;  /* 0x003c400001167983 */ /* 0x000f220000300a00 */
[----:B--2---:R-:W-:Y:S03]  /*6ad80*/  HMMA.16816.F32 R16, R8, R20, R16 ;  /* 0x000000140810723c */ /* 0x004fe60000001810 */
[----:B------:R-:W4:-:S15]  /*6ad90*/  LDL.LU.64 R20, [R1+0x3c38] ;  /* 0x003c380001147983 */ /* 0x000f1e0000300a00 */
[----:B------:R-:W-:-:S05]  /*6ada0*/  NOP ;  /* 0x0000000000007918 */ /* 0x000fca0000000000 */
[----:B------:R0:W-:Y:S04]  /*6adb0*/  STL.64 [R1+0xf0], R16 ;  /* 0x0000f01001007387 */ /* 0x0001e80000100a00 */
[----:B------:R-:W-:Y:S04]  /*6adc0*/  STL.64 [R1+0xf8], R18 ;  /* 0x0000f81201007387 */ /* 0x000fe80000100a00 */
[----:B0-----:R-:W2:Y:S04]  /*6add0*/  LDL.LU R16, [R1+0x2c0] ;  /* 0x0002c00001107983 */ /* 0x001ea80000300800 */
[----:B------:R-:W2:Y:S04]  /*6ade0*/  LDL.LU R17, [R1+0x2c4] ;  /* 0x0002c40001117983 */ /* 0x000ea80000300800 */
[----:B------:R-:W3:Y:S01]  /*6adf0*/  LDL.LU.64 R26, [R1+0x3c30] ;  /* 0x003c3000011a7983 */ /* 0x000ee20000300a00 */
[----:B----4-:R-:W-:Y:S03]  /*6ae00*/  HMMA.16816.F32 R20, R8, R24, R20 ;  /* 0x000000180814723c */ /* 0x010fe60000001814 */
[----:B------:R-:W3:-:S15]  /*6ae10*/  LDL.LU.64 R24, [R1+0x3c28] ;  /* 0x003c280001187983 */ /* 0x000ede0000300a00 */
[----:B------:R-:W-:-:S05]  /*6ae20*/  NOP ;  /* 0x0000000000007918 */ /* 0x000fca0000000000 */
[----:B------:R-:W-:Y:S04]  /*6ae30*/  STL.64 [R1+0xe0], R20 ;  /* 0x0000e01401007387 */ /* 0x000fe80000100a00 */
[----:B------:R0:W-:Y:S04]  /*6ae40*/  STL.64 [R1+0xe8], R22 ;  /* 0x0000e81601007387 */ /* 0x0001e80000100a00 */
[----:B0-----:R-:W4:Y:S04]  /*6ae50*/  LDL.LU R22, [R1+0x148] ;  /* 0x0001480001167983 */ /* 0x001f280000300800 */
[----:B------:R-:W4:Y:S04]  /*6ae60*/  LDL.LU R23, [R1+0x14c] ;  /* 0x00014c0001177983 */ /* 0x000f280000300800 */
[----:B------:R-:W2:Y:S01]  /*6ae70*/  LDL.LU.64 R6, [R1+0x3c20] ;  /* 0x003c200001067983 */ /* 0x000ea20000300a00 */
[----:B---3--:R-:W-:Y:S03]  /*6ae80*/  HMMA.16816.F32 R24, R8, R4, R24 ;  /* 0x000000040818723c */ /* 0x008fe60000001818 */
[----:B------:R-:W2:-:S15]  /*6ae90*/  LDL.LU.64 R4, [R1+0x3c18] ;  /* 0x003c180001047983 */ /* 0x000e9e0000300a00 */
[----:B------:R-:W-:-:S05]  /*6aea0*/  NOP ;  /* 0x0000000000007918 */ /* 0x000fca0000000000 */
[----:B------:R-:W-:Y:S04]  /*6aeb0*/  STL.64 [R1+0x10], R24 ;  /* 0x0000101801007387 */ /* 0x000fe80000100a00 */
[----:B------:R0:W-:Y:S04]  /*6aec0*/  STL.64 [R1+0x18], R26 ;  /* 0x0000181a01007387 */ /* 0x0001e80000100a00 */
[----:B0-----:R-:W3:Y:S04]  /*6aed0*/  LDL.LU R26, [R1+0x168] ;  /* 0x00016800011a7983 */ /* 0x001ee80000300800 */
[----:B------:R-:W3:Y:S04]  /*6aee0*/  LDL.LU R27, [R1+0x16c] ;  /* 0x00016c00011b7983 */ /* 0x000ee80000300800 */
[----:B---3--:R0:W-:Y:S04]  /*6aef0*/  STL.64 [R1+0x3bd8], R26 ;  /* 0x003bd81a01007387 */ /* 0x0081e80000100a00 */
[----:B------:R-:W4:Y:S04]  /*6af00*/  LDL.LU R24, [R1+0x80] ;  /* 0x0000800001187983 */ /* 0x000f280000300800 */
[----:B------:R-:W4:Y:S01]  /*6af10*/  LDL.LU R25, [R1+0x84] ;  /* 0x0000840001197983 */ /* 0x000f220000300800 */
[----:B0-----:R-:W-:-:S02]  /*6af20*/  IMAD.MOV.U32 R26, RZ, RZ, R15 ;  /* 0x000000ffff1a7224 */ /* 0x001fc400078e000f */
[----:B------:R-:W-:Y:S02]  /*6af30*/  IMAD.MOV.U32 R27, RZ, RZ, R14 ;  /* 0x000000ffff1b7224 */ /* 0x000fe400078e000e */
[----:B--2---:R-:W-:Y:S01]  /*6af40*/  HMMA.16816.F32 R12, R8, R12, R4 ;  /* 0x0000000c080c723c */ /* 0x004fe20000001804 */
[----:B------:R-:W2:Y:S04]  /*6af50*/  LDL.LU.64 R6, [R1+0x3c10] ;  /* 0x003c100001067983 */ /* 0x000ea80000300a00 */
[----:B------:R-:W2:-:S15]  /*6af60*/  LDL.LU.64 R4, [R1+0x3c08] ;  /* 0x003c080001047983 */ /* 0x000e9e0000300a00 */
[----:B------:R-:W-:-:S03]  /*6af70*/  NOP ;  /* 0x0000000000007918 */ /* 0x000fc60000000000 */
[----:B------:R0:W-:Y:S04]  /*6af80*/  STL.64 [R1], R12 ;  /* 0x0000000c01007387 */ /* 0x0001e80000100a00 */
[----:B------:R2:W-:Y:S04]  /*6af90*/  STL.64 [R1+0x8], R14 ;  /* 0x0000080e01007387 */ /* 0x0005e80000100a00 */
[----:B0-----:R-:W2:Y:S02]  /*6afa0*/  LDL.LU.64 R12, [R1+0x3c00] ;  /* 0x003c0000010c7983 */ /* 0x001ea40000300a00 */
[----:B--2---:R-:W-:Y:S02]  /*6afb0*/  HMMA.16816.F32 R12, R8, R12, R4 ;  /* 0x0000000c080c723c */ /* 0x004fe40000001804 */
[----:B------:R-:W2:Y:S04]  /*6afc0*/  LDL.LU.64 R6, [R1+0x3bf8] ;  /* 0x003bf80001067983 */ /* 0x000ea80000300a00 */
[----:B------:R-:W2:-:S15]  /*6afd0*/  LDL.LU.64 R4, [R1+0x3bf0] ;  /* 0x003bf00001047983 */ /* 0x000e9e0000300a00 */
[----:B------:R-:W-:-:S02]  /*6afe0*/  NOP ;  /* 0x0000000000007918 */ /* 0x000fc40000000000 */
[----:B------:R-:W-:Y:S04]  /*6aff0*/  STL.64 [R1+0x3b68], R14 ;  /* 0x003b680e01007387 */ /* 0x000fe80000100a00 */
[----:B------:R0:W-:Y:S04]  /*6b000*/  STL.64 [R1+0x3b60], R12 ;  /* 0x003b600c01007387 */ /* 0x0001e80000100a00 */
[----:B0-----:R-:W3:Y:S04]  /*6b010*/  LDL.LU R12, [R1+0x60] ;  /* 0x00006000010c7983 */ /* 0x001ee80000300800 */
[----:B------:R-:W3:Y:S04]  /*6b020*/  LDL.LU R13, [R1+0x64] ;  /* 0x00006400010d7983 */ /* 0x000ee80000300800 */
[----:B------:R-:W3:Y:S04]  /*6b030*/  LDL.LU R14, [R1+0x68] ;  /* 0x00006800010e7983 */ /* 0x000ee80000300800 */
[----:B------:R-:W3:Y:S01]  /*6b040*/  LDL.LU R15, [R1+0x6c] ;  /* 0x00006c00010f7983 */ /* 0x000ee20000300800 */
[----:B--2---:R-:W-:Y:S03]  /*6b050*/  HMMA.16816.F32 R16, R8, R16, R4 ;  /* 0x000000100810723c */ /* 0x004fe60000001804 */
[----:B------:R-:W4:Y:S04]  /*6b060*/  LDL.LU.64 R6, [R1+0x3be8] ;  /* 0x003be80001067983 */ /* 0x000f280000300a00 */
[----:B------:R-:W4:Y:S04]  /*6b070*/  LDL.LU.64 R4, [R1+0x3be0] ;  /* 0x003be00001047983 */ /* 0x000f280000300a00 */
[----:B------:R-:W2:-:S12]  /*6b080*/  LDL R11, [R1+0x334] ;  /* 0x00033400010b7983 */ /* 0x000e980000100800 */
[----:B------:R0:W-:Y:S04]  /*6b090*/  STL.64 [R1+0x3b58], R18 ;  /* 0x003b581201007387 */ /* 0x0001e80000100a00 */
[----:B------:R-:W-:Y:S04]  /*6b0a0*/  STL.64 [R1+0x3b50], R16 ;  /* 0x003b501001007387 */ /* 0x000fe80000100a00 */
[----:B0-----:R-:W2:Y:S04]  /*6b0b0*/  LDL.LU R18, [R1+0x158] ;  /* 0x0001580001127983 */ /* 0x001ea80000300800 */
[----:B------:R-:W2:Y:S01]  /*6b0c0*/  LDL.LU R19, [R1+0x15c] ;  /* 0x00015c0001137983 */ /* 0x000ea20000300800 */
[----:B----4-:R-:W-:Y:S03]  /*6b0d0*/  HMMA.16816.F32 R20, R4, R22, R24 ;  /* 0x000000160414723c */ /* 0x010fe60000001818 */
[----:B------:R-:W3:-:S15]  /*6b0e0*/  LDL.LU.64 R26, [R1+0x3bd8] ;  /* 0x003bd800011a7983 */ /* 0x000ede0000300a00 */
[----:B------:R-:W-:-:S05]  /*6b0f0*/  NOP ;  /* 0x0000000000007918 */ /* 0x000fca0000000000 */
[----:B------:R0:W-:Y:S04]  /*6b100*/  STL [R1+0x3ab4], R20 ;  /* 0x003ab41401007387 */ /* 0x0001e80000100800 */
[----:B------:R1:W-:Y:S04]  /*6b110*/  STL [R1+0x3ab0], R21 ;  /* 0x003ab01501007387 */ /* 0x0003e80000100800 */
[----:B------:R4:W-:Y:S04]  /*6b120*/  STL [R1+0x3aac], R22 ;  /* 0x003aac1601007387 */ /* 0x0009e80000100800 */
[----:B------:R2:W-:Y:S04]  /*6b130*/  STL [R1+0x3aa8], R23 ;  /* 0x003aa81701007387 */ /* 0x0005e80000100800 */
[----:B0-----:R-:W3:Y:S04]  /*6b140*/  LDL.LU R20, [R1+0x70] ;  /* 0x0000700001147983 */ /* 0x001ee80000300800 */
[----:B-1----:R-:W3:Y:S04]  /*6b150*/  LDL.LU R21, [R1+0x74] ;  /* 0x0000740001157983 */ /* 0x002ee80000300800 */
[----:B----4-:R-:W4:Y:S04]  /*6b160*/  LDL.LU R22, [R1+0x78] ;  /* 0x0000780001167983 */ /* 0x010f280000300800 */
[----:B--2---:R-:W4:Y:S04]  /*6b170*/  LDL.LU R23, [R1+0x7c] ;  /* 0x00007c0001177983 */ /* 0x004f280000300800 */
[----:B------:R-:W-:Y:S01]  /*6b180*/  STL.64 [R1+0x3bc0], R6 ;  /* 0x003bc00601007387 */ /* 0x000fe20000100a00 */
[----:B---3--:R-:W-:Y:S01]  /*6b190*/  HMMA.16816.F32 R12, R4, R26, R12 ;  /* 0x0000001a040c723c */ /* 0x008fe2000000180c */
[----:B------:R-:W-:-:S02]  /*6b1a0*/  IMAD.MOV.U32 R8, RZ, RZ, R0 ;  /* 0x000000ffff087224 */ /* 0x000fc400078e0000 */
[----:B------:R-:W0:Y:S03]  /*6b1b0*/  LDSM.16.MT88.4 R24, [R11+0x41000] ;  /* 0x041000000b18783b */ /* 0x000e260000004200 */
[----:B----4-:R-:W-:-:S15]  /*6b1c0*/  HMMA.16816.F32 R16, R4, R18, R20 ;  /* 0x000000120410723c */ /* 0x010fde0000001814 */
[----:B------:R-:W-:-:S08]  /*6b1d0*/  NOP ;  /* 0x0000000000007918 */ /* 0x000fd00000000000 */
[----:B------:R-:W-:Y:S04]  /*6b1e0*/  STL.64 [R1+0x20], R16 ;  /* 0x0000201001007387 */ /* 0x000fe80000100a00 */
[----:B------:R-:W-:Y:S04]  /*6b1f0*/  STL.64 [R1+0x28], R18 ;  /* 0x0000281201007387 */ /* 0x000fe80000100a00 */
[----:B------:R-:W-:Y:S04]  /*6b200*/  STL.64 [R1+0x3bb8], R4 ;  /* 0x003bb80401007387 */ /* 0x000fe80000100a00 */
[----:B------:R-:W-:Y:S04]  /*6b210*/  STL.64 [R1+0x30], R12 ;  /* 0x0000300c01007387 */ /* 0x000fe80000100a00 */
[----:B------:R1:W-:Y:S04]  /*6b220*/  STL.64 [R1+0x38], R14 ;  /* 0x0000380e01007387 */ /* 0x0003e80000100a00 */
[----:B-1----:R-:W2:Y:S04]  /*6b230*/  LDL.LU R14, [R1+0x198] ;  /* 0x00019800010e7983 */ /* 0x002ea80000300800 */
[----:B------:R-:W2:Y:S01]  /*6b240*/  LDL.LU R15, [R1+0x19c] ;  /* 0x00019c00010f7983 */ /* 0x000ea20000300800 */
[----:B------:R-:W-:-:S02]  /*6b250*/  IMAD.MOV.U32 R18, RZ, RZ, R3 ;  /* 0x000000ffff127224 */ /* 0x000fc400078e0003 */
[----:B------:R-:W-:Y:S01]  /*6b260*/  IMAD.MOV.U32 R19, RZ, RZ, R28 ;  /* 0x000000ffff137224 */ /* 0x000fe200078e001c */
[----:B--2---:R1:W-:Y:S04]  /*6b270*/  STL.64 [R1+0x3bb0], R14 ;  /* 0x003bb00e01007387 */ /* 0x0043e80000100a00 */
[----:B------:R-:W2:Y:S04]  /*6b280*/  LDL.LU R12, [R1+0x50] ;  /* 0x00005000010c7983 */ /* 0x000ea80000300800 */
[----:B------:R-:W2:Y:S04]  /*6b290*/  LDL.LU R13, [R1+0x54] ;  /* 0x00005400010d7983 */ /* 0x000ea80000300800 */
[----:B-1----:R-:W2:Y:S04]  /*6b2a0*/  LDL.LU R14, [R1+0x58] ;  /* 0x00005800010e7983 */ /* 0x002ea80000300800 */
[----:B------:R-:W2:Y:S04]  /*6b2b0*/  LDL.LU R15, [R1+0x5c] ;  /* 0x00005c00010f7983 */ /* 0x000ea80000300800 */
[----:B------:R-:W3:Y:S04]  /*6b2c0*/  LDL.LU R22, [R1+0x188] ;  /* 0x0001880001167983 */ /* 0x000ee80000300800 */
[----:B------:R-:W3:Y:S04]  /*6b2d0*/  LDL.LU R23, [R1+0x18c] ;  /* 0x00018c0001177983 */ /* 0x000ee80000300800 */
[----:B------:R-:W4:Y:S04]  /*6b2e0*/  LDL.LU R16, [R1+0xa0] ;  /* 0x0000a00001107983 */ /* 0x000f280000300800 */
[----:B------:R-:W4:Y:S04]  /*6b2f0*/  LDL.LU R17, [R1+0xa4] ;  /* 0x0000a40001117983 */ /* 0x000f280000300800 */
[----:B------:R-:W2:Y:S04]  /*6b300*/  LDL.LU R3, [R1+0x3bd0] ;  /* 0x003bd00001037983 */ /* 0x000ea80000300800 */
[----:B------:R-:W3:Y:S04]  /*6b310*/  LDL.LU R28, [R1+0x3bcc] ;  /* 0x003bcc00011c7983 */ /* 0x000ee80000300800 */
[----:B------:R1:W-:Y:S04]  /*6b320*/  STL [R1+0x3ba8], R11 ;  /* 0x003ba80b01007387 */ /* 0x0003e80000100800 */
[----:B------:R-:W4:Y:S04]  /*6b330*/  LDL.LU R0, [R1+0x3bc8] ;  /* 0x003bc80001007983 */ /* 0x000f280000300800 */
[----:B------:R-:W2:Y:S01]  /*6b340*/  LDL.LU R9, [R1+0xb4] ;  /* 0x0000b40001097983 */ /* 0x000ea20000300800 */
[----:B------:R-:W-:-:S03]  /*6b350*/  IMAD.MOV.U32 R10, RZ, RZ, R29 ;  /* 0x000000ffff0a7224 */ /* 0x000fc600078e001d */
[----:B0-----:R-:W-:Y:S01]  /*6b360*/  STL [R1+0x3ac4], R24 ;  /* 0x003ac41801007387 */ /* 0x001fe20000100800 */
[----:B-1----:R-:W-:-:S03]  /*6b370*/  IMAD.MOV.U32 R11, RZ, RZ, R2 ;  /* 0x000000ffff0b7224 */ /* 0x002fc600078e0002 */
[----:B------:R-:W-:Y:S04]  /*6b380*/  STL [R1+0x3ac0], R25 ;  /* 0x003ac01901007387 */ /* 0x000fe80000100800 */
[----:B------:R-:W-:Y:S04]  /*6b390*/  STL [R1+0x3abc], R26 ;  /* 0x003abc1a01007387 */ /* 0x000fe80000100800 */
[----:B------:R-:W-:Y:S04]  /*6b3a0*/  STL [R1+0x3ab8], R27 ;  /* 0x003ab81b01007387 */ /* 0x000fe80000100800 */
[----:B----4-:R-:W0:Y:S02]  /*6b3b0*/  LDSM.16.M88.4 R4, [R0+UR6+0x100] ;  /* 0x000100060004783b */ /* 0x010e240008000200 */
[----:B0-----:R-:W-:-:S02]  /*6b3c0*/  IMAD.MOV.U32 R29, RZ, RZ, R6 ;  /* 0x000000ffff1d7224 */ /* 0x001fc400078e0006 */
[----:B------:R-:W-:Y:S01]  /*6b3d0*/  STL.64 [R1+0x130], R4 ;  /* 0x0001300401007387 */ /* 0x000fe20000100a00 */
[----:B------:R-:W-:-:S03]  /*6b3e0*/  IMAD.MOV.U32 R2, RZ, RZ, R7 ;  /* 0x000000ffff027224 */ /* 0x000fc600078e0007 */
[----:B------:R-:W0:Y:S04]  /*6b3f0*/  LDSM.16.M88.4 R4, [R0+UR6+0x4100] ;  /* 0x004100060004783b */ /* 0x000e280008000200 */
[----:B------:R-:W-:Y:S04]  /*6b400*/  STL [R1+0x3aa4], R2 ;  /* 0x003aa40201007387 */ /* 0x000fe80000100800 */
[----:B------:R-:W-:Y:S04]  /*6b410*/  STL [R1+0x3aa0], R29 ;  /* 0x003aa01d01007387 */ /* 0x000fe80000100800 */
[----:B0-----:R-:W-:Y:S04]  /*6b420*/  STL.64 [R1+0x140], R4 ;  /* 0x0001400401007387 */ /* 0x001fe80000100a00 */
[----:B------:R-:W-:Y:S04]  /*6b430*/  STL.64 [R1+0x148], R6 ;  /* 0x0001480601007387 */ /* 0x000fe80000100a00 */
[----:B------:R-:W0:Y:S01]  /*6b440*/  LDSM.16.M88.4 R4, [R0+UR6+0x8100] ;  /* 0x008100060004783b */ /* 0x000e220008000200 */
[----:B---3--:R-:W-:-:S02]  /*6b450*/  IMAD.MOV.U32 R26, RZ, RZ, R28 ;  /* 0x000000ffff1a7224 */ /* 0x008fc400078e001c */
[----:B--2---:R-:W-:Y:S02]  /*6b460*/  IMAD.MOV.U32 R27, RZ, RZ, R3 ;  /* 0x000000ffff1b7224 */ /* 0x004fe400078e0003 */
[----:B0-----:R-:W-:Y:S01]  /*6b470*/  IMAD.MOV.U32 R28, RZ, RZ, R6 ;  /* 0x000000ffff1c7224 */ /* 0x001fe200078e0006 */
[----:B------:R-:W-:Y:S01]  /*6b480*/  STL.64 [R1+0x150], R4 ;  /* 0x0001500401007387 */ /* 0x000fe20000100a00 */
[----:B------:R-:W-:-:S03]  /*6b490*/  IMAD.MOV.U32 R3, RZ, RZ, R7 ;  /* 0x000000ffff037224 */ /* 0x000fc600078e0007 */
[----:B------:R-:W0:Y:S04]  /*6b4a0*/  LDSM.16.M88.4 R4, [R0+UR6+0xc100] ;  /* 0x00c100060004783b */ /* 0x000e280008000200 */
[----:B------:R-:W-:Y:S04]  /*6b4b0*/  STL [R1+0x3a9c], R3 ;  /* 0x003a9c0301007387 */ /* 0x000fe80000100800 */
[----:B------:R-:W-:Y:S04]  /*6b4c0*/  STL [R1+0x3a98], R28 ;  /* 0x003a981c01007387 */ /* 0x000fe80000100800 */
[----:B0-----:R-:W-:Y:S04]  /*6b4d0*/  STL.64 [R1+0x160], R4 ;  /* 0x0001600401007387 */ /* 0x001fe80000100a00 */
[----:B------:R0:W-:Y:S04]  /*6b4e0*/  STL.64 [R1+0x168], R6 ;  /* 0x0001680601007387 */ /* 0x0001e80000100a00 */
[----:B0-----:R-:W2:Y:S04]  /*6b4f0*/  LDL.LU.64 R6, [R1+0x3bc0] ;  /* 0x003bc00001067983 */ /* 0x001ea80000300a00 */
[----:B------:R-:W2:Y:S02]  /*6b500*/  LDL.LU.64 R4, [R1+0x3bb8] ;  /* 0x003bb80001047983 */ /* 0x000ea40000300a00 */
[C---:B--2---:R-:W-:Y:S02]  /*6b510*/  HMMA.16816.F32 R24, R4.reuse, R26, R12 ;  /* 0x0000001a0418723c */ /* 0x044fe4000000180c */
[----:B------:R-:W2:Y:S04]  /*6b520*/  LDL.LU.64 R14, [R1+0x3bb0] ;  /* 0x003bb000010e7983 */ /* 0x000ea80000300a00 */
[----:B------:R-:W-:-:S15]  /*6b530*/  HMMA.16816.F32 R8, R4, R22, R8 ;  /* 0x000000160408723c */ /* 0x000fde0000001808 */
[----:B------:R-:W-:-:S09]  /*6b540*/  NOP ;  /* 0x0000000000007918 */ /* 0x000fd20000000000 */
[----:B------:R-:W-:Y:S02]  /*6b550*/  IMAD.MOV.U32 R20, RZ, RZ, R8 ;  /* 0x000000ffff147224 */ /* 0x000fe400078e0008 */
[----:B------:R-:W-:Y:S02]  /*6b560*/  IMAD.MOV.U32 R21, RZ, RZ, R9 ;  /* 0x000000ffff157224 */ /* 0x000fe400078e0009 */
[----:B------:R-:W-:Y:S02]  /*6b570*/  IMAD.MOV.U32 R22, RZ, RZ, R10 ;  /* 0x000000ffff167224 */ /* 0x000fe400078e000a */
[----:B------:R-:W-:Y:S02]  /*6b580*/  IMAD.MOV.U32 R23, RZ, RZ, R11 ;  /* 0x000000ffff177224 */ /* 0x000fe400078e000b */
[----:B------:R-:W-:Y:S02]  /*6b590*/  IMAD.MOV.U32 R2, RZ, RZ, R24 ;  /* 0x000000ffff027224 */ /* 0x000fe400078e0018 */
[----:B------:R-:W-:-:S02]  /*6b5a0*/  IMAD.MOV.U32 R29, RZ, RZ, R25 ;  /* 0x000000ffff1d7224 */ /* 0x000fc400078e0019 */
[----:B------:R-:W-:Y:S02]  /*6b5b0*/  IMAD.MOV.U32 R3, RZ, RZ, R26 ;  /* 0x000000ffff037224 */ /* 0x000fe400078e001a */
[----:B------:R-:W-:-:S05]  /*6b5c0*/  IMAD.MOV.U32 R28, RZ, RZ, R27 ;  /* 0x000000ffff1c7224 */ /* 0x000fca00078e001b */
        /* <DEDUP_REMOVED lines=8> */
[----:B--2---:R-:W-:Y:S03]  /*6b650*/  HMMA.16816.F32 R8, R4, R14, R16 ;  /* 0x0000000e0408723c */ /* 0x004fe60000001810 */
[----:B------:R-:W0:Y:S04]  /*6b660*/  LDSM.16.M88.4 R12, [R0+UR6+0x10100] ;  /* 0x01010006000c783b */ /* 0x000e280008000200 */
[----:B------:R-:W-:-:S15]  /*6b670*/  LDSM.16.M88.4 R16, [R0+UR6+0x24100] ;  /* 0x024100060010783b */ /* 0x000fde0008000200 */
[----:B------:R-:W-:-:S02]  /*6b680*/  NOP ;  /* 0x0000000000007918 */ /* 0x000fc40000000000 */
[----:B------:R-:W-:Y:S02]  /*6b690*/  IMAD.MOV.U32 R24, RZ, RZ, R8 ;  /* 0x000000ffff187224 */ /* 0x000fe400078e0008 */
[----:B------:R-:W-:Y:S02]  /*6b6a0*/  IMAD.MOV.U32 R25, RZ, RZ, R9 ;  /* 0x000000ffff197224 */ /* 0x000fe400078e0009 */
[----:B------:R-:W-:Y:S02]  /*6b6b0*/  IMAD.MOV.U32 R26, RZ, RZ, R10 ;  /* 0x000000ffff1a7224 */ /* 0x000fe400078e000a */
[----:B------:R-:W-:Y:S02]  /*6b6c0*/  IMAD.MOV.U32 R27, RZ, RZ, R11 ;  /* 0x000000ffff1b7224 */ /* 0x000fe400078e000b */
[----:B------:R-:W1:Y:S04]  /*6b6d0*/  LDSM.16.M88.4 R8, [R0+UR6+0x14100] ;  /* 0x014100060008783b */ /* 0x000e680008000200 */
[----:B------:R-:W-:Y:S04]  /*6b6e0*/  STL [R1+0x3af4], R27 ;  /* 0x003af41b01007387 */ /* 0x000fe80000100800 */
[----:B------:R1:W-:Y:S04]  /*6b6f0*/  STL [R1+0x3af0], R26 ;  /* 0x003af01a01007387 */ /* 0x0003e80000100800 */
[----:B------:R2:W-:Y:S04]  /*6b700*/  STL [R1+0x3aec], R25 ;  /* 0x003aec1901007387 */ /* 0x0005e80000100800 */
[----:B------:R-:W-:Y:S04]  /*6b710*/  STL [R1+0x3ae8], R24 ;  /* 0x003ae81801007387 */ /* 0x000fe80000100800 */
[----:B0-----:R-:W-:Y:S04]  /*6b720*/  STL.64 [R1+0x180], R12 ;  /* 0x0001800c01007387 */ /* 0x001fe80000100a00 */
[----:B------:R-:W-:Y:S04]  /*6b730*/  STL.64 [R1+0x188], R14 ;  /* 0x0001880e01007387 */ /* 0x000fe80000100a00 */
[----:B------:R-:W0:Y:S01]  /*6b740*/  LDSM.16.M88.4 R12, [R0+UR6+0x18100] ;  /* 0x01810006000c783b */ /* 0x000e220008000200 */
[----:B-1----:R-:W-:-:S03]  /*6b750*/  IMAD.MOV.U32 R26, RZ, RZ, R8 ;  /* 0x000000ffff1a7224 */ /* 0x002fc600078e0008 */
[----:B------:R-:W-:Y:S01]  /*6b760*/  STL.64 [R1+0x198], R10 ;  /* 0x0001980a01007387 */ /* 0x000fe20000100a00 */
[----:B--2---:R-:W-:-:S03]  /*6b770*/  IMAD.MOV.U32 R25, RZ, RZ, R9 ;  /* 0x000000ffff197224 */ /* 0x004fc600078e0009 */
[----:B------:R-:W1:Y:S04]  /*6b780*/  LDSM.16.M88.4 R8, [R0+UR6+0x1c100] ;  /* 0x01c100060008783b */ /* 0x000e680008000200 */
[----:B------:R-:W-:Y:S04]  /*6b790*/  STL [R1+0x3b08], R25 ;  /* 0x003b081901007387 */ /* 0x000fe80000100800 */
[----:B------:R-:W-:Y:S04]  /*6b7a0*/  STL [R1+0x3b04], R26 ;  /* 0x003b041a01007387 */ /* 0x000fe80000100800 */
[----:B------:R-:W2:Y:S04]  /*6b7b0*/  LDL.LU R22, [R1+0x1e8] ;  /* 0x0001e80001167983 */ /* 0x000ea80000300800 */
[----:B0-----:R-:W-:Y:S04]  /*6b7c0*/  STL.64 [R1+0x1a0], R12 ;  /* 0x0001a00c01007387 */ /* 0x001fe80000100a00 */
[----:B------:R-:W-:Y:S04]  /*6b7d0*/  STL.64 [R1+0x1a8], R14 ;  /* 0x0001a80e01007387 */ /* 0x000fe80000100a00 */
[----:B------:R-:W0:Y:S04]  /*6b7e0*/  LDSM.16.M88.4 R12, [R0+UR6+0x20100] ;  /* 0x02010006000c783b */ /* 0x000e280008000200 */
[----:B-1----:R-:W-:Y:S04]  /*6b7f0*/  STL.64 [R1+0x1c0], R8 ;  /* 0x0001c00801007387 */ /* 0x002fe80000100a00 */
[----:B------:R-:W-:Y:S04]  /*6b800*/  STL.64 [R1+0x1c8], R10 ;  /* 0x0001c80a01007387 */ /* 0x000fe80000100a00 */
[----:B------:R-:W2:Y:S04]  /*6b810*/  LDL.LU R23, [R1+0x1ec] ;  /* 0x0001ec0001177983 */ /* 0x000ea80000300800 */
[----:B------:R-:W1:Y:S04]  /*6b820*/  LDSM.16.M88.4 R8, [R0+UR6+0x28100] ;  /* 0x028100060008783b */ /* 0x000e680008000200 */
[----:B--2---:R2:W-:Y:S04]  /*6b830*/  STL.64 [R1+0x3ba0], R22 ;  /* 0x003ba01601007387 */ /* 0x0045e80000100a00 */
[----:B------:R-:W3:Y:S04]  /*6b840*/  LDL.LU R20, [R1+0x120] ;  /* 0x0001200001147983 */ /* 0x000ee80000300800 */
[----:B------:R-:W3:Y:S04]  /*6b850*/  LDL.LU R21, [R1+0x124] ;  /* 0x0001240001157983 */ /* 0x000ee80000300800 */
[----:B--2---:R-:W3:Y:S04]  /*6b860*/  LDL.LU R22, [R1+0x128] ;  /* 0x0001280001167983 */ /* 0x004ee80000300800 */
[----:B------:R-:W3:Y:S04]  /*6b870*/  LDL.LU R23, [R1+0x12c] ;  /* 0x00012c0001177983 */ /* 0x000ee80000300800 */
[----:B0-----:R-:W-:Y:S04]  /*6b880*/  STL.64 [R1+0x1f0], R12 ;  /* 0x0001f00c01007387 */ /* 0x001fe80000100a00 */
[----:B------:R-:W-:Y:S04]  /*6b890*/  STL.64 [R1+0x1f8], R14 ;  /* 0x0001f80e01007387 */ /* 0x000fe80000100a00 */
[----:B------:R-:W0:Y:S04]  /*6b8a0*/  LDSM.16.M88.4 R12, [R0+UR6+0x2c100] ;  /* 0x02c10006000c783b */ /* 0x000e280008000200 */
[----:B------:R-:W-:Y:S04]  /*6b8b0*/  STL.64 [R1+0x200], R16 ;  /* 0x0002001001007387 */ /* 0x000fe80000100a00 */
[----:B------:R-:W-:Y:S04]  /*6b8c0*/  STL.64 [R1+0x208], R18 ;  /* 0x0002081201007387 */ /* 0x000fe80000100a00 */
[----:B------:R-:W2:Y:S04]  /*6b8d0*/  LDSM.16.M88.4 R16, [R0+UR6+0x30100] ;  /* 0x030100060010783b */ /* 0x000ea80008000200 */
[----:B-1----:R-:W-:Y:S04]  /*6b8e0*/  STL.64 [R1+0x210], R8 ;  /* 0x0002100801007387 */ /* 0x002fe80000100a00 */
[----:B------:R-:W-:Y:S04]  /*6b8f0*/  STL.64 [R1+0x218], R10 ;  /* 0x0002180a01007387 */ /* 0x000fe80000100a00 */
[----:B------:R-:W1:Y:S04]  /*6b900*/  LDSM.16.M88.4 R8, [R0+UR6+0x34100] ;  /* 0x034100060008783b */ /* 0x000e680008000200 */
[----:B0-----:R0:W-:Y:S04]  /*6b910*/  STL.64 [R1+0x260], R12 ;  /* 0x0002600c01007387 */ /* 0x0011e80000100a00 */
[----:B------:R-:W-:Y:S04]  /*6b920*/  STL.64 [R1+0x268], R14 ;  /* 0x0002680e01007387 */ /* 0x000fe80000100a00 */
[----:B--2---:R-:W-:Y:S04]  /*6b930*/  STL.64 [R1+0x270], R16 ;  /* 0x0002701001007387 */ /* 0x004fe80000100a00 */
[----:B------:R-:W-:Y:S04]  /*6b940*/  STL.64 [R1+0x278], R18 ;  /* 0x0002781201007387 */ /* 0x000fe80000100a00 */
[----:B-1----:R-:W-:Y:S04]  /*6b950*/  STL.64 [R1+0x2d8], R10 ;  /* 0x0002d80a01007387 */ /* 0x002fe80000100a00 */
[----:B------:R-:W2:Y:S04]  /*6b960*/  LDL.LU R26, [R1+0x238] ;  /* 0x00023800011a7983 */ /* 0x000ea80000300800 */
[----:B------:R-:W2:Y:S01]  /*6b970*/  LDL.LU R27, [R1+0x23c] ;  /* 0x00023c00011b7983 */ /* 0x000ea20000300800 */
[----:B0-----:R-:W-:-:S02]  /*6b980*/  IMAD.MOV.U32 R13, RZ, RZ, R8 ;  /* 0x000000ffff0d7224 */ /* 0x001fc400078e0008 */
[----:B------:R-:W-:Y:S02]  /*6b990*/  IMAD.MOV.U32 R12, RZ, RZ, R9 ;  /* 0x000000ffff0c7224 */ /* 0x000fe400078e0009 */
[----:B------:R-:W0:Y:S02]  /*6b9a0*/  LDSM.16.M88.4 R8, [R0+UR6+0x38100] ;  /* 0x038100060008783b */ /* 0x000e240008000200 */
[----:B0-----:R-:W-:Y:S02]  /*6b9b0*/  IMAD.MOV.U32 R15, RZ, RZ, R8 ;  /* 0x000000ffff0f7224 */ /* 0x001fe400078e0008 */
[----:B------:R-:W-:Y:S01]  /*6b9c0*/  IMAD.MOV.U32 R14, RZ, RZ, R9 ;  /* 0x000000ffff0e7224 */ /* 0x000fe200078e0009 */
[----:B--2---:R0:W-:Y:S04]  /*6b9d0*/  STL.64 [R1+0x3b98], R26 ;  /* 0x003b981a01007387 */ /* 0x0041e80000100a00 */
[----:B------:R-:W2:Y:S04]  /*6b9e0*/  LDL.LU R24, [R1+0x110] ;  /* 0x0001100001187983 */ /* 0x000ea80000300800 */
[----:B------:R-:W2:Y:S04]  /*6b9f0*/  LDL.LU R25, [R1+0x114] ;  /* 0x0001140001197983 */ /* 0x000ea80000300800 */
[----:B0-----:R-:W2:Y:S04]  /*6ba00*/  LDL.LU R26, [R1+0x118] ;  /* 0x00011800011a7983 */ /* 0x001ea80000300800 */
[----:B------:R-:W2:Y:S04]  /*6ba10*/  LDL.LU R27, [R1+0x11c] ;  /* 0x00011c00011b7983 */ /* 0x000ea80000300800 */
[----:B------:R-:W-:Y:S04]  /*6ba20*/  STL.64 [R1+0x2e8], R10 ;  /* 0x0002e80a01007387 */ /* 0x000fe80000100a00 */
[----:B------:R-:W0:Y:S04]  /*6ba30*/  LDSM.16.M88.4 R8, [R0+UR6+0x3c100] ;  /* 0x03c100060008783b */ /* 0x000e280008000200 */
[----:B0-----:R0:W-:Y:S04]  /*6ba40*/  STL.64 [R1+0x2f8], R10 ;  /* 0x0002f80a01007387 */ /* 0x0011e80000100a00 */
[----:B0-----:R-:W4:Y:S01]  /*6ba50*/  LDL.LU R11, [R1+0x3ba8] ;  /* 0x003ba800010b7983 */ /* 0x001f220000300800 */
[----:B------:R-:W-:-:S02]  /*6ba60*/  IMAD.MOV.U32 R17, RZ, RZ, R8 ;  /* 0x000000ffff117224 */ /* 0x000fc400078e0008 */
[----:B------:R-:W-:Y:S01]  /*6ba70*/  IMAD.MOV.U32 R16, RZ, RZ, R9 ;  /* 0x000000ffff107224 */ /* 0x000fe200078e0009 */
[----:B------:R-:W-:Y:S04]  /*6ba80*/  STL [R1+0x36b8], R0 ;  /* 0x0036b80001007387 */ /* 0x000fe80000100800 */
[----:B----4-:R-:W0:Y:S04]  /*6ba90*/  LDSM.16.MT88.4 R8, [R11+0x41200] ;  /* 0x041200000b08783b */ /* 0x010e280000004200 */
[----:B0-----:R0:W-:Y:S04]  /*6baa0*/  STL.64 [R1+0x3958], R10 ;  /* 0x0039580a01007387 */ /* 0x0011e80000100a00 */
[----:B------:R3:W-:Y:S04]  /*6bab0*/  STL.64 [R1+0x3950], R8 ;  /* 0x0039500801007387 */ /* 0x0007e80000100a00 */
[----:B0-----:R-:W3:Y:S04]  /*6bac0*/  LDL.LU R10, [R1+0x1b8] ;  /* 0x0001b800010a7983 */ /* 0x001ee80000300800 */
[----:B------:R-:W3:Y:S02]  /*6bad0*/  LDL.LU R11, [R1+0x1bc] ;  /* 0x0001bc00010b7983 */ /* 0x000ee40000300800 */
[----:B---3--:R-:W-:Y:S02]  /*6bae0*/  HMMA.16816.F32 R8, R4, R10, R20 ;  /* 0x0000000a0408723c */ /* 0x008fe40000001814 */
[----:B------:R-:W2:-:S15]  /*6baf0*/  LDL.LU.64 R22, [R1+0x3ba0] ;  /* 0x003ba00001167983 */ /* 0x000e9e0000300a00 */
[----:B------:R-:W-:-:S07]  /*6bb00*/  NOP ;  /* 0x0000000000007918 */ /* 0x000fce0000000000 */
[----:B------:R-:W-:Y:S02]  /*6bb10*/  IMAD.MOV.U32 R0, RZ, RZ, R11 ;  /* 0x000000ffff007224 */ /* 0x000fe400078e000b */
[----:B------:R-:W-:Y:S02]  /*6bb20*/  IMAD.MOV.U32 R2, RZ, RZ, R10 ;  /* 0x000000ffff027224 */ /* 0x000fe400078e000a */
[----:B------:R-:W-:Y:S02]  /*6bb30*/  IMAD.MOV.U32 R29, RZ, RZ, R9 ;  /* 0x000000ffff1d7224 */ /* 0x000fe400078e0009 */
[----:B------:R-:W-:Y:S01]  /*6bb40*/  IMAD.MOV.U32 R3, RZ, RZ, R8 ;  /* 0x000000ffff037224 */ /* 0x000fe200078e0008 */
[----:B------:R-:W-:Y:S04]  /*6bb50*/  STL [R1+0x3b0c], R0 ;  /* 0x003b0c0001007387 */ /* 0x000fe80000100800 */
[----:B------:R-:W-:Y:S04]  /*6bb60*/  STL [R1+0x3b00], R2 ;  /* 0x003b000201007387 */ /* 0x000fe80000100800 */
[----:B------:R-:W-:Y:S04]  /*6bb70*/  STL [R1+0x3afc], R29 ;  /* 0x003afc1d01007387 */ /* 0x000fe80000100800 */
[----:B------:R-:W-:Y:S01]  /*6bb80*/  STL [R1+0x3af8], R3 ;  /* 0x003af80301007387 */ /* 0x000fe20000100800 */
[----:B------:R-:W-:-:S02]  /*6bb90*/  IMAD.MOV.U32 R8, RZ, RZ, R17 ;  /* 0x000000ffff087224 */ /* 0x000fc400078e0011 */
        /* <DEDUP_REMOVED lines=8> */
[----:B------:R-:W-:Y:S04]  /*6bc20*/  STL [R1+0x3b1c], R10 ;  /* 0x003b1c0a01007387 */ /* 0x000fe80000100800 */
[----:B------:R-:W-:Y:S04]  /*6bc30*/  STL [R1+0x3b18], R11 ;  /* 0x003b180b01007387 */ /* 0x000fe80000100800 */
[----:B------:R-:W-:Y:S04]  /*6bc40*/  STL [R1+0x3b14], R28 ;  /* 0x003b141c01007387 */ /* 0x000fe80000100800 */
[----:B------:R0:W-:Y:S04]  /*6bc50*/  STL [R1+0x3b10], R20 ;  /* 0x003b101401007387 */ /* 0x0001e80000100800 */
[----:B0-----:R-:W2:Y:S04]  /*6bc60*/  LDL.LU R20, [R1+0x40] ;  /* 0x0000400001147983 */ /* 0x001ea80000300800 */
[----:B------:R-:W2:Y:S04]  /*6bc70*/  LDL.LU R21, [R1+0x44] ;  /* 0x0000440001157983 */ /* 0x000ea80000300800 */
[----:B------:R-:W2:Y:S04]  /*6bc80*/  LDL.LU R22, [R1+0x48] ;  /* 0x0000480001167983 */ /* 0x000ea80000300800 */
[----:B------:R-:W2:Y:S04]  /*6bc90*/  LDL.LU R23, [R1+0x4c] ;  /* 0x00004c0001177983 */ /* 0x000ea80000300800 */
[----:B------:R0:W-:Y:S04]  /*6bca0*/  STL.64 [R1+0x3960], R8 ;  /* 0x0039600801007387 */ /* 0x0001e80000100a00 */
[----:B------:R-:W3:Y:S04]  /*6bcb0*/  LDL.LU R18, [R1+0x248] ;  /* 0x0002480001127983 */ /* 0x000ee80000300800 */
[----:B------:R-:W3:Y:S01]  /*6bcc0*/  LDL.LU R19, [R1+0x24c] ;  /* 0x00024c0001137983 */ /* 0x000ee20000300800 */
[----:B0-----:R-:W-:-:S02]  /*6bcd0*/  IMAD.MOV.U32 R8, RZ, RZ, R15 ;  /* 0x000000ffff087224 */ /* 0x001fc400078e000f */
[----:B------:R-:W-:-:S05]  /*6bce0*/  IMAD.MOV.U32 R9, RZ, RZ, R14 ;  /* 0x000000ffff097224 */ /* 0x000fca00078e000e */
[----:B------:R2:W-:Y:S04]  /*6bcf0*/  STL.64 [R1+0x3978], R8 ;  /* 0x0039780801007387 */ /* 0x0005e80000100a00 */
[----:B------:R-:W4:Y:S04]  /*6bd00*/  LDL.LU R14, [R1+0x2a8] ;  /* 0x0002a800010e7983 */ /* 0x000f280000300800 */
[----:B------:R-:W4:Y:S01]  /*6bd10*/  LDL.LU R15, [R1+0x2ac] ;  /* 0x0002ac00010f7983 */ /* 0x000f220000300800 */
[----:B--2---:R-:W-:-:S15]  /*6bd20*/  HMMA.16816.F32 R8, R4, R26, R20 ;  /* 0x0000001a0408723c */ /* 0x004fde0000001814 */
[----:B------:R-:W-:-:S09]  /*6bd30*/  NOP ;  /* 0x0000000000007918 */ /* 0x000fd20000000000 */
[----:B------:R-:W-:Y:S02]  /*6bd40*/  IMAD.MOV.U32 R22, RZ, RZ, R10 ;  /* 0x000000ffff167224 */ /* 0x000fe400078e000a */
[----:B------:R-:W-:Y:S01]  /*6bd50*/  IMAD.MOV.U32 R21, RZ, RZ, R11 ;  /* 0x000000ffff157224 */ /* 0x000fe200078e000b */
[----:B----4-:R0:W-:Y:S04]  /*6bd60*/  STL.64 [R1+0x3b78], R14 ;  /* 0x003b780e01007387 */ /* 0x0101e80000100a00 */
[----:B0-----:R-:W2:Y:S04]  /*6bd70*/  LDL.LU R14, [R1+0x298] ;  /* 0x00029800010e7983 */ /* 0x001ea80000300800 */
[----:B------:R-:W2:Y:S04]  /*6bd80*/  LDL.LU R15, [R1+0x29c] ;  /* 0x00029c00010f7983 */ /* 0x000ea80000300800 */
[----:B------:R-:W4:Y:S04]  /*6bd90*/  LDL.LU R10, [R1+0x288] ;  /* 0x00028800010a7983 */ /* 0x000f280000300800 */
[----:B------:R-:W4:Y:S01]  /*6bda0*/  LDL.LU R11, [R1+0x28c] ;  /* 0x00028c00010b7983 */ /* 0x000f220000300800 */
[----:B------:R-:W-:-:S02]  /*6bdb0*/  IMAD.MOV.U32 R23, RZ, RZ, R9 ;  /* 0x000000ffff177224 */ /* 0x000fc400078e0009 */
[----:B------:R-:W-:Y:S01]  /*6bdc0*/  IMAD.MOV.U32 R24, RZ, RZ, R8 ;  /* 0x000000ffff187224 */ /* 0x000fe200078e0008 */
[----:B----4-:R0:W-:Y:S04]  /*6bdd0*/  STL.64 [R1+0x3b90], R10 ;  /* 0x003b900a01007387 */ /* 0x0101e80000100a00 */
[----:B0-----:R-:W4:Y:S04]  /*6bde0*/  LDL.LU R10, [R1+0x258] ;  /* 0x00025800010a7983 */ /* 0x001f280000300800 */
[----:B------:R-:W4:Y:S04]  /*6bdf0*/  LDL.LU R11, [R1+0x25c] ;  /* 0x00025c00010b7983 */ /* 0x000f280000300800 */
[----:B--2---:R-:W-:Y:S04]  /*6be00*/  STL.64 [R1+0x3b88], R14 ;  /* 0x003b880e01007387 */ /* 0x004fe80000100a00 */
[----:B------:R0:W-:Y:S04]  /*6be10*/  STL.64 [R1+0x3b80], R12 ;  /* 0x003b800c01007387 */ /* 0x0001e80000100a00 */
[----:B0-----:R-:W2:Y:S04]  /*6be20*/  LDL.LU R12, [R1+0xe0] ;  /* 0x0000e000010c7983 */ /* 0x001ea80000300800 */
[----:B------:R-:W2:Y:S04]  /*6be30*/  LDL.LU R13, [R1+0xe4] ;  /* 0x0000e400010d7983 */ /* 0x000ea80000300800 */
[----:B------:R-:W2:Y:S04]  /*6be40*/  LDL.LU R14, [R1+0xe8] ;  /* 0x0000e800010e7983 */ /* 0x000ea80000300800 */
[----:B------:R-:W2:Y:S04]  /*6be50*/  LDL.LU R15, [R1+0xec] ;  /* 0x0000ec00010f7983 */ /* 0x000ea80000300800 */
[----:B------:R0:W-:Y:S04]  /*6be60*/  STL [R1+0x3b2c], R21 ;  /* 0x003b2c1501007387 */ /* 0x0001e80000100800 */
[----:B------:R1:W-:Y:S04]  /*6be70*/  STL [R1+0x3b28], R22 ;  /* 0x003b281601007387 */ /* 0x0003e80000100800 */
[----:B------:R3:W-:Y:S04]  /*6be80*/  STL [R1+0x3b24], R23 ;  /* 0x003b241701007387 */ /* 0x0007e80000100800 */
[----:B------:R-:W4:Y:S04]  /*6be90*/  LDL.LU R20, [R1+0xf0] ;  /* 0x0000f00001147983 */ /* 0x000f280000300800 */
[----:B0-----:R-:W4:Y:S04]  /*6bea0*/  LDL.LU R21, [R1+0xf4] ;  /* 0x0000f40001157983 */ /* 0x001f280000300800 */
[----:B-1----:R-:W4:Y:S04]  /*6beb0*/  LDL.LU R22, [R1+0xf8] ;  /* 0x0000f80001167983 */ /* 0x002f280000300800 */
[----:B---3--:R-:W4:Y:S04]  /*6bec0*/  LDL.LU R23, [R1+0xfc] ;  /* 0x0000fc0001177983 */ /* 0x008f280000300800 */
[----:B------:R0:W-:Y:S04]  /*6bed0*/  STL [R1+0x3b20], R24 ;  /* 0x003b201801007387 */ /* 0x0001e80000100800 */
[----:B0-----:R-:W3:Y:S04]  /*6bee0*/  LDL.LU R24, [R1+0x100] ;  /* 0x0001000001187983 */ /* 0x001ee80000300800 */
[----:B------:R-:W3:Y:S04]  /*6bef0*/  LDL.LU R25, [R1+0x104] ;  /* 0x0001040001197983 */ /* 0x000ee80000300800 */
[----:B------:R-:W3:Y:S04]  /*6bf00*/  LDL.LU R26, [R1+0x108] ;  /* 0x00010800011a7983 */ /* 0x000ee80000300800 */
[----:B------:R-:W3:Y:S02]  /*6bf10*/  LDL.LU R27, [R1+0x10c] ;  /* 0x00010c00011b7983 */ /* 0x000ee40000300800 */
[----:B---3--:R-:W-:-:S15]  /*6bf20*/  HMMA.16816.F32 R16, R4, R18, R24 ;  /* 0x000000120410723c */ /* 0x008fde0000001818 */
[----:B------:R-:W-:-:S09]  /*6bf30*/  NOP ;  /* 0x0000000000007918 */ /* 0x000fd20000000000 */
[----:B------:R-:W-:Y:S02]  /*6bf40*/  IMAD.MOV.U32 R3, RZ, RZ, R18 ;  /* 0x000000ffff037224 */ /* 0x000fe400078e0012 */
[----:B------:R-:W-:Y:S01]  /*6bf50*/  IMAD.MOV.U32 R27, RZ, RZ, R19 ;  /* 0x000000ffff1b7224 */ /* 0x000fe200078e0013 */
[----:B------:R-:W3:Y:S04]  /*6bf60*/  LDL.LU R18, [R1+0x2b8] ;  /* 0x0002b80001127983 */ /* 0x000ee80000300800 */
[----:B------:R-:W3:Y:S01]  /*6bf70*/  LDL.LU R19, [R1+0x2bc] ;  /* 0x0002bc0001137983 */ /* 0x000ee20000300800 */
[----:B----4-:R-:W-:Y:S01]  /*6bf80*/  HMMA.16816.F32 R8, R4, R10, R20 ;  /* 0x0000000a0408723c */ /* 0x010fe20000001814 */
[----:B------:R-:W-:Y:S02]  /*6bf90*/  IMAD.MOV.U32 R2, RZ, RZ, R16 ;  /* 0x000000ffff027224 */ /* 0x000fe400078e0010 */
[----:B------:R-:W-:-:S15]  /*6bfa0*/  IMAD.MOV.U32 R29, RZ, RZ, R17 ;  /* 0x000000ffff1d7224 */ /* 0x000fde00078e0011 */
[----:B------:R-:W-:-:S06]  /*6bfb0*/  NOP ;  /* 0x0000000000007918 */ /* 0x000fcc0000000000 */
[----:B------:R-:W-:Y:S02]  /*6bfc0*/  IMAD.MOV.U32 R25, RZ, RZ, R10 ;  /* 0x000000ffff197224 */ /* 0x000fe400078e000a */
[----:B------:R-:W-:Y:S01]  /*6bfd0*/  IMAD.MOV.U32 R26, RZ, RZ, R11 ;  /* 0x000000ffff1a7224 */ /* 0x000fe200078e000b */
[----:B---3--:R0:W-:Y:S04]  /*6bfe0*/  STL.64 [R1+0x3b70], R18 ;  /* 0x003b701201007387 */ /* 0x0081e80000100a00 */
[----:B------:R-:W3:Y:S04]  /*6bff0*/  LDL.LU R16, [R1] ;  /* 0x0000000001107983 */ /* 0x000ee80000300800 */
[----:B------:R-:W3:Y:S04]  /*6c000*/  LDL.LU R17, [R1+0x4] ;  /* 0x0000040001117983 */ /* 0x000ee80000300800 */
[----:B0-----:R-:W3:Y:S04]  /*6c010*/  LDL.LU R18, [R1+0x8] ;  /* 0x0000080001127983 */ /* 0x001ee80000300800 */
[----:B------:R-:W3:Y:S04]  /*6c020*/  LDL.LU R19, [R1+0xc] ;  /* 0x00000c0001137983 */ /* 0x000ee80000300800 */
[----:B------:R-:W-:Y:S04]  /*6c030*/  STL [R1+0x3b3c], R27 ;  /* 0x003b3c1b01007387 */ /* 0x000fe80000100800 */
[----:B------:R-:W-:Y:S04]  /*6c040*/  STL [R1+0x3b38], R3 ;  /* 0x003b380301007387 */ /* 0x000fe80000100800 */
[----:B------:R-:W-:Y:S04]  /*6c050*/  STL [R1+0x3b34], R29 ;  /* 0x003b341d01007387 */ /* 0x000fe80000100800 */
[----:B------:R-:W-:Y:S04]  /*6c060*/  STL [R1+0x3b30], R2 ;  /* 0x003b300201007387 */ /* 0x000fe80000100800 */
[----:B------:R-:W2:Y:S01]  /*6c070*/  LDL.LU.64 R10, [R1+0x3b90] ;  /* 0x003b9000010a7983 */ /* 0x000ea20000300a00 */
[----:B------:R-:W-:-:S05]  /*6c080*/  IMAD.MOV.U32 R20, RZ, RZ, R8 ;  /* 0x000000ffff147224 */ /* 0x000fca00078e0008 */
[----:B------:R0:W-:Y:S04]  /*6c090*/  STL [R1+0x3b40], R20 ;  /* 0x003b401401007387 */ /* 0x0001e80000100800 */
[----:B0-----:R-:W4:Y:S04]  /*6c0a0*/  LDL.LU R20, [R1+0x10] ;  /* 0x0000100001147983 */ /* 0x001f280000300800 */
[----:B------:R-:W4:Y:S04]  /*6c0b0*/  LDL.LU R21, [R1+0x14] ;  /* 0x0000140001157983 */ /* 0x000f280000300800 */
[----:B------:R-:W4:Y:S04]  /*6c0c0*/  LDL.LU R22, [R1+0x18] ;  /* 0x0000180001167983 */ /* 0x000f280000300800 */
[----:B------:R-:W4:Y:S01]  /*6c0d0*/  LDL.LU R23, [R1+0x1c] ;  /* 0x00001c0001177983 */ /* 0x000f220000300800 */
[----:B--2---:R-:W-:-:S15]  /*6c0e0*/  HMMA.16816.F32 R12, R4, R10, R12 ;  /* 0x0000000a040c723c */ /* 0x004fde000000180c */
[----:B------:R-:W-:-:S09]  /*6c0f0*/  NOP ;  /* 0x0000000000007918 */ /* 0x000fd20000000000 */
[----:B------:R-:W-:Y:S02]  /*6c100*/  IMAD.MOV.U32 R11, RZ, RZ, R14 ;  /* 0x000000ffff0b7224 */ /* 0x000fe400078e000e */
[----:B------:R-:W-:Y:S02]  /*6c110*/  IMAD.MOV.U32 R28, RZ, RZ, R15 ;  /* 0x000000ffff1c7224 */ /* 0x000fe400078e000f */
[----:B------:R-:W-:Y:S01]  /*6c120*/  IMAD.MOV.U32 R24, RZ, RZ, R12 ;  /* 0x000000ffff187224 */ /* 0x000fe200078e000c */
[----:B------:R-:W4:Y:S01]  /*6c130*/  LDL.LU.64 R14, [R1+0x3b88] ;  /* 0x003b8800010e7983 */ /* 0x000f220000300a00 */
[----:B------:R-:W-:-:S03]  /*6c140*/  IMAD.MOV.U32 R10, RZ, RZ, R13 ;  /* 0x000000ffff0a7224 */ /* 0x000fc600078e000d */
[----:B------:R-:W2:Y:S01]  /*6c150*/  LDL.LU.64 R12, [R1+0x3b80] ;  /* 0x003b8000010c7983 */ /* 0x000ea20000300a00 */
[----:B------:R-:W-:Y:S02]  /*6c160*/  IMAD.MOV.U32 R0, RZ, RZ, R9 ;  /* 0x000000ffff007224 */ /* 0x000fe400078e0009 */
[----:B--2---:R-:W-:Y:S02]  /*6c170*/  IMAD.MOV.U32 R8, RZ, RZ, R13 ;  /* 0x000000ffff087224 */ /* 0x004fe400078e000d */
[----:B------:R-:W-:Y:S02]  /*6c180*/  IMAD.MOV.U32 R9, RZ, RZ, R12 ;  /* 0x000000ffff097224 */ /* 0x000fe400078e000c */
[----:B----4-:R-:W-:Y:S03]  /*6c190*/  HMMA.16816.F32 R12, R4, R14, R20 ;  /* 0x0000000e040c723c */ /* 0x010fe60000001814 */
[----:B------:R-:W-:Y:S04]  /*6c1a0*/  STL.64 [R1+0x3990], R8 ;  /* 0x0039900801007387 */ /* 0x000fe80000100a00 */
[----:B------:R0:W-:Y:S04]  /*6c1b0*/  STL.64 [R1+0x3b48], R10 ;  /* 0x003b480a01007387 */ /* 0x0001e80000100a00 */
[----:B0-----:R-:W2:Y:S04]  /*6c1c0*/  LDL.LU R10, [R1+0x2c8] ;  /* 0x0002c800010a7983 */ /* 0x001ea80000300800 */
[----:B------:R-:W2:Y:S09]  /*6c1d0*/  LDL.LU R11, [R1+0x2cc] ;  /* 0x0002cc00010b7983 */ /* 0x000eb20000300800 */
[----:B------:R-:W-:-:S02]  /*6c1e0*/  IMAD.MOV.U32 R22, RZ, RZ, R14 ;  /* 0x000000ffff167224 */ /* 0x000fc400078e000e */
[----:B------:R-:W-:Y:S02]  /*6c1f0*/  IMAD.MOV.U32 R23, RZ, RZ, R15 ;  /* 0x000000ffff177224 */ /* 0x000fe400078e000f */
[----:B------:R-:W3:Y:S01]  /*6c200*/  LDL.LU.64 R14, [R1+0x3b78] ;  /* 0x003b7800010e7983 */ /* 0x000ee20000300a00 */
[----:B------:R-:W-:Y:S02]  /*6c210*/  IMAD.MOV.U32 R2, RZ, RZ, R12 ;  /* 0x000000ffff027224 */ /* 0x000fe400078e000c */
[----:B------:R-:W-:Y:S02]  /*6c220*/  IMAD.MOV.U32 R21, RZ, RZ, R13 ;  /* 0x000000ffff157224 */ /* 0x000fe400078e000d */
[----:B---3--:R-:W-:Y:S01]  /*6c230*/  HMMA.16816.F32 R12, R4, R14, R16 ;  /* 0x0000000e040c723c */ /* 0x008fe20000001810 */
[----:B------:R-:W3:-:S15]  /*6c240*/  LDL.LU.64 R18, [R1+0x3b70] ;  /* 0x003b700001127983 */ /* 0x000ede0000300a00 */
[----:B------:R-:W-:-:S08]  /*6c250*/  NOP ;  /* 0x0000000000007918 */ /* 0x000fd00000000000 */
[----:B------:R-:W-:Y:S02]  /*6c260*/  IMAD.MOV.U32 R3, RZ, RZ, R14 ;  /* 0x000000ffff037224 */ /* 0x000fe400078e000e */
[----:B------:R-:W-:Y:S02]  /*6c270*/  IMAD.MOV.U32 R29, RZ, RZ, R15 ;  /* 0x000000ffff1d7224 */ /* 0x000fe400078e000f */
[----:B------:R-:W-:Y:S01]  /*6c280*/  IMAD.MOV.U32 R20, RZ, RZ, R12 ;  /* 0x000000ffff147224 */ /* 0x000fe200078e000c */
[----:B------:R-:W3:Y:S01]  /*6c290*/  LDL.LU.64 R14, [R1+0x3b68] ;  /* 0x003b6800010e7983 */ /* 0x000ee20000300a00 */
[----:B------:R-:W-:-:S03]  /*6c2a0*/  IMAD.MOV.U32 R27, RZ, RZ, R13 ;  /* 0x000000ffff1b7224 */ /* 0x000fc600078e000d */
[----:B------:R-:W3:Y:S02]  /*6c2b0*/  LDL.LU.64 R12, [R1+0x3b60] ;  /* 0x003b6000010c7983 */ /* 0x000ee40000300a00 */
[----:B---3--:R-:W-:-:S15]  /*6c2c0*/  HMMA.16816.F32 R16, R4, R18, R12 ;  /* 0x000000120410723c */ /* 0x008fde000000180c */
[----:B------:R-:W-:-:S09]  /*6c2d0*/  NOP ;  /* 0x0000000000007918 */ /* 0x000fd20000000000 */
[----:B------:R-:W-:Y:S02]  /*6c2e0*/  IMAD.MOV.U32 R13, RZ, RZ, R18 ;  /* 0x000000ffff0d7224 */ /* 0x000fe400078e0012 */
[----:B------:R-:W-:Y:S02]  /*6c2f0*/  IMAD.MOV.U32 R12, RZ, RZ, R19 ;  /* 0x000000ffff0c7224 */ /* 0x000fe400078e0013 */
[----:B------:R-:W-:Y:S01]  /*6c300*/  IMAD.MOV.U32 R15, RZ, RZ, R16 ;  /* 0x000000ffff0f7224 */ /* 0x000fe200078e0010 */
[----:B------:R-:W2:Y:S01]  /*6c310*/  LDL.LU.64 R18, [R1+0x3b58] ;  /* 0x003b580001127983 */ /* 0x000ea20000300a00 */
[----:B------:R-:W-:-:S03]  /*6c320*/  IMAD.MOV.U32 R14, RZ, RZ, R17 ;  /* 0x000000ffff0e7224 */ /* 0x000fc600078e0011 */
[----:B------:R-:W2:Y:S02]  /*6c330*/  LDL.LU.64 R16, [R1+0x3b50] ;  /* 0x003b500001107983 */ /* 0x000ea40000300a00 */
[----:B--2---:R-:W-:Y:S02]  /*6c340*/  HMMA.16816.F32 R16, R4, R10, R16 ;  /* 0x0000000a0410723c */ /* 0x004fe40000001810 */
[----:B------:R-:W2:Y:S04]  /*6c350*/  LDL.LU.64 R10, [R1+0x3b48] ;  /* 0x003b4800010a7983 */ /* 0x000ea80000300a00 */
[----:B------:R-:W3:Y:S04]  /*6c360*/  LDL.LU R8, [R1+0x270] ;  /* 0x0002700001087983 */ /* 0x000ee80000300800 */
[----:B------:R-:W3:Y:S04]  /*6c370*/  LDL.LU R9, [R1+0x274] ;  /* 0x0002740001097983 */ /* 0x000ee80000300800 */
[----:B---3--:R0:W-:Y:S09]  /*6c380*/  STL.64 [R1+0x39a8], R8 ;  /* 0x0039a80801007387 */ /* 0x0081f20000100a00 */
[----:B------:R1:W-:Y:S04]  /*6c390*/  STL.64 [R1+0x3970], R18 ;  /* 0x0039701201007387 */ /* 0x0003e80000100a00 */
[----:B------:R-:W-:Y:S04]  /*6c3a0*/  STL.64 [R1+0x3968], R16 ;  /* 0x0039681001007387 */ /* 0x000fe80000100a00 */
[----:B0-----:R-:W3:Y:S04]  /*6c3b0*/  LDL.LU R8, [R1+0x260] ;  /* 0x0002600001087983 */ /* 0x001ee80000300800 */
[----:B------:R-:W3:Y:S01]  /*6c3c0*/  LDL.LU R9, [R1+0x264] ;  /* 0x0002640001097983 */ /* 0x000ee20000300800 */
[----:B-1----:R-:W-:-:S03]  /*6c3d0*/  IMAD.MOV.U32 R18, RZ, RZ, R13 ;  /* 0x000000ffff127224 */ /* 0x002fc600078e000d */
[----:B---3--:R0:W-:Y:S04]  /*6c3e0*/  STL.64 [R1+0x39c0], R8 ;  /* 0x0039c00801007387 */ /* 0x0081e80000100a00 */
[----:B0-----:R-:W3:Y:S04]  /*6c3f0*/  LDL.LU R8, [R1+0x210] ;  /* 0x0002100001087983 */ /* 0x001ee80000300800 */
[----:B------:R-:W3:Y:S01]  /*6c400*/  LDL.LU R9, [R1+0x214] ;  /* 0x0002140001097983 */ /* 0x000ee20000300800 */
[----:B------:R-:W-:Y:S02]  /*6c410*/  IMAD.MOV.U32 R19, RZ, RZ, R12 ;  /* 0x000000ffff137224 */ /* 0x000fe400078e000c */
[----:B------:R-:W-:-:S02]  /*6c420*/  IMAD.MOV.U32 R16, RZ, RZ, R15 ;  /* 0x000000ffff107224 */ /* 0x000fc400078e000f */
[----:B------:R-:W-:Y:S01]  /*6c430*/  IMAD.MOV.U32 R17, RZ, RZ, R14 ;  /* 0x000000ffff117224 */ /* 0x000fe200078e000e */
[----:B---3--:R-:W-:Y:S04]  /*6c440*/  STL.64 [R1+0x39d8], R8 ;  /* 0x0039d80801007387 */ /* 0x008fe80000100a00 */
[----:B------:R0:W-:Y:S04]  /*6c450*/  STL.64 [R1+0x3988], R18 ;  /* 0x0039881201007387 */ /* 0x0001e80000100a00 */
[----:B------:R1:W-:Y:S01]  /*6c460*/  STL.64 [R1+0x3980], R16 ;  /* 0x0039801001007387 */ /* 0x0003e20000100a00 */
[----:B0-----:R-:W-:-:S02]  /*6c470*/  IMAD.MOV.U32 R18, RZ, RZ, R3 ;  /* 0x000000ffff127224 */ /* 0x001fc400078e0003 */
[----:B-1----:R-:W-:Y:S02]  /*6c480*/  IMAD.MOV.U32 R16, RZ, RZ, R20 ;  /* 0x000000ffff107224 */ /* 0x002fe400078e0014 */
[----:B------:R-:W3:Y:S01]  /*6c490*/  LDL.LU R20, [R1+0x3b40] ;  /* 0x003b400001147983 */ /* 0x000ee20000300800 */
[----:B------:R-:W-:Y:S02]  /*6c4a0*/  IMAD.MOV.U32 R17, RZ, RZ, R27 ;  /* 0x000000ffff117224 */ /* 0x000fe400078e001b */
[----:B------:R-:W-:Y:S01]  /*6c4b0*/  IMAD.MOV.U32 R19, RZ, RZ, R29 ;  /* 0x000000ffff137224 */ /* 0x000fe200078e001d */
[----:B------:R-:W4:Y:S04]  /*6c4c0*/  LDL.LU R27, [R1+0x3b3c] ;  /* 0x003b3c00011b7983 */ /* 0x000f280000300800 */
[----:B------:R-:W4:Y:S04]  /*6c4d0*/  LDL.LU R3, [R1+0x3b38] ;  /* 0x003b380001037983 */ /* 0x000f280000300800 */
[----:B------:R-:W4:Y:S04]  /*6c4e0*/  LDL.LU R29, [R1+0x3b34] ;  /* 0x003b3400011d7983 */ /* 0x000f280000300800 */
[----:B------:R-:W2:Y:S04]  /*6c4f0*/  LDL.LU R8, [R1+0x200] ;  /* 0x0002000001087983 */ /* 0x000ea80000300800 */
[----:B------:R-:W2:Y:S04]  /*6c500*/  LDL.LU R9, [R1+0x204] ;  /* 0x0002040001097983 */ /* 0x000ea80000300800 */
[----:B--2---:R-:W-:Y:S04]  /*6c510*/  STL.64 [R1+0x39f0], R8 ;  /* 0x0039f00801007387 */ /* 0x004fe80000100a00 */
[----:B------:R0:W-:Y:S04]  /*6c520*/  STL.64 [R1+0x39a0], R18 ;  /* 0x0039a01201007387 */ /* 0x0001e80000100a00 */
[----:B------:R1:W-:Y:S01]  /*6c530*/  STL.64 [R1+0x3998], R16 ;  /* 0x0039981001007387 */ /* 0x0003e20000100a00 */
[----:B0-----:R-:W-:-:S02]  /*6c540*/  IMAD.MOV.U32 R18, RZ, RZ, R22 ;  /* 0x000000ffff127224 */ /* 0x001fc400078e0016 */
[----:B-1----:R-:W-:Y:S02]  /*6c550*/  IMAD.MOV.U32 R16, RZ, RZ, R2 ;  /* 0x000000ffff107224 */ /* 0x002fe400078e0002 */
[----:B------:R-:W2:Y:S01]  /*6c560*/  LDL.LU R2, [R1+0x3b30] ;  /* 0x003b300001027983 */ /* 0x000ea20000300800 */
[----:B------:R-:W-:Y:S02]  /*6c570*/  IMAD.MOV.U32 R17, RZ, RZ, R21 ;  /* 0x000000ffff117224 */ /* 0x000fe400078e0015 */
[----:B------:R-:W-:Y:S01]  /*6c580*/  IMAD.MOV.U32 R19, RZ, RZ, R23 ;  /* 0x000000ffff137224 */ /* 0x000fe200078e0017 */
[----:B------:R-:W2:Y:S04]  /*6c590*/  LDL.LU R21, [R1+0x3b2c] ;  /* 0x003b2c0001157983 */ /* 0x000ea80000300800 */
[----:B------:R-:W2:Y:S04]  /*6c5a0*/  LDL.LU R22, [R1+0x3b28] ;  /* 0x003b280001167983 */ /* 0x000ea80000300800 */
[----:B------:R-:W2:Y:S04]  /*6c5b0*/  LDL.LU R23, [R1+0x3b24] ;  /* 0x003b240001177983 */ /* 0x000ea80000300800 */
[----:B------:R-:W3:Y:S04]  /*6c5c0*/  LDL.LU R8, [R1+0x1f0] ;  /* 0x0001f00001087983 */ /* 0x000ee80000300800 */
[----:B------:R-:W3:Y:S04]  /*6c5d0*/  LDL.LU R9, [R1+0x1f4] ;  /* 0x0001f40001097983 */ /* 0x000ee80000300800 */
        /* <DEDUP_REMOVED lines=11> */
[----:B------:R-:W4:Y:S04]  /*6c690*/  LDL.LU R8, [R1+0x1c0] ;  /* 0x0001c00001087983 */ /* 0x000f280000300800 */
[----:B------:R-:W4:Y:S04]  /*6c6a0*/  LDL.LU R9, [R1+0x1c4] ;  /* 0x0001c40001097983 */ /* 0x000f280000300800 */
[----:B----4-:R-:W-:Y:S04]  /*6c6b0*/  STL.64 [R1+0x3a20], R8 ;  /* 0x003a200801007387 */ /* 0x010fe80000100a00 */
[----:B------:R0:W-:Y:S04]  /*6c6c0*/  STL.64 [R1+0x39d0], R18 ;  /* 0x0039d01201007387 */ /* 0x0001e80000100a00 */
[----:B------:R1:W-:Y:S01]  /*6c6d0*/  STL.64 [R1+0x39c8], R16 ;  /* 0x0039c81001007387 */ /* 0x0003e20000100a00 */
[----:B0-----:R-:W-:-:S02]  /*6c6e0*/  IMAD.MOV.U32 R18, RZ, RZ, R25 ;  /* 0x000000ffff127224 */ /* 0x001fc400078e0019 */
[----:B-1----:R-:W-:Y:S02]  /*6c6f0*/  IMAD.MOV.U32 R16, RZ, RZ, R20 ;  /* 0x000000ffff107224 */ /* 0x002fe400078e0014 */
[----:B------:R-:W4:Y:S01]  /*6c700*/  LDL.LU R20, [R1+0x3b10] ;  /* 0x003b100001147983 */ /* 0x000f220000300800 */
[----:B------:R-:W-:Y:S02]  /*6c710*/  IMAD.MOV.U32 R17, RZ, RZ, R0 ;  /* 0x000000ffff117224 */ /* 0x000fe400078e0000 */
[----:B------:R-:W-:Y:S01]  /*6c720*/  IMAD.MOV.U32 R19, RZ, RZ, R26 ;  /* 0x000000ffff137224 */ /* 0x000fe200078e001a */
[----:B------:R-:W4:Y:S04]  /*6c730*/  LDL.LU R0, [R1+0x3b0c] ;  /* 0x003b0c0001007983 */ /* 0x000f280000300800 */
[----:B------:R-:W2:Y:S04]  /*6c740*/  LDL.LU R25, [R1+0x3b08] ;  /* 0x003b080001197983 */ /* 0x000ea80000300800 */
[----:B------:R-:W3:Y:S04]  /*6c750*/  LDL.LU R26, [R1+0x3b04] ;  /* 0x003b0400011a7983 */ /* 0x000ee80000300800 */
[----:B------:R-:W4:Y:S04]  /*6c760*/  LDL.LU R8, [R1+0x1a0] ;  /* 0x0001a00001087983 */ /* 0x000f280000300800 */
[----:B------:R-:W4:Y:S04]  /*6c770*/  LDL.LU R9, [R1+0x1a4] ;  /* 0x0001a40001097983 */ /* 0x000f280000300800 */
[----:B----4-:R3:W-:Y:S04]  /*6c780*/  STL.64 [R1+0x3a38], R8 ;  /* 0x003a380801007387 */ /* 0x0107e80000100a00 */
[----:B------:R0:W-:Y:S04]  /*6c790*/  STL.64 [R1+0x39e8], R18 ;  /* 0x0039e81201007387 */ /* 0x0001e80000100a00 */
[----:B------:R1:W-:Y:S01]  /*6c7a0*/  STL.64 [R1+0x39e0], R16 ;  /* 0x0039e01001007387 */ /* 0x0003e20000100a00 */
[----:B---3--:R-:W-:-:S02]  /*6c7b0*/  IMAD.MOV.U32 R8, RZ, RZ, R26 ;  /* 0x000000ffff087224 */ /* 0x008fc400078e001a */
[----:B--2---:R-:W-:Y:S02]  /*6c7c0*/  IMAD.MOV.U32 R9, RZ, RZ, R25 ;  /* 0x000000ffff097224 */ /* 0x004fe400078e0019 */
[----:B0-----:R-:W-:Y:S02]  /*6c7d0*/  IMAD.MOV.U32 R18, RZ, RZ, R3 ;  /* 0x000000ffff127224 */ /* 0x001fe400078e0003 */
[----:B-1----:R-:W-:Y:S02]  /*6c7e0*/  IMAD.MOV.U32 R16, RZ, RZ, R2 ;  /* 0x000000ffff107224 */ /* 0x002fe400078e0002 */
[----:B------:R-:W2:Y:S01]  /*6c7f0*/  LDL.LU R2, [R1+0x3b00] ;  /* 0x003b000001027983 */ /* 0x000ea20000300800 */
[----:B------:R-:W-:Y:S02]  /*6c800*/  IMAD.MOV.U32 R17, RZ, RZ, R29 ;  /* 0x000000ffff117224 */ /* 0x000fe400078e001d */
[----:B------:R-:W-:Y:S01]  /*6c810*/  IMAD.MOV.U32 R19, RZ, RZ, R27 ;  /* 0x000000ffff137224 */ /* 0x000fe200078e001b */
[----:B------:R-:W3:Y:S04]  /*6c820*/  LDL.LU R29, [R1+0x3afc] ;  /* 0x003afc00011d7983 */ /* 0x000ee80000300800 */
[----:B------:R-:W4:Y:S04]  /*6c830*/  LDL.LU R3, [R1+0x3af8] ;  /* 0x003af80001037983 */ /* 0x000f280000300800 */
[----:B------:R-:W3:Y:S04]  /*6c840*/  LDL.LU R27, [R1+0x3af4] ;  /* 0x003af400011b7983 */ /* 0x000ee80000300800 */
[----:B------:R-:W3:Y:S04]  /*6c850*/  LDL.LU R26, [R1+0x3af0] ;  /* 0x003af000011a7983 */ /* 0x000ee80000300800 */
[----:B------:R-:W3:Y:S04]  /*6c860*/  LDL.LU R25, [R1+0x3aec] ;  /* 0x003aec0001197983 */ /* 0x000ee80000300800 */
[----:B------:R0:W-:Y:S04]  /*6c870*/  STL.64 [R1+0x3a50], R8 ;  /* 0x003a500801007387 */ /* 0x0001e80000100a00 */
[----:B0-----:R-:W2:Y:S04]  /*6c880*/  LDL.LU R8, [R1+0x180] ;  /* 0x0001800001087983 */ /* 0x001ea80000300800 */
        /* <DEDUP_REMOVED lines=12> */
[----:B------:R-:W4:Y:S04]  /*6c950*/  LDL.LU R8, [R1+0x160] ;  /* 0x0001600001087983 */ /* 0x000f280000300800 */
[----:B------:R-:W4:Y:S04]  /*6c960*/  LDL.LU R9, [R1+0x164] ;  /* 0x0001640001097983 */ /* 0x000f280000300800 */
[----:B----4-:R-:W-:Y:S04]  /*6c970*/  STL.64 [R1+0x3a80], R8 ;  /* 0x003a800801007387 */ /* 0x010fe80000100a00 */
[----:B------:R-:W-:Y:S04]  /*6c980*/  STL.64 [R1+0x3a18], R18 ;  /* 0x003a181201007387 */ /* 0x000fe80000100a00 */
[----:B------:R0:W-:Y:S02]  /*6c990*/  STL.64 [R1+0x3a10], R16 ;  /* 0x003a101001007387 */ /* 0x0001e40000100a00 */
[----:B0-----:R-:W-:-:S02]  /*6c9a0*/  IMAD.MOV.U32 R16, RZ, RZ, R20 ;  /* 0x000000ffff107224 */ /* 0x001fc400078e0014 */
[----:B------:R-:W4:Y:S01]  /*6c9b0*/  LDL.LU R20, [R1+0x3ad8] ;  /* 0x003ad80001147983 */ /* 0x000f220000300800 */
[----:B------:R-:W-:-:S03]  /*6c9c0*/  IMAD.MOV.U32 R17, RZ, RZ, R28 ;  /* 0x000000ffff117224 */ /* 0x000fc600078e001c */
[----:B------:R-:W4:Y:S04]  /*6c9d0*/  LDL.LU R28, [R1+0x3ad4] ;  /* 0x003ad400011c7983 */ /* 0x000f280000300800 */
[----:B------:R-:W3:Y:S04]  /*6c9e0*/  LDL.LU R4, [R1+0x140] ;  /* 0x0001400001047983 */ /* 0x000ee80000300800 */
[----:B------:R-:W3:Y:S04]  /*6c9f0*/  LDL.LU R5, [R1+0x144] ;  /* 0x0001440001057983 */ /* 0x000ee80000300800 */
[----:B---3--:R0:W-:Y:S04]  /*6ca00*/  STL.64 [R1+0x3a90], R4 ;  /* 0x003a900401007387 */ /* 0x0081e80000100a00 */
[----:B------:R-:W3:Y:S04]  /*6ca10*/  LDL.LU R12, [R1+0x150] ;  /* 0x00015000010c7983 */ /* 0x000ee80000300800 */
[----:B------:R-:W3:Y:S04]  /*6ca20*/  LDL.LU R13, [R1+0x154] ;  /* 0x00015400010d7983 */ /* 0x000ee80000300800 */
[----:B0-----:R-:W4:Y:S04]  /*6ca30*/  LDL.LU R4, [R1+0x130] ;  /* 0x0001300001047983 */ /* 0x001f280000300800 */
[----:B------:R-:W4:Y:S01]  /*6ca40*/  LDL.LU R5, [R1+0x134] ;  /* 0x0001340001057983 */ /* 0x000f220000300800 */
[----:B------:R-:W-:-:S02]  /*6ca50*/  IMAD.MOV.U32 R18, RZ, RZ, R11 ;  /* 0x000000ffff127224 */ /* 0x000fc400078e000b */
[----:B------:R-:W-:Y:S01]  /*6ca60*/  IMAD.MOV.U32 R19, RZ, RZ, R10 ;  /* 0x000000ffff137224 */ /* 0x000fe200078e000a */
[----:B---3--:R0:W-:Y:S04]  /*6ca70*/  STL.64 [R1+0x3a88], R12 ;  /* 0x003a880c01007387 */ /* 0x0081e80000100a00 */
        /* <DEDUP_REMOVED lines=8> */
[----:B------:R0:W-:Y:S04]  /*6cb00*/  STL.64 [R1+0x3a30], R18 ;  /* 0x003a301201007387 */ /* 0x0001e80000100a00 */
[----:B------:R1:W-:Y:S01]  /*6cb10*/  STL.64 [R1+0x3a28], R16 ;  /* 0x003a281001007387 */ /* 0x0003e20000100a00 */
[----:B0-----:R-:W-:-:S02]  /*6cb20*/  IMAD.MOV.U32 R18, RZ, RZ, R2 ;  /* 0x000000ffff127224 */ /* 0x001fc400078e0002 */
[----:B------:R-:W-:Y:S02]  /*6cb30*/  IMAD.MOV.U32 R19, RZ, RZ, R0 ;  /* 0x000000ffff137224 */ /* 0x000fe400078e0000 */
[----:B-1----:R-:W-:Y:S02]  /*6cb40*/  IMAD.MOV.U32 R16, RZ, RZ, R3 ;  /* 0x000000ffff107224 */ /* 0x002fe400078e0003 */
[----:B------:R-:W-:Y:S01]  /*6cb50*/  IMAD.MOV.U32 R17, RZ, RZ, R29 ;  /* 0x000000ffff117224 */ /* 0x000fe200078e001d */
[----:B------:R-:W3:Y:S04]  /*6cb60*/  LDL.LU R3, [R1+0x3ad0] ;  /* 0x003ad00001037983 */ /* 0x000ee80000300800 */
[----:B------:R-:W3:Y:S04]  /*6cb70*/  LDL.LU R29, [R1+0x3acc] ;  /* 0x003acc00011d7983 */ /* 0x000ee80000300800 */
[----:B------:R-:W3:Y:S04]  /*6cb80*/  LDL.LU R2, [R1+0x3ac8] ;  /* 0x003ac80001027983 */ /* 0x000ee80000300800 */
[----:B------:R0:W-:Y:S04]  /*6cb90*/  STL.64 [R1+0x3a48], R18 ;  /* 0x003a481201007387 */ /* 0x0001e80000100a00 */
[----:B------:R2:W-:Y:S01]  /*6cba0*/  STL.64 [R1+0x3a40], R16 ;  /* 0x003a401001007387 */ /* 0x0005e20000100a00 */
[----:B0-----:R-:W-:-:S02]  /*6cbb0*/  IMAD.MOV.U32 R18, RZ, RZ, R26 ;  /* 0x000000ffff127224 */ /* 0x001fc400078e001a */
[----:B------:R-:W-:Y:S02]  /*6cbc0*/  IMAD.MOV.U32 R19, RZ, RZ, R27 ;  /* 0x000000ffff137224 */ /* 0x000fe400078e001b */
[----:B--2---:R-:W-:Y:S02]  /*6cbd0*/  IMAD.MOV.U32 R16, RZ, RZ, R24 ;  /* 0x000000ffff107224 */ /* 0x004fe400078e0018 */
[----:B------:R-:W2:Y:S01]  /*6cbe0*/  LDL.LU R24, [R1+0x3ac4] ;  /* 0x003ac40001187983 */ /* 0x000ea20000300800 */
[----:B------:R-:W-:-:S03]  /*6cbf0*/  IMAD.MOV.U32 R17, RZ, RZ, R25 ;  /* 0x000000ffff117224 */ /* 0x000fc600078e0019 */
[----:B------:R-:W2:Y:S04]  /*6cc00*/  LDL.LU R25, [R1+0x3ac0] ;  /* 0x003ac00001197983 */ /* 0x000ea80000300800 */
[----:B------:R-:W2:Y:S04]  /*6cc10*/  LDL.LU R26, [R1+0x3abc] ;  /* 0x003abc00011a7983 */ /* 0x000ea80000300800 */
[----:B------:R-:W2:Y:S04]  /*6cc20*/  LDL.LU R27, [R1+0x3ab8] ;  /* 0x003ab800011b7983 */ /* 0x000ea80000300800 */
[----:B------:R0:W-:Y:S04]  /*6cc30*/  STL.64 [R1+0x3a60], R18 ;  /* 0x003a601201007387 */ /* 0x0001e80000100a00 */
[----:B------:R4:W-:Y:S01]  /*6cc40*/  STL.64 [R1+0x3a58], R16 ;  /* 0x003a581001007387 */ /* 0x0009e20000100a00 */
[----:B0-----:R-:W-:-:S02]  /*6cc50*/  IMAD.MOV.U32 R18, RZ, RZ, R22 ;  /* 0x000000ffff127224 */ /* 0x001fc400078e0016 */
[----:B----4-:R-:W-:Y:S02]  /*6cc60*/  IMAD.MOV.U32 R16, RZ, RZ, R20 ;  /* 0x000000ffff107224 */ /* 0x010fe400078e0014 */
[----:B------:R-:W2:Y:S01]  /*6cc70*/  LDL.LU R20, [R1+0x3ab4] ;  /* 0x003ab40001147983 */ /* 0x000ea20000300800 */
[----:B------:R-:W-:Y:S02]  /*6cc80*/  IMAD.MOV.U32 R17, RZ, RZ, R21 ;  /* 0x000000ffff117224 */ /* 0x000fe400078e0015 */
[----:B------:R-:W-:Y:S01]  /*6cc90*/  IMAD.MOV.U32 R19, RZ, RZ, R23 ;  /* 0x000000ffff137224 */ /* 0x000fe200078e0017 */
[----:B------:R-:W2:Y:S04]  /*6cca0*/  LDL.LU R21, [R1+0x3ab0] ;  /* 0x003ab00001157983 */ /* 0x000ea80000300800 */
[----:B------:R-:W2:Y:S04]  /*6ccb0*/  LDL.LU R22, [R1+0x3aac] ;  /* 0x003aac0001167983 */ /* 0x000ea80000300800 */
[----:B------:R-:W2:Y:S04]  /*6ccc0*/  LDL.LU R23, [R1+0x3aa8] ;  /* 0x003aa80001177983 */ /* 0x000ea80000300800 */
[----:B------:R0:W-:Y:S04]  /*6ccd0*/  STL.64 [R1+0x3a78], R18 ;  /* 0x003a781201007387 */ /* 0x0001e80000100a00 */
[----:B------:R1:W-:Y:S01]  /*6cce0*/  STL.64 [R1+0x3a70], R16 ;  /* 0x003a701001007387 */ /* 0x0003e20000100a00 */
[----:B0-----:R-:W-:-:S02]  /*6ccf0*/  IMAD.MOV.U32 R19, RZ, RZ, R28 ;  /* 0x000000ffff137224 */ /* 0x001fc400078e001c */
[----:B---3--:R-:W-:Y:S02]  /*6cd00*/  IMAD.MOV.U32 R18, RZ, RZ, R3 ;  /* 0x000000ffff127224 */ /* 0x008fe400078e0003 */
[----:B-1----:R-:W-:Y:S02]  /*6cd10*/  IMAD.MOV.U32 R17, RZ, RZ, R29 ;  /* 0x000000ffff117224 */ /* 0x002fe400078e001d */
[----:B------:R-:W-:Y:S02]  /*6cd20*/  IMAD.MOV.U32 R16, RZ, RZ, R2 ;  /* 0x000000ffff107224 */ /* 0x000fe400078e0002 */
[----:B------:R-:W3:Y:S04]  /*6cd30*/  LDL.LU R2, [R1+0x3aa4] ;  /* 0x003aa40001027983 */ /* 0x000ee80000300800 */
[----:B------:R-:W4:Y:S04]  /*6cd40*/  LDL.LU R29, [R1+0x3aa0] ;  /* 0x003aa000011d7983 */ /* 0x000f280000300800 */
[----:B------:R-:W3:Y:S04]  /*6cd50*/  LDL.LU R3, [R1+0x3a9c] ;  /* 0x003a9c0001037983 */ /* 0x000ee80000300800 */
[----:B------:R-:W3:Y:S01]  /*6cd60*/  LDL.LU R28, [R1+0x3a98] ;  /* 0x003a9800011c7983 */ /* 0x000ee20000300800 */
[C---:B--2---:R-:W-:Y:S03]  /*6cd70*/  HMMA.16816.F32 R20, R24.reuse, R4, R20 ;  /* 0x000000041814723c */ /* 0x044fe60000001814 */
[----:B------:R-:W2:Y:S03]  /*6cd80*/  LDL.LU.64 R4, [R1+0x3a90] ;  /* 0x003a900001047983 */ /* 0x000ea60000300a00 */
[----:B--2---:R-:W-:Y:S01]  /*6cd90*/  HMMA.16816.F32 R4, R24, R4, R12 ;  /* 0x000000041804723c */ /* 0x004fe2000000180c */
[----:B------:R-:W2:-:S15]  /*6cda0*/  LDL.LU.64 R12, [R1+0x3a88] ;  /* 0x003a8800010c7983 */ /* 0x000e9e0000300a00 */
[----:B------:R-:W-:-:S07]  /*6cdb0*/  NOP ;  /* 0x0000000000007918 */ /* 0x000fce0000000000 */
        /* <DEDUP_REMOVED lines=8> */
[----:B------:R0:W-:Y:S04]  /*6ce40*/  STL.64 [R1], R8 ;  /* 0x0000000801007387 */ /* 0x0001e80000100a00 */
[----:B0-----:R-:W2:Y:S01]  /*6ce50*/  LDL.LU.64 R8, [R1+0x3a68] ;  /* 0x003a680001087983 */ /* 0x001ea20000300a00 */
[----:B----4-:R-:W-:Y:S02]  /*6ce60*/  IMAD.MOV.U32 R6, RZ, RZ, R29 ;  /* 0x000000ffff067224 */ /* 0x010fe400078e001d */
[----:B---3--:R-:W-:Y:S02]  /*6ce70*/  IMAD.MOV.U32 R7, RZ, RZ, R2 ;  /* 0x000000ffff077224 */ /* 0x008fe400078e0002 */
[----:B------:R-:W-:Y:S02]  /*6ce80*/  IMAD.MOV.U32 R2, RZ, RZ, R10 ;  /* 0x000000ffff027224 */ /* 0x000fe400078e000a */
[----:B------:R-:W-:-:S02]  /*6ce90*/  IMAD.MOV.U32 R29, RZ, RZ, R11 ;  /* 0x000000ffff1d7224 */ /* 0x000fc400078e000b */
[----:B--2---:R-:W-:Y:S01]  /*6cea0*/  HMMA.16816.F32 R8, R24, R8, R16 ;  /* 0x000000081808723c */ /* 0x004fe20000001810 */
[----:B------:R-:W2:Y:S04]  /*6ceb0*/  LDL.LU.64 R18, [R1+0x3a60] ;  /* 0x003a600001127983 */ /* 0x000ea80000300a00 */
[----:B------:R-:W2:-:S15]  /*6cec0*/  LDL.LU.64 R16, [R1+0x3a58] ;  /* 0x003a580001107983 */ /* 0x000e9e0000300a00 */
[----:B------:R-:W-:-:S03]  /*6ced0*/  NOP ;  /* 0x0000000000007918 */ /* 0x000fc60000000000 */
[----:B------:R0:W-:Y:S04]  /*6cee0*/  STL.64 [R1+0x30], R8 ;  /* 0x0000300801007387 */ /* 0x0001e80000100a00 */
[----:B------:R2:W-:Y:S04]  /*6cef0*/  STL [R1+0x38], R10 ;  /* 0x0000380a01007387 */ /* 0x0005e80000100800 */
[----:B0-----:R-:W2:Y:S01]  /*6cf00*/  LDL.LU.64 R8, [R1+0x3a50] ;  /* 0x003a500001087983 */ /* 0x001ea20000300a00 */
        /* <DEDUP_REMOVED lines=70> */
[----:B0-----:R-:W2:Y:S04]  /*6d370*/  LDL.LU.64 R8, [R1+0x3960] ;  /* 0x0039600001087983 */ /* 0x001ea80000300a00 */
[----:B-1----:R-:W3:Y:S01]  /*6d380*/  LDL.LU.64 R10, [R1+0x3958] ;  /* 0x00395800010a7983 */ /* 0x002ee20000300a00 */
[----:B--2---:R-:W-:Y:S03]  /*6d390*/  HMMA.16816.F32 R16, R24, R8, R16 ;  /* 0x000000081810723c */ /* 0x004fe60000001810 */
[----:B------:R-:W3:Y:S04]  /*6d3a0*/  LDL.LU.64 R8, [R1+0x3950] ;  /* 0x0039500001087983 */ /* 0x000ee80000300a00 */
[----:B------:R-:W2:-:S15]  /*6d3b0*/  LDL.LU R26, [R1+0x148] ;  /* 0x00014800011a7983 */ /* 0x000e9e0000300800 */
[----:B------:R-:W-:-:S01]  /*6d3c0*/  NOP ;  /* 0x0000000000007918 */ /* 0x000fc20000000000 */
[----:B------:R-:W-:Y:S04]  /*6d3d0*/  STL.64 [R1+0x20], R16 ;  /* 0x0000201001007387 */ /* 0x000fe80000100a00 */
[----:B------:R0:W-:Y:S04]  /*6d3e0*/  STL.64 [R1+0x28], R18 ;  /* 0x0000281201007387 */ /* 0x0001e80000100a00 */
[----:B------:R-:W2:Y:S04]  /*6d3f0*/  LDL.LU R27, [R1+0x14c] ;  /* 0x00014c00011b7983 */ /* 0x000ea80000300800 */
[----:B0-----:R-:W4:Y:S04]  /*6d400*/  LDL.LU R18, [R1+0x168] ;  /* 0x0001680001127983 */ /* 0x001f280000300800 */
[----:B------:R-:W4:Y:S01]  /*6d410*/  LDL.LU R19, [R1+0x16c] ;  /* 0x00016c0001137983 */ /* 0x000f220000300800 */
[----:B---3--:R-:W-:Y:S03]  /*6d420*/  HMMA.16816.F32 R20, R8, R6, R20 ;  /* 0x000000060814723c */ /* 0x008fe60000001814 */
[----:B------:R-:W2:Y:S04]  /*6d430*/  LDL.LU.64 R6, [R1+0x3948] ;  /* 0x0039480001067983 */ /* 0x000ea80000300a00 */
[----:B------:R-:W2:-:S15]  /*6d440*/  LDL.LU.64 R4, [R1+0x3940] ;  /* 0x0039400001047983 */ /* 0x000e9e0000300a00 */
[----:B------:R-:W-:-:S01]  /*6d450*/  NOP ;  /* 0x0000000000007918 */ /* 0x000fc20000000000 */
[----:B------:R-:W-:Y:S04]  /*6d460*/  STL.64 [R1+0x10], R20 ;  /* 0x0000101401007387 */ /* 0x000fe80000100a00 */
[----:B------:R0:W-:Y:S04]  /*6d470*/  STL.64 [R1+0x18], R22 ;  /* 0x0000181601007387 */ /* 0x0001e80000100a00 */
[----:B0-----:R-:W3:Y:S01]  /*6d480*/  LDL R23, [R1+0x334] ;  /* 0x0003340001177983 */ /* 0x001ee20000100800 */
[----:B--2---:R-:W-:Y:S03]  /*6d490*/  HMMA.16816.F32 R24, R8, R26, R4 ;  /* 0x0000001a0818723c */ /* 0x004fe60000001804 */
[----:B------:R-:W4:Y:S04]  /*6d4a0*/  LDL.LU R4, [R1] ;  /* 0x0000000001047983 */ /* 0x000f280000300800 */
[----:B------:R-:W4:Y:S01]  /*6d4b0*/  LDL.LU R5, [R1+0x4] ;  /* 0x0000040001057983 */ /* 0x000f220000300800 */
[----:B------:R-:W-:-:S03]  /*6d4c0*/  IMAD.MOV.U32 R6, RZ, RZ, R2 ;  /* 0x000000ffff067224 */ /* 0x000fc600078e0002 */
[----:B------:R-:W2:-:S12]  /*6d4d0*/  LDL.LU R2, [R1+0x3938] ;  /* 0x0039380001027983 */ /* 0x000e980000300800 */
[----:B------:R0:W-:Y:S02]  /*6d4e0*/  STL.64 [R1+0x3868], R26 ;  /* 0x0038681a01007387 */ /* 0x0001e40000100a00 */
[----:B0-----:R-:W-:Y:S02]  /*6d4f0*/  IMAD.MOV.U32 R26, RZ, RZ, R28 ;  /* 0x000000ffff1a7224 */ /* 0x001fe400078e001c */
[----:B------:R-:W-:-:S07]  /*6d500*/  IMAD.MOV.U32 R27, RZ, RZ, R3 ;  /* 0x000000ffff1b7224 */ /* 0x000fce00078e0003 */
[----:B------:R-:W-:Y:S01]  /*6d510*/  HMMA.16816.F32 R12, R8, R26, R12 ;  /* 0x0000001a080c723c */ /* 0x000fe2000000180c */
[----:B------:R-:W-:Y:S01]  /*6d520*/  IMAD.MOV.U32 R7, RZ, RZ, R29 ;  /* 0x000000ffff077224 */ /* 0x000fe200078e001d */
[----:B------:R-:W-:-:S15]  /*6d530*/  STL.64 [R1+0x3860], R24 ;  /* 0x0038601801007387 */ /* 0x000fde0000100a00 */
[----:B------:R-:W-:-:S06]  /*6d540*/  NOP ;  /* 0x0000000000007918 */ /* 0x000fcc0000000000 */
[----:B------:R-:W-:Y:S04]  /*6d550*/  STL.64 [R1+0x3878], R14 ;  /* 0x0038780e01007387 */ /* 0x000fe80000100a00 */
[----:B------:R-:W-:Y:S01]  /*6d560*/  STL.64 [R1+0x3870], R12 ;  /* 0x0038700c01007387 */ /* 0x000fe20000100a00 */
[----:B----4-:R-:W-:Y:S03]  /*6d570*/  HMMA.16816.F32 R16, R8, R18, R4 ;  /* 0x000000120810723c */ /* 0x010fe60000001804 */
[----:B---3--:R-:W0:Y:S04]  /*6d580*/  LDSM.16.MT88.4 R4, [R23+0x41400] ;  /* 0x041400001704783b */ /* 0x008e280000004200 */
[----:B--2---:R-:W1:Y:S04]  /*6d590*/  LDSM.16.M88.4 R12, [R2+UR6+0x4100] ;  /* 0x00410006020c783b */ /* 0x004e680008000200 */
[----:B------:R-:W-:-:S12]  /*6d5a0*/  LDSM.16.M88.4 R24, [R2+UR6+0x100] ;  /* 0x000100060218783b */ /* 0x000fd80008000200 */
[----:B------:R-:W-:Y:S04]  /*6d5b0*/  STL [R1+0x385c], R16 ;  /* 0x00385c1001007387 */ /* 0x000fe80000100800 */
[----:B------:R-:W-:Y:S04]  /*6d5c0*/  STL [R1+0x3858], R17 ;  /* 0x0038581101007387 */ /* 0x000fe80000100800 */
[----:B------:R-:W-:Y:S04]  /*6d5d0*/  STL [R1+0x3854], R18 ;  /* 0x0038541201007387 */ /* 0x000fe80000100800 */
[----:B------:R-:W-:Y:S04]  /*6d5e0*/  STL [R1+0x3850], R19 ;  /* 0x0038501301007387 */ /* 0x000fe80000100800 */
[----:B------:R-:W-:Y:S04]  /*6d5f0*/  STL [R1+0x38f8], R23 ;  /* 0x0038f81701007387 */ /* 0x000fe80000100800 */
[----:B0-----:R-:W-:Y:S04]  /*6d600*/  STL.64 [R1+0x3888], R6 ;  /* 0x0038880601007387 */ /* 0x001fe80000100a00 */
[----:B------:R0:W-:Y:S04]  /*6d610*/  STL.64 [R1+0x3880], R4 ;  /* 0x0038800401007387 */ /* 0x0001e80000100a00 */
[----:B-1----:R-:W-:Y:S01]  /*6d620*/  STL.64 [R1+0x128], R14 ;  /* 0x0001280e01007387 */ /* 0x002fe20000100a00 */
[----:B0-----:R-:W-:-:S02]  /*6d630*/  IMAD.MOV.U32 R5, RZ, RZ, R12 ;  /* 0x000000ffff057224 */ /* 0x001fc400078e000c */
[----:B------:R-:W-:Y:S02]  /*6d640*/  IMAD.MOV.U32 R4, RZ, RZ, R13 ;  /* 0x000000ffff047224 */ /* 0x000fe400078e000d */
[----:B------:R-:W0:Y:S04]  /*6d650*/  LDSM.16.M88.4 R12, [R2+UR6+0x8100] ;  /* 0x00810006020c783b */ /* 0x000e280008000200 */
[----:B------:R-:W-:Y:S04]  /*6d660*/  STL.64 [R1+0x38e8], R4 ;  /* 0x0038e80401007387 */ /* 0x000fe80000100a00 */
[----:B------:R-:W1:Y:S04]  /*6d670*/  LDSM.16.M88.4 R4, [R2+UR6+0xc100] ;  /* 0x00c100060204783b */ /* 0x000e680008000200 */
[----:B0-----:R-:W-:Y:S04]  /*6d680*/  STL [R1+0x130], R12 ;  /* 0x0001300c01007387 */ /* 0x001fe80000100800 */
[----:B------:R-:W-:Y:S04]  /*6d690*/  STL.64 [R1+0x138], R14 ;  /* 0x0001380e01007387 */ /* 0x000fe80000100a00 */
[----:B-1----:R-:W-:Y:S04]  /*6d6a0*/  STL.64 [R1+0x140], R4 ;  /* 0x0001400401007387 */ /* 0x002fe80000100a00 */
[----:B------:R-:W2:Y:S04]  /*6d6b0*/  LDL.LU R22, [R1+0x1a8] ;  /* 0x0001a80001167983 */ /* 0x000ea80000300800 */
[----:B------:R-:W2:Y:S01]  /*6d6c0*/  LDL.LU R23, [R1+0x1ac] ;  /* 0x0001ac0001177983 */ /* 0x000ea20000300800 */
[----:B------:R-:W-:-:S02]  /*6d6d0*/  IMAD.MOV.U32 R28, RZ, RZ, R6 ;  /* 0x000000ffff1c7224 */ /* 0x000fc400078e0006 */
[----:B------:R-:W-:Y:S02]  /*6d6e0*/  IMAD.MOV.U32 R3, RZ, RZ, R7 ;  /* 0x000000ffff037224 */ /* 0x000fe400078e0007 */
[----:B------:R-:W0:Y:S02]  /*6d6f0*/  LDSM.16.M88.4 R4, [R2+UR6+0x10100] ;  /* 0x010100060204783b */ /* 0x000e240008000200 */
[----:B0-----:R-:W-:Y:S02]  /*6d700*/  IMAD.MOV.U32 R16, RZ, RZ, R4 ;  /* 0x000000ffff107224 */ /* 0x001fe400078e0004 */
[----:B------:R-:W-:Y:S01]  /*6d710*/  IMAD.MOV.U32 R17, RZ, RZ, R5 ;  /* 0x000000ffff117224 */ /* 0x000fe200078e0005 */
[----:B--2---:R0:W-:Y:S04]  /*6d720*/  STL.64 [R1+0x3910], R22 ;  /* 0x0039101601007387 */ /* 0x0041e80000100a00 */
[----:B------:R-:W-:Y:S04]  /*6d730*/  STL.64 [R1+0x118], R26 ;  /* 0x0001181a01007387 */ /* 0x000fe80000100a00 */
[----:B------:R-:W-:Y:S04]  /*6d740*/  STL.64 [R1+0x3890], R24 ;  /* 0x0038901801007387 */ /* 0x000fe80000100a00 */
[----:B------:R-:W-:Y:S04]  /*6d750*/  STL [R1+0x380c], R28 ;  /* 0x00380c1c01007387 */ /* 0x000fe80000100800 */
[----:B------:R-:W-:Y:S04]  /*6d760*/  STL [R1+0x3808], R3 ;  /* 0x0038080301007387 */ /* 0x000fe80000100800 */
[----:B------:R-:W-:Y:S04]  /*6d770*/  STL.64 [R1+0x158], R6 ;  /* 0x0001580601007387 */ /* 0x000fe80000100a00 */
[----:B------:R1:W-:Y:S04]  /*6d780*/  STL.64 [R1+0x3930], R16 ;  /* 0x0039301001007387 */ /* 0x0003e80000100a00 */
[----:B0-----:R-:W2:Y:S04]  /*6d790*/  LDL.LU R22, [R1+0x198] ;  /* 0x0001980001167983 */ /* 0x001ea80000300800 */
[----:B------:R-:W2:Y:S04]  /*6d7a0*/  LDL.LU R23, [R1+0x19c] ;  /* 0x00019c0001177983 */ /* 0x000ea80000300800 */
[----:B------:R-:W0:Y:S04]  /*6d7b0*/  LDSM.16.M88.4 R4, [R2+UR6+0x14100] ;  /* 0x014100060204783b */ /* 0x000e280008000200 */
[----:B-1----:R-:W3:Y:S04]  /*6d7c0*/  LDL.LU R16, [R1+0x30] ;  /* 0x0000300001107983 */ /* 0x002ee80000300800 */
[----:B------:R-:W3:Y:S04]  /*6d7d0*/  LDL.LU R17, [R1+0x34] ;  /* 0x0000340001117983 */ /* 0x000ee80000300800 */
[----:B------:R-:W3:Y:S01]  /*6d7e0*/  LDL.LU R18, [R1+0x38] ;  /* 0x0000380001127983 */ /* 0x000ee20000300800 */
[----:B------:R-:W-:-:S02]  /*6d7f0*/  IMAD.MOV.U32 R19, RZ, RZ, R0 ;  /* 0x000000ffff137224 */ /* 0x000fc400078e0000 */
[----:B0-----:R-:W-:Y:S01]  /*6d800*/  IMAD.MOV.U32 R0, RZ, RZ, R7 ;  /* 0x000000ffff007224 */ /* 0x001fe200078e0007 */
[----:B--2---:R0:W-:Y:S04]  /*6d810*/  STL.64 [R1+0x3928], R22 ;  /* 0x0039281601007387 */ /* 0x0041e80000100a00 */
[----:B0-----:R-:W3:Y:S04]  /*6d820*/  LDL.LU R22, [R1+0x188] ;  /* 0x0001880001167983 */ /* 0x001ee80000300800 */
[----:B------:R-:W3:Y:S04]  /*6d830*/  LDL.LU R23, [R1+0x18c] ;  /* 0x00018c0001177983 */ /* 0x000ee80000300800 */
[----:B------:R-:W-:Y:S04]  /*6d840*/  STL.64 [R1+0x160], R4 ;  /* 0x0001600401007387 */ /* 0x000fe80000100a00 */
[----:B------:R-:W-:Y:S04]  /*6d850*/  STL [R1+0x168], R6 ;  /* 0x0001680601007387 */ /* 0x000fe80000100800 */
[----:B------:R-:W0:Y:S04]  /*6d860*/  LDSM.16.M88.4 R4, [R2+UR6+0x18100] ;  /* 0x018100060204783b */ /* 0x000e280008000200 */
[----:B------:R-:W-:Y:S04]  /*6d870*/  STL [R1+0x36bc], R0 ;  /* 0x0036bc0001007387 */ /* 0x000fe80000100800 */
[----:B------:R-:W2:Y:S04]  /*6d880*/  LDL.LU R14, [R1+0x208] ;  /* 0x00020800010e7983 */ /* 0x000ea80000300800 */
[----:B0-----:R-:W-:Y:S04]  /*6d890*/  STL.64 [R1+0x170], R4 ;  /* 0x0001700401007387 */ /* 0x001fe80000100a00 */
[----:B------:R-:W-:Y:S04]  /*6d8a0*/  STL.64 [R1+0x178], R6 ;  /* 0x0001780601007387 */ /* 0x000fe80000100a00 */
[----:B------:R-:W2:Y:S04]  /*6d8b0*/  LDL.LU R15, [R1+0x20c] ;  /* 0x00020c00010f7983 */ /* 0x000ea80000300800 */
[----:B--2---:R-:W-:Y:S04]  /*6d8c0*/  STL.64 [R1+0x38f0], R14 ;  /* 0x0038f00e01007387 */ /* 0x004fe80000100a00 */
[----:B------:R-:W2:Y:S04]  /*6d8d0*/  LDL.LU R24, [R1+0x90] ;  /* 0x0000900001187983 */ /* 0x000ea80000300800 */
[----:B------:R-:W2:Y:S04]  /*6d8e0*/  LDL.LU R25, [R1+0x94] ;  /* 0x0000940001197983 */ /* 0x000ea80000300800 */
[----:B------:R-:W4:Y:S04]  /*6d8f0*/  LDL.LU R26, [R1+0x98] ;  /* 0x00009800011a7983 */ /* 0x000f280000300800 */
[----:B------:R-:W4:Y:S01]  /*6d900*/  LDL.LU R27, [R1+0x9c] ;  /* 0x00009c00011b7983 */ /* 0x000f220000300800 */
[----:B---3--:R-:W-:Y:S03]  /*6d910*/  HMMA.16816.F32 R20, R8, R22, R16 ;  /* 0x000000160814723c */ /* 0x008fe60000001810 */
[----:B----4-:R-:W-:Y:S04]  /*6d920*/  STL.64 [R1+0x3908], R26 ;  /* 0x0039081a01007387 */ /* 0x010fe80000100a00 */
[----:B--2---:R0:W-:Y:S04]  /*6d930*/  STL.64 [R1+0x3900], R24 ;  /* 0x0039001801007387 */ /* 0x0041e80000100a00 */
[----:B0-----:R-:W2:Y:S04]  /*6d940*/  LDL.LU R24, [R1+0x50] ;  /* 0x0000500001187983 */ /* 0x001ea80000300800 */
[----:B------:R-:W2:Y:S04]  /*6d950*/  LDL.LU R25, [R1+0x54] ;  /* 0x0000540001197983 */ /* 0x000ea80000300800 */
[----:B------:R-:W3:Y:S04]  /*6d960*/  LDL.LU R26, [R1+0x58] ;  /* 0x00005800011a7983 */ /* 0x000ee80000300800 */
[----:B------:R-:W3:Y:S01]  /*6d970*/  LDL.LU R27, [R1+0x5c] ;  /* 0x00005c00011b7983 */ /* 0x000ee20000300800 */
[----:B------:R-:W-:-:S03]  /*6d980*/  IMAD.MOV.U32 R29, RZ, RZ, R13 ;  /* 0x000000ffff1d7224 */ /* 0x000fc600078e000d */
[----:B---3--:R-:W-:Y:S04]  /*6d990*/  STL.64 [R1+0x3920], R26 ;  /* 0x0039201a01007387 */ /* 0x008fe80000100a00 */
[----:B--2---:R0:W-:Y:S04]  /*6d9a0*/  STL.64 [R1+0x3918], R24 ;  /* 0x0039181801007387 */ /* 0x0041e80000100a00 */
[----:B0-----:R-:W2:Y:S04]  /*6d9b0*/  LDL.LU R24, [R1+0x40] ;  /* 0x0000400001187983 */ /* 0x001ea80000300800 */
[----:B------:R-:W2:Y:S04]  /*6d9c0*/  LDL.LU R25, [R1+0x44] ;  /* 0x0000440001197983 */ /* 0x000ea80000300800 */
[----:B------:R-:W2:Y:S04]  /*6d9d0*/  LDL.LU R26, [R1+0x48] ;  /* 0x00004800011a7983 */ /* 0x000ea80000300800 */
[----:B------:R-:W2:Y:S04]  /*6d9e0*/  LDL.LU R27, [R1+0x4c] ;  /* 0x00004c00011b7983 */ /* 0x000ea80000300800 */
[----:B------:R-:W3:Y:S04]  /*6d9f0*/  LDL.LU R6, [R1+0x1c8] ;  /* 0x0001c80001067983 */ /* 0x000ee80000300800 */
[----:B------:R-:W3:Y:S04]  /*6da00*/  LDL.LU R7, [R1+0x1cc] ;  /* 0x0001cc0001077983 */ /* 0x000ee80000300800 */
[----:B------:R-:W3:Y:S04]  /*6da10*/  LDL.LU R12, [R1+0x100] ;  /* 0x00010000010c7983 */ /* 0x000ee80000300800 */
[----:B------:R-:W3:Y:S04]  /*6da20*/  LDL.LU R13, [R1+0x104] ;  /* 0x00010400010d7983 */ /* 0x000ee80000300800 */
[----:B------:R-:W3:Y:S04]  /*6da30*/  LDL.LU R14, [R1+0x108] ;  /* 0x00010800010e7983 */ /* 0x000ee80000300800 */
[----:B------:R-:W3:Y:S04]  /*6da40*/  LDL.LU R15, [R1+0x10c] ;  /* 0x00010c00010f7983 */ /* 0x000ee80000300800 */
[----:B------:R-:W4:Y:S04]  /*6da50*/  LDL.LU.64 R16, [R1+0x3930] ;  /* 0x0039300001107983 */ /* 0x000f280000300a00 */
[----:B------:R0:W-:Y:S04]  /*6da60*/  STL.64 [R1+0x8], R22 ;  /* 0x0000081601007387 */ /* 0x0001e80000100a00 */
[----:B0-----:R-:W2:Y:S01]  /*6da70*/  LDL.LU.64 R22, [R1+0x3928] ;  /* 0x0039280001167983 */ /* 0x001ea20000300a00 */
[----:B------:R-:W-:-:S02]  /*6da80*/  IMAD.MOV.U32 R18, RZ, RZ, R20 ;  /* 0x000000ffff127224 */ /* 0x000fc400078e0014 */
[----:B------:R-:W-:-:S05]  /*6da90*/  IMAD.MOV.U32 R19, RZ, RZ, R21 ;  /* 0x000000ffff137224 */ /* 0x000fca00078e0015 */
[----:B------:R0:W-:Y:S01]  /*6daa0*/  STL.64 [R1+0x38a0], R18 ;  /* 0x0038a01201007387 */ /* 0x0001e20000100a00 */
[C---:B--2---:R-:W-:Y:S03]  /*6dab0*/  HMMA.16816.F32 R20, R8.reuse, R22, R24 ;  /* 0x000000160814723c */ /* 0x044fe60000001818 */
[----:B----4-:R-:W-:Y:S04]  /*6dac0*/  STL.64 [R1+0x3898], R16 ;  /* 0x0038981001007387 */ /* 0x010fe80000100a00 */
[----:B0-----:R-:W2:Y:S04]  /*6dad0*/  LDL.LU R18, [R1+0x1f8] ;  /* 0x0001f80001127983 */ /* 0x001ea80000300800 */
[----:B------:R-:W2:Y:S04]  /*6dae0*/  LDL.LU R19, [R1+0x1fc] ;  /* 0x0001fc0001137983 */ /* 0x000ea80000300800 */
[----:B------:R-:W4:Y:S04]  /*6daf0*/  LDL.LU.64 R26, [R1+0x3920] ;  /* 0x00392000011a7983 */ /* 0x000f280000300a00 */
[----:B------:R-:W4:Y:S04]  /*6db00*/  LDL.LU.64 R24, [R1+0x3918] ;  /* 0x0039180001187983 */ /* 0x000f280000300a00 */
[----:B------:R-:W-:Y:S04]  /*6db10*/  STL.64 [R1+0x40], R20 ;  /* 0x0000401401007387 */ /* 0x000fe80000100a00 */
[----:B------:R0:W-:Y:S04]  /*6db20*/  STL.64 [R1+0x48], R22 ;  /* 0x0000481601007387 */ /* 0x0001e80000100a00 */
[----:B0-----:R-:W4:Y:S02]  /*6db30*/  LDL.LU.64 R22, [R1+0x3910] ;  /* 0x0039100001167983 */ /* 0x001f240000300a00 */
[----:B----4-:R-:W-:Y:S02]  /*6db40*/  HMMA.16816.F32 R20, R8, R22, R24 ;  /* 0x000000160814723c */ /* 0x010fe40000001818 */
[----:B------:R-:W4:Y:S04]  /*6db50*/  LDL.LU.64 R26, [R1+0x3908] ;  /* 0x00390800011a7983 */ /* 0x000f280000300a00 */
[----:B------:R-:W4:-:S15]  /*6db60*/  LDL.LU.64 R24, [R1+0x3900] ;  /* 0x0039000001187983 */ /* 0x000f1e0000300a00 */
[----:B------:R-:W-:-:S02]  /*6db70*/  NOP ;  /* 0x0000000000007918 */ /* 0x000fc40000000000 */
[----:B------:R-:W-:Y:S01]  /*6db80*/  STL.64 [R1+0x50], R20 ;  /* 0x0000501401007387 */ /* 0x000fe20000100a00 */
[----:B------:R-:W-:Y:S02]  /*6db90*/  IMAD.MOV.U32 R28, RZ, RZ, R22 ;  /* 0x000000ffff1c7224 */ /* 0x000fe400078e0016 */
[----:B------:R-:W-:Y:S02]  /*6dba0*/  IMAD.MOV.U32 R3, RZ, RZ, R23 ;  /* 0x000000ffff037224 */ /* 0x000fe400078e0017 */
        /* <DEDUP_REMOVED lines=29> */
[----:B0-----:R-:W2:Y:S04]  /*6dd80*/  LDL.LU R23, [R1+0x38f8] ;  /* 0x0038f80001177983 */ /* 0x001ea80000300800 */
[----:B------:R-:W-:Y:S01]  /*6dd90*/  STL [R1+0x3410], R2 ;  /* 0x0034100201007387 */ /* 0x000fe20000100800 */
[----:B---3--:R-:W-:Y:S03]  /*6dda0*/  HMMA.16816.F32 R4, R8, R6, R12 ;  /* 0x000000060804723c */ /* 0x008fe6000000180c */
[----:B--2---:R-:W0:Y:S04]  /*6ddb0*/  LDSM.16.MT88.4 R20, [R23+0x41600] ;  /* 0x041600001714783b */ /* 0x004e280000004200 */
[----:B0-----:R-:W-:Y:S04]  /*6ddc0*/  STL.64 [R1+0x3718], R22 ;  /* 0x0037181601007387 */ /* 0x001fe80000100a00 */
[----:B------:R0:W-:Y:S04]  /*6ddd0*/  STL.64 [R1+0x3710], R20 ;  /* 0x0037101401007387 */ /* 0x0001e80000100a00 */
[----:B0-----:R-:W2:Y:S04]  /*6dde0*/  LDL.LU R20, [R1+0xf0] ;  /* 0x0000f00001147983 */ /* 0x001ea80000300800 */
[----:B------:R-:W2:Y:S04]  /*6ddf0*/  LDL.LU R21, [R1+0xf4] ;  /* 0x0000f40001157983 */ /* 0x000ea80000300800 */
[----:B------:R-:W2:Y:S04]  /*6de00*/  LDL.LU R22, [R1+0xf8] ;  /* 0x0000f80001167983 */ /* 0x000ea80000300800 */
[----:B------:R-:W2:Y:S04]  /*6de10*/  LDL.LU R23, [R1+0xfc] ;  /* 0x0000fc0001177983 */ /* 0x000ea80000300800 */
[----:B------:R-:W4:Y:S01]  /*6de20*/  LDL.LU.64 R14, [R1+0x38f0] ;  /* 0x0038f000010e7983 */ /* 0x000f220000300a00 */
[----:B------:R-:W-:-:S02]  /*6de30*/  IMAD.MOV.U32 R3, RZ, RZ, R6 ;  /* 0x000000ffff037224 */ /* 0x000fc400078e0006 */
[----:B------:R-:W-:Y:S01]  /*6de40*/  IMAD.MOV.U32 R28, RZ, RZ, R5 ;  /* 0x000000ffff1c7224 */ /* 0x000fe200078e0005 */
[----:B------:R0:W-:Y:S04]  /*6de50*/  STL [R1+0xa0], R4 ;  /* 0x0000a00401007387 */ /* 0x0001e80000100800 */
[----:B------:R1:W-:Y:S04]  /*6de60*/  STL [R1+0xac], R7 ;  /* 0x0000ac0701007387 */ /* 0x0003e80000100800 */
[----:B0-----:R-:W3:Y:S04]  /*6de70*/  LDL.LU.64 R4, [R1+0x38e8] ;  /* 0x0038e80001047983 */ /* 0x001ee80000300a00 */
[----:B------:R-:W-:Y:S04]  /*6de80*/  STL [R1+0x381c], R3 ;  /* 0x00381c0301007387 */ /* 0x000fe80000100800 */
[----:B------:R-:W-:Y:S01]  /*6de90*/  STL [R1+0x3818], R28 ;  /* 0x0038181c01007387 */ /* 0x000fe20000100800 */
[C---:B--2---:R-:W-:Y:S06]  /*6dea0*/  HMMA.16816.F32 R16, R8.reuse, R18, R20 ;  /* 0x000000120810723c */ /* 0x044fec0000001814 */
[----:B----4-:R-:W-:-:S15]  /*6deb0*/  HMMA.16816.F32 R12, R8, R14, R24 ;  /* 0x0000000e080c723c */ /* 0x010fde0000001818 */
[----:B------:R-:W-:-:S02]  /*6dec0*/  NOP ;  /* 0x0000000000007918 */ /* 0x000fc40000000000 */
[----:B------:R-:W-:Y:S04]  /*6ded0*/  STL.64 [R1+0x100], R16 ;  /* 0x0001001001007387 */ /* 0x000fe80000100a00 */
[----:B------:R-:W-:Y:S04]  /*6dee0*/  STL.64 [R1+0x108], R18 ;  /* 0x0001081201007387 */ /* 0x000fe80000100a00 */
[----:B------:R-:W-:Y:S04]  /*6def0*/  STL.64 [R1+0xf0], R12 ;  /* 0x0000f00c01007387 */ /* 0x000fe80000100a00 */
[----:B------:R-:W2:Y:S04]  /*6df00*/  LDL.LU R6, [R1+0x2f8] ;  /* 0x0002f80001067983 */ /* 0x000ea80000300800 */
[----:B-1----:R-:W2:Y:S04]  /*6df10*/  LDL.LU R7, [R1+0x2fc] ;  /* 0x0002fc0001077983 */ /* 0x002ea80000300800 */
[----:B--2---:R0:W-:Y:S04]  /*6df20*/  STL.64 [R1+0x38b0], R6 ;  /* 0x0038b00601007387 */ /* 0x0041e80000100a00 */
[----:B---3--:R-:W-:Y:S04]  /*6df30*/  STL.64 [R1+0x38a8], R4 ;  /* 0x0038a80401007387 */ /* 0x008fe80000100a00 */
[----:B0-----:R-:W2:Y:S04]  /*6df40*/  LDL.LU R6, [R1+0x2d8] ;  /* 0x0002d80001067983 */ /* 0x001ea80000300800 */
[----:B------:R-:W2:Y:S04]  /*6df50*/  LDL.LU R7, [R1+0x2dc] ;  /* 0x0002dc0001077983 */ /* 0x000ea80000300800 */
[----:B------:R-:W3:Y:S04]  /*6df60*/  LDL.LU R22, [R1+0x218] ;  /* 0x0002180001167983 */ /* 0x000ee80000300800 */
[----:B------:R-:W3:Y:S04]  /*6df70*/  LDL.LU R23, [R1+0x21c] ;  /* 0x00021c0001177983 */ /* 0x000ee80000300800 */
[----:B--2---:R0:W-:Y:S04]  /*6df80*/  STL.64 [R1+0x38c0], R6 ;  /* 0x0038c00601007387 */ /* 0x0041e80000100a00 */
[----:B0-----:R-:W2:Y:S04]  /*6df90*/  LDL.LU R6, [R1+0x278] ;  /* 0x0002780001067983 */ /* 0x001ea80000300800 */
[----:B------:R-:W2:Y:S04]  /*6dfa0*/  LDL.LU R7, [R1+0x27c] ;  /* 0x00027c0001077983 */ /* 0x000ea80000300800 */
[----:B--2---:R0:W-:Y:S04]  /*6dfb0*/  STL.64 [R1+0x38c8], R6 ;  /* 0x0038c80601007387 */ /* 0x0041e80000100a00 */
[----:B0-----:R-:W2:Y:S04]  /*6dfc0*/  LDL.LU R6, [R1+0x268] ;  /* 0x0002680001067983 */ /* 0x001ea80000300800 */
[----:B------:R-:W2:Y:S04]  /*6dfd0*/  LDL.LU R7, [R1+0x26c] ;  /* 0x00026c0001077983 */ /* 0x000ea80000300800 */
[----:B--2---:R0:W-:Y:S04]  /*6dfe0*/  STL.64 [R1+0x38e0], R6 ;  /* 0x0038e00601007387 */ /* 0x0041e80000100a00 */
[----:B------:R-:W3:Y:S04]  /*6dff0*/  LDL.LU R4, [R1+0x80] ;  /* 0x0000800001047983 */ /* 0x000ee80000300800 */
[----:B------:R-:W3:Y:S04]  /*6e000*/  LDL.LU R5, [R1+0x84] ;  /* 0x0000840001057983 */ /* 0x000ee80000300800 */
[----:B0-----:R-:W3:Y:S04]  /*6e010*/  LDL.LU R6, [R1+0x88] ;  /* 0x0000880001067983 */ /* 0x001ee80000300800 */
[----:B------:R-:W3:Y:S04]  /*6e020*/  LDL.LU R7, [R1+0x8c] ;  /* 0x00008c0001077983 */ /* 0x000ee80000300800 */
[----:B------:R-:W2:Y:S04]  /*6e030*/  LDL.LU R18, [R1+0x2e8] ;  /* 0x0002e80001127983 */ /* 0x000ea80000300800 */
[----:B------:R-:W2:Y:S04]  /*6e040*/  LDL.LU R19, [R1+0x2ec] ;  /* 0x0002ec0001137983 */ /* 0x000ea80000300800 */
[----:B--2---:R0:W-:Y:S04]  /*6e050*/  STL.64 [R1+0x38b8], R18 ;  /* 0x0038b81201007387 */ /* 0x0041e80000100a00 */
[----:B------:R-:W2:Y:S04]  /*6e060*/  LDL.LU R16, [R1+0xc0] ;  /* 0x0000c00001107983 */ /* 0x000ea80000300800 */
[----:B------:R-:W2:Y:S04]  /*6e070*/  LDL.LU R17, [R1+0xc4] ;  /* 0x0000c40001117983 */ /* 0x000ea80000300800 */
[----:B0-----:R-:W4:Y:S04]  /*6e080*/  LDL.LU R18, [R1+0xc8] ;  /* 0x0000c80001127983 */ /* 0x001f280000300800 */
[----:B------:R-:W4:Y:S01]  /*6e090*/  LDL.LU R19, [R1+0xcc] ;  /* 0x0000cc0001137983 */ /* 0x000f220000300800 */
[----:B---3--:R-:W-:Y:S01]  /*6e0a0*/  HMMA.16816.F32 R4, R8, R22, R4 ;  /* 0x000000160804723c */ /* 0x008fe20000001804 */
[----:B------:R-:W-:-:S02]  /*6e0b0*/  IMAD.MOV.U32 R28, RZ, RZ, R15 ;  /* 0x000000ffff1c7224 */ /* 0x000fc400078e000f */
[----:B------:R-:W-:-:S15]  /*6e0c0*/  IMAD.MOV.U32 R3, RZ, RZ, R14 ;  /* 0x000000ffff037224 */ /* 0x000fde00078e000e */
[----:B------:R-:W-:-:S06]  /*6e0d0*/  NOP ;  /* 0x0000000000007918 */ /* 0x000fcc0000000000 */
[----:B------:R-:W-:Y:S02]  /*6e0e0*/  IMAD.MOV.U32 R23, RZ, RZ, R6 ;  /* 0x000000ffff177224 */ /* 0x000fe400078e0006 */
[----:B------:R-:W-:Y:S01]  /*6e0f0*/  IMAD.MOV.U32 R22, RZ, RZ, R7 ;  /* 0x000000ffff167224 */ /* 0x000fe200078e0007 */
[----:B----4-:R-:W-:Y:S04]  /*6e100*/  STL.64 [R1+0x38d8], R18 ;  /* 0x0038d81201007387 */ /* 0x010fe80000100a00 */
        /* <DEDUP_REMOVED lines=9> */
[----:B------:R-:W4:Y:S04]  /*6e1a0*/  LDL.LU R12, [R1+0x10] ;  /* 0x00001000010c7983 */ /* 0x000f280000300800 */
[----:B------:R-:W4:Y:S04]  /*6e1b0*/  LDL.LU R13, [R1+0x14] ;  /* 0x00001400010d7983 */ /* 0x000f280000300800 */
[----:B------:R-:W4:Y:S04]  /*6e1c0*/  LDL.LU R14, [R1+0x18] ;  /* 0x00001800010e7983 */ /* 0x000f280000300800 */
[----:B------:R-:W4:Y:S04]  /*6e1d0*/  LDL.LU R15, [R1+0x1c] ;  /* 0x00001c00010f7983 */ /* 0x000f280000300800 */
[----:B------:R-:W-:Y:S04]  /*6e1e0*/  STL [R1+0x3824], R28 ;  /* 0x0038241c01007387 */ /* 0x000fe80000100800 */
[----:B------:R-:W-:Y:S04]  /*6e1f0*/  STL [R1+0x3820], R3 ;  /* 0x0038200301007387 */ /* 0x000fe80000100800 */
[----:B------:R-:W-:Y:S04]  /*6e200*/  STL.64 [R1+0xe0], R4 ;  /* 0x0000e00401007387 */ /* 0x000fe80000100a00 */
[----:B------:R-:W2:Y:S04]  /*6e210*/  LDL.LU.64 R6, [R1+0x38e0] ;  /* 0x0038e00001067983 */ /* 0x000ea80000300a00 */
[----:B------:R0:W-:Y:S04]  /*6e220*/  STL [R1+0x382c], R22 ;  /* 0x00382c1601007387 */ /* 0x0001e80000100800 */
[----:B------:R1:W-:Y:S04]  /*6e230*/  STL [R1+0x3828], R23 ;  /* 0x0038281701007387 */ /* 0x0003e80000100800 */
[----:B------:R-:W3:Y:S04]  /*6e240*/  LDL.LU R20, [R1+0x60] ;  /* 0x0000600001147983 */ /* 0x000ee80000300800 */
[----:B------:R-:W3:Y:S04]  /*6e250*/  LDL.LU R21, [R1+0x64] ;  /* 0x0000640001157983 */ /* 0x000ee80000300800 */
[----:B0-----:R-:W3:Y:S04]  /*6e260*/  LDL.LU R22, [R1+0x68] ;  /* 0x0000680001167983 */ /* 0x001ee80000300800 */
[----:B-1----:R-:W3:Y:S01]  /*6e270*/  LDL.LU R23, [R1+0x6c] ;  /* 0x00006c0001177983 */ /* 0x002ee20000300800 */
[----:B--2---:R-:W-:Y:S03]  /*6e280*/  HMMA.16816.F32 R4, R8, R6, R16 ;  /* 0x000000060804723c */ /* 0x004fe60000001810 */
[----:B------:R-:W2:Y:S04]  /*6e290*/  LDL.LU.64 R18, [R1+0x38d8] ;  /* 0x0038d80001127983 */ /* 0x000ea80000300a00 */
[----:B------:R-:W2:-:S15]  /*6e2a0*/  LDL.LU.64 R16, [R1+0x38d0] ;  /* 0x0038d00001107983 */ /* 0x000e9e0000300a00 */
[----:B------:R-:W-:-:S01]  /*6e2b0*/  NOP ;  /* 0x0000000000007918 */ /* 0x000fc20000000000 */
[----:B------:R3:W-:Y:S01]  /*6e2c0*/  STL.64 [R1+0xd0], R4 ;  /* 0x0000d00401007387 */ /* 0x0007e20000100a00 */
[----:B------:R-:W-:Y:S02]  /*6e2d0*/  IMAD.MOV.U32 R28, RZ, RZ, R6 ;  /* 0x000000ffff1c7224 */ /* 0x000fe400078e0006 */
[----:B------:R-:W-:Y:S02]  /*6e2e0*/  IMAD.MOV.U32 R3, RZ, RZ, R7 ;  /* 0x000000ffff037224 */ /* 0x000fe400078e0007 */
[----:B------:R-:W3:Y:S04]  /*6e2f0*/  LDL.LU.64 R6, [R1+0x38c8] ;  /* 0x0038c80001067983 */ /* 0x000ee80000300a00 */
[----:B------:R-:W-:Y:S04]  /*6e300*/  STL [R1+0x3834], R3 ;  /* 0x0038340301007387 */ /* 0x000fe80000100800 */
[----:B------:R-:W-:Y:S01]  /*6e310*/  STL [R1+0x3830], R28 ;  /* 0x0038301c01007387 */ /* 0x000fe20000100800 */
[----:B---3--:R-:W-:-:S15]  /*6e320*/  HMMA.16816.F32 R4, R8, R6, R20 ;  /* 0x000000060804723c */ /* 0x008fde0000001814 */
[----:B------:R-:W-:-:S08]  /*6e330*/  NOP ;  /* 0x0000000000007918 */ /* 0x000fd00000000000 */
[----:B------:R-:W-:Y:S01]  /*6e340*/  STL.64 [R1+0x90], R4 ;  /* 0x0000900401007387 */ /* 0x000fe20000100a00 */
[----:B------:R-:W-:Y:S02]  /*6e350*/  IMAD.MOV.U32 R22, RZ, RZ, R6 ;  /* 0x000000ffff167224 */ /* 0x000fe400078e0006 */
[----:B------:R-:W-:Y:S02]  /*6e360*/  IMAD.MOV.U32 R23, RZ, RZ, R7 ;  /* 0x000000ffff177224 */ /* 0x000fe400078e0007 */
[----:B------:R-:W2:Y:S04]  /*6e370*/  LDL.LU.64 R6, [R1+0x38c0] ;  /* 0x0038c00001067983 */ /* 0x000ea80000300a00 */
[----:B------:R-:W-:Y:S04]  /*6e380*/  STL [R1+0x383c], R23 ;  /* 0x00383c1701007387 */ /* 0x000fe80000100800 */
[----:B------:R0:W-:Y:S04]  /*6e390*/  STL [R1+0x3838], R22 ;  /* 0x0038381601007387 */ /* 0x0001e80000100800 */
[----:B------:R-:W3:Y:S04]  /*6e3a0*/  LDL.LU R20, [R1+0xb0] ;  /* 0x0000b00001147983 */ /* 0x000ee80000300800 */
[----:B------:R-:W3:Y:S04]  /*6e3b0*/  LDL.LU R21, [R1+0xb4] ;  /* 0x0000b40001157983 */ /* 0x000ee80000300800 */
[----:B0-----:R-:W3:Y:S04]  /*6e3c0*/  LDL.LU R22, [R1+0xb8] ;  /* 0x0000b80001167983 */ /* 0x001ee80000300800 */
[----:B------:R-:W3:Y:S01]  /*6e3d0*/  LDL.LU R23, [R1+0xbc] ;  /* 0x0000bc0001177983 */ /* 0x000ee20000300800 */
[----:B--2---:R-:W-:Y:S03]  /*6e3e0*/  HMMA.16816.F32 R4, R8, R6, R16 ;  /* 0x000000060804723c */ /* 0x004fe60000001810 */
[----:B------:R-:W3:-:S15]  /*6e3f0*/  LDL.LU.64 R18, [R1+0x38b8] ;  /* 0x0038b80001127983 */ /* 0x000ede0000300a00 */
[----:B------:R-:W-:-:S05]  /*6e400*/  NOP ;  /* 0x0000000000007918 */ /* 0x000fca0000000000 */
[----:B------:R0:W-:Y:S01]  /*6e410*/  STL.64 [R1+0x80], R4 ;  /* 0x0000800401007387 */ /* 0x0001e20000100a00 */
[----:B------:R-:W-:Y:S02]  /*6e420*/  IMAD.MOV.U32 R3, RZ, RZ, R6 ;  /* 0x000000ffff037224 */ /* 0x000fe400078e0006 */
[----:B------:R-:W-:Y:S02]  /*6e430*/  IMAD.MOV.U32 R28, RZ, RZ, R7 ;  /* 0x000000ffff1c7224 */ /* 0x000fe400078e0007 */
[----:B------:R-:W2:Y:S04]  /*6e440*/  LDL.LU.64 R6, [R1+0x38b0] ;  /* 0x0038b00001067983 */ /* 0x000ea80000300a00 */
[----:B0-----:R-:W4:Y:S04]  /*6e450*/  LDL.LU.64 R4, [R1+0x38a8] ;  /* 0x0038a80001047983 */ /* 0x001f280000300a00 */
[----:B------:R-:W-:Y:S04]  /*6e460*/  STL [R1+0x3844], R28 ;  /* 0x0038441c01007387 */ /* 0x000fe80000100800 */
[----:B------:R-:W-:Y:S01]  /*6e470*/  STL [R1+0x3840], R3 ;  /* 0x0038400301007387 */ /* 0x000fe20000100800 */
[----:B---3--:R-:W-:-:S15]  /*6e480*/  HMMA.16816.F32 R16, R8, R18, R20 ;  /* 0x000000120810723c */ /* 0x008fde0000001814 */
[----:B------:R-:W-:-:S09]  /*6e490*/  NOP ;  /* 0x0000000000007918 */ /* 0x000fd20000000000 */
[----:B------:R-:W-:Y:S01]  /*6e4a0*/  IMAD.MOV.U32 R22, RZ, RZ, R19 ;  /* 0x000000ffff167224 */ /* 0x000fe200078e0013 */
[----:B------:R0:W-:Y:S01]  /*6e4b0*/  STL.64 [R1+0x70], R16 ;  /* 0x0000701001007387 */ /* 0x0001e20000100a00 */
[----:B------:R-:W-:-:S03]  /*6e4c0*/  IMAD.MOV.U32 R23, RZ, RZ, R18 ;  /* 0x000000ffff177224 */ /* 0x000fc600078e0012 */
[----:B------:R-:W3:Y:S01]  /*6e4d0*/  LDL.LU.64 R18, [R1+0x38a0] ;  /* 0x0038a00001127983 */ /* 0x000ee20000300a00 */
[----:B--2---:R-:W-:Y:S03]  /*6e4e0*/  HMMA.16816.F32 R8, R8, R6, R24 ;  /* 0x000000060808723c */ /* 0x004fe60000001818 */
[----:B0-----:R-:W2:Y:S01]  /*6e4f0*/  LDL.LU.64 R16, [R1+0x3898] ;  /* 0x0038980001107983 */ /* 0x001ea20000300a00 */
[----:B----4-:R-:W-:-:S03]  /*6e500*/  IMAD.MOV.U32 R20, RZ, RZ, R5 ;  /* 0x000000ffff147224 */ /* 0x010fc600078e0005 */
[----:B------:R-:W-:Y:S01]  /*6e510*/  STL [R1+0x384c], R22 ;  /* 0x00384c1601007387 */ /* 0x000fe20000100800 */
[----:B------:R-:W-:-:S03]  /*6e520*/  IMAD.MOV.U32 R21, RZ, RZ, R4 ;  /* 0x000000ffff157224 */ /* 0x000fc600078e0004 */
[----:B------:R-:W-:Y:S04]  /*6e530*/  STL [R1+0x3848], R23 ;  /* 0x0038481701007387 */ /* 0x000fe80000100800 */
[----:B------:R-:W4:Y:S04]  /*6e540*/  LDL.LU.64 R24, [R1+0x3890] ;  /* 0x0038900001187983 */ /* 0x000f280000300a00 */
[----:B------:R-:W4:Y:S04]  /*6e550*/  LDL.LU.64 R6, [R1+0x3888] ;  /* 0x0038880001067983 */ /* 0x000f280000300a00 */
[----:B------:R-:W4:Y:S04]  /*6e560*/  LDL.LU.64 R4, [R1+0x3880] ;  /* 0x0038800001047983 */ /* 0x000f280000300a00 */
[----:B------:R0:W-:Y:S04]  /*6e570*/  STL.64 [R1+0x30], R8 ;  /* 0x0000300801007387 */ /* 0x0001e80000100a00 */
[----:B0-----:R-:W3:Y:S01]  /*6e580*/  LDL.LU R8, [R1+0x130] ;  /* 0x0001300001087983 */ /* 0x001ee20000300800 */
[----:B------:R-:W-:Y:S01]  /*6e590*/  IMAD.MOV.U32 R9, RZ, RZ, R29 ;  /* 0x000000ffff097224 */ /* 0x000fe200078e001d */
[----:B----4-:R-:W-:Y:S02]  /*6e5a0*/  HMMA.16816.F32 R24, R4, R24, R12 ;  /* 0x000000180418723c */ /* 0x010fe4000000180c */
[----:B------:R-:W3:Y:S04]  /*6e5b0*/  LDL.LU.64 R14, [R1+0x3878] ;  /* 0x00387800010e7983 */ /* 0x000ee80000300a00 */
[----:B------:R-:W3:-:S15]  /*6e5c0*/  LDL.LU.64 R12, [R1+0x3870] ;  /* 0x00387000010c7983 */ /* 0x000ede0000300a00 */
[----:B------:R-:W-:-:S02]  /*6e5d0*/  NOP ;  /* 0x0000000000007918 */ /* 0x000fc40000000000 */
[----:B------:R0:W-:Y:S01]  /*6e5e0*/  STL [R1+0x20], R24 ;  /* 0x0000201801007387 */ /* 0x0001e20000100800 */
[----:B------:R-:W-:Y:S02]  /*6e5f0*/  IMAD.MOV.U32 R2, RZ, RZ, R26 ;  /* 0x000000ffff027224 */ /* 0x000fe400078e001a */
[----:B------:R-:W-:Y:S02]  /*6e600*/  IMAD.MOV.U32 R0, RZ, RZ, R27 ;  /* 0x000000ffff007224 */ /* 0x000fe400078e001b */
[----:B------:R-:W-:Y:S01]  /*6e610*/  IMAD.MOV.U32 R29, RZ, RZ, R25 ;  /* 0x000000ffff1d7224 */ /* 0x000fe200078e0019 */
[----:B------:R-:W4:Y:S04]  /*6e620*/  LDL.LU.64 R26, [R1+0x3868] ;  /* 0x00386800011a7983 */ /* 0x000f280000300a00 */
[----:B0-----:R-:W4:Y:S01]  /*6e630*/  LDL.LU.64 R24, [R1+0x3860] ;  /* 0x0038600001187983 */ /* 0x001f220000300a00 */
[----:B------:R-:W-:-:S02]  /*6e640*/  IMAD.MOV.U32 R28, RZ, RZ, R10 ;  /* 0x000000ffff1c7224 */ /* 0x000fc400078e000a */
[----:B------:R-:W-:Y:S02]  /*6e650*/  IMAD.MOV.U32 R3, RZ, RZ, R11 ;  /* 0x000000ffff037224 */ /* 0x000fe400078e000b */
[C---:B---3--:R-:W-:Y:S06]  /*6e660*/  HMMA.16816.F32 R8, R4.reuse, R8, R12 ;  /* 0x000000080408723c */ /* 0x048fec000000180c */
[----:B----4-:R-:W-:Y:S01]  /*6e670*/  HMMA.16816.F32 R24, R4, R20, R24 ;  /* 0x000000140418723c */ /* 0x010fe20000001818 */
[----:B------:R-:W-:Y:S02]  /*6e680*/  IMAD.MOV.U32 R12, RZ, RZ, R18 ;  /* 0x000000ffff0c7224 */ /* 0x000fe400078e0012 */
[----:B------:R-:W-:-:S15]  /*6e690*/  IMAD.MOV.U32 R13, RZ, RZ, R19 ;  /* 0x000000ffff0d7224 */ /* 0x000fde00078e0013 */
[----:B------:R-:W-:-:S06]  /*6e6a0*/  NOP ;  /* 0x0000000000007918 */ /* 0x000fcc0000000000 */
[----:B------:R-:W-:Y:S02]  /*6e6b0*/  IMAD.MOV.U32 R22, RZ, RZ, R24 ;  /* 0x000000ffff167224 */ /* 0x000fe400078e0018 */
[----:B------:R-:W-:Y:S02]  /*6e6c0*/  IMAD.MOV.U32 R23, RZ, RZ, R25 ;  /* 0x000000ffff177224 */ /* 0x000fe400078e0019 */
[----:B--2---:R-:W-:Y:S02]  /*6e6d0*/  IMAD.MOV.U32 R24, RZ, RZ, R16 ;  /* 0x000000ffff187224 */ /* 0x004fe400078e0010 */
[----:B------:R-:W2:Y:S01]  /*6e6e0*/  LDL.LU R16, [R1+0x385c] ;  /* 0x00385c0001107983 */ /* 0x000ea20000300800 */
[----:B------:R-:W-:-:S03]  /*6e6f0*/  IMAD.MOV.U32 R25, RZ, RZ, R17 ;  /* 0x000000ffff197224 */ /* 0x000fc600078e0011 */
[----:B------:R-:W2:Y:S04]  /*6e700*/  LDL.LU R17, [R1+0x3858] ;  /* 0x0038580001117983 */ /* 0x000ea80000300800 */
[----:B------:R-:W2:Y:S04]  /*6e710*/  LDL.LU R18, [R1+0x3854] ;  /* 0x0038540001127983 */ /* 0x000ea80000300800 */
[----:B------:R-:W2:Y:S04]  /*6e720*/  LDL.LU R19, [R1+0x3850] ;  /* 0x0038500001137983 */ /* 0x000ea80000300800 */
[----:B------:R-:W3:Y:S04]  /*6e730*/  LDL.LU R14, [R1+0x8] ;  /* 0x00000800010e7983 */ /* 0x000ee80000300800 */
[----:B------:R-:W3:Y:S04]  /*6e740*/  LDL.LU R15, [R1+0xc] ;  /* 0x00000c00010f7983 */ /* 0x000ee80000300800 */
[----:B------:R-:W-:Y:S04]  /*6e750*/  STL.64 [R1+0x36e8], R10 ;  /* 0x0036e80a01007387 */ /* 0x000fe80000100a00 */
[----:B------:R0:W-:Y:S04]  /*6e760*/  STL.64 [R1+0x36e0], R8 ;  /* 0x0036e00801007387 */ /* 0x0001e80000100a00 */
[----:B0-----:R-:W2:Y:S04]  /*6e770*/  LDL.LU R8, [R1+0x140] ;  /* 0x0001400001087983 */ /* 0x001ea80000300800 */
[----:B------:R-:W2:Y:S02]  /*6e780*/  LDL.LU R9, [R1+0x144] ;  /* 0x0001440001097983 */ /* 0x000ea40000300800 */
[----:B--2---:R-:W-:-:S15]  /*6e790*/  HMMA.16816.F32 R16, R4, R8, R16 ;  /* 0x000000080410723c */ /* 0x004fde0000001810 */
[----:B------:R-:W-:-:S08]  /*6e7a0*/  NOP ;  /* 0x0000000000007918 */ /* 0x000fd00000000000 */
[----:B------:R0:W-:Y:S04]  /*6e7b0*/  STL.64 [R1+0x36d8], R18 ;  /* 0x0036d81201007387 */ /* 0x0001e80000100a00 */
[----:B------:R-:W-:Y:S04]  /*6e7c0*/  STL.64 [R1+0x36d0], R16 ;  /* 0x0036d01001007387 */ /* 0x000fe80000100a00 */
[----:B0-----:R-:W2:Y:S04]  /*6e7d0*/  LDL.LU R18, [R1+0x138] ;  /* 0x0001380001127983 */ /* 0x001ea80000300800 */
[----:B------:R-:W2:Y:S04]  /*6e7e0*/  LDL.LU R19, [R1+0x13c] ;  /* 0x00013c0001137983 */ /* 0x000ea80000300800 */
[----:B--2---:R-:W-:Y:S04]  /*6e7f0*/  STL.64 [R1+0x36f0], R18 ;  /* 0x0036f01201007387 */ /* 0x004fe80000100a00 */
[----:B------:R-:W2:Y:S04]  /*6e800*/  LDL.LU R10, [R1+0x128] ;  /* 0x00012800010a7983 */ /* 0x000ea80000300800 */
[----:B------:R-:W2:Y:S01]  /*6e810*/  LDL.LU R11, [R1+0x12c] ;  /* 0x00012c00010b7983 */ /* 0x000ea20000300800 */
[----:B------:R-:W-:-:S03]  /*6e820*/  IMAD.MOV.U32 R20, RZ, RZ, R27 ;  /* 0x000000ffff147224 */ /* 0x000fc600078e001b */
[----:B--2---:R0:W-:Y:S04]  /*6e830*/  STL.64 [R1+0x36f8], R10 ;  /* 0x0036f80a01007387 */ /* 0x0041e80000100a00 */
[----:B0-----:R-:W2:Y:S04]  /*6e840*/  LDL.LU R10, [R1+0x118] ;  /* 0x00011800010a7983 */ /* 0x001ea80000300800 */
[----:B------:R-:W2:Y:S01]  /*6e850*/  LDL.LU R11, [R1+0x11c] ;  /* 0x00011c00010b7983 */ /* 0x000ea20000300800 */
[----:B------:R-:W-:Y:S02]  /*6e860*/  IMAD.MOV.U32 R21, RZ, RZ, R26 ;  /* 0x000000ffff157224 */ /* 0x000fe400078e001a */
[----:B------:R-:W-:-:S02]  /*6e870*/  IMAD.MOV.U32 R16, RZ, RZ, R22 ;  /* 0x000000ffff107224 */ /* 0x000fc400078e0016 */
[----:B------:R-:W-:Y:S02]  /*6e880*/  IMAD.MOV.U32 R17, RZ, RZ, R23 ;  /* 0x000000ffff117224 */ /* 0x000fe400078e0017 */
[----:B------:R-:W-:Y:S02]  /*6e890*/  IMAD.MOV.U32 R19, RZ, RZ, R20 ;  /* 0x000000ffff137224 */ /* 0x000fe400078e0014 */
[----:B------:R-:W-:Y:S01]  /*6e8a0*/  IMAD.MOV.U32 R18, RZ, RZ, R21 ;  /* 0x000000ffff127224 */ /* 0x000fe200078e0015 */
[----:B--2---:R0:W-:Y:S04]  /*6e8b0*/  STL.64 [R1+0x3720], R10 ;  /* 0x0037200a01007387 */ /* 0x0041e80000100a00 */
[----:B------:R-:W2:Y:S04]  /*6e8c0*/  LDL.LU R22, [R1+0x384c] ;  /* 0x00384c0001167983 */ /* 0x000ea80000300800 */
[----:B------:R-:W4:Y:S04]  /*6e8d0*/  LDL.LU R23, [R1+0x3848] ;  /* 0x0038480001177983 */ /* 0x000f280000300800 */
[----:B------:R-:W3:Y:S04]  /*6e8e0*/  LDL.LU R20, [R1+0x2b0] ;  /* 0x0002b00001147983 */ /* 0x000ee80000300800 */
[----:B------:R-:W3:Y:S01]  /*6e8f0*/  LDL.LU R21, [R1+0x2b4] ;  /* 0x0002b40001157983 */ /* 0x000ee20000300800 */
[----:B0-----:R-:W-:-:S02]  /*6e900*/  IMAD.MOV.U32 R10, RZ, RZ, R28 ;  /* 0x000000ffff0a7224 */ /* 0x001fc400078e001c */
[----:B------:R-:W-:Y:S01]  /*6e910*/  IMAD.MOV.U32 R11, RZ, RZ, R3 ;  /* 0x000000ffff0b7224 */ /* 0x000fe200078e0003 */
[----:B---3--:R0:W-:Y:S04]  /*6e920*/  STL.64 [R1+0x3728], R20 ;  /* 0x0037281401007387 */ /* 0x0081e80000100a00 */
[----:B------:R-:W3:Y:S04]  /*6e930*/  LDL.LU R8, [R1+0x30] ;  /* 0x0000300001087983 */ /* 0x000ee80000300800 */
[----:B------:R-:W3:Y:S04]  /*6e940*/  LDL.LU R9, [R1+0x34] ;  /* 0x0000340001097983 */ /* 0x000ee80000300800 */
[----:B------:R-:W2:Y:S04]  /*6e950*/  LDL.LU R28, [R1+0x3844] ;  /* 0x00384400011c7983 */ /* 0x000ea80000300800 */
[----:B------:R-:W2:Y:S04]  /*6e960*/  LDL.LU R3, [R1+0x3840] ;  /* 0x0038400001037983 */ /* 0x000ea80000300800 */
[----:B------:R4:W-:Y:S04]  /*6e970*/  STL.64 [R1+0x3738], R10 ;  /* 0x0037380a01007387 */ /* 0x0009e80000100a00 */
[----:B---3--:R1:W-:Y:S04]  /*6e980*/  STL.64 [R1+0x3730], R8 ;  /* 0x0037300801007387 */ /* 0x0083e80000100a00 */
[----:B0-----:R-:W3:Y:S04]  /*6e990*/  LDL.LU R20, [R1+0x2a0] ;  /* 0x0002a00001147983 */ /* 0x001ee80000300800 */
[----:B------:R-:W3:Y:S01]  /*6e9a0*/  LDL.LU R21, [R1+0x2a4] ;  /* 0x0002a40001157983 */ /* 0x000ee20000300800 */
[----:B----4-:R-:W-:-:S02]  /*6e9b0*/  IMAD.MOV.U32 R10, RZ, RZ, R23 ;  /* 0x000000ffff0a7224 */ /* 0x010fc400078e0017 */
[----:B--2---:R-:W-:Y:S01]  /*6e9c0*/  IMAD.MOV.U32 R11, RZ, RZ, R22 ;  /* 0x000000ffff0b7224 */ /* 0x004fe200078e0016 */
[----:B---3--:R0:W-:Y:S04]  /*6e9d0*/  STL.64 [R1+0x3740], R20 ;  /* 0x0037401401007387 */ /* 0x0081e80000100a00 */
[----:B-1----:R-:W2:Y:S04]  /*6e9e0*/  LDL.LU R8, [R1+0x70] ;  /* 0x0000700001087983 */ /* 0x002ea80000300800 */
[----:B------:R-:W2:Y:S04]  /*6e9f0*/  LDL.LU R9, [R1+0x74] ;  /* 0x0000740001097983 */ /* 0x000ea80000300800 */
[----:B------:R-:W3:Y:S04]  /*6ea00*/  LDL.LU R23, [R1+0x383c] ;  /* 0x00383c0001177983 */ /* 0x000ee80000300800 */
[----:B------:R-:W4:Y:S04]  /*6ea10*/  LDL.LU R22, [R1+0x3838] ;  /* 0x0038380001167983 */ /* 0x000f280000300800 */
[----:B------:R-:W-:Y:S04]  /*6ea20*/  STL.64 [R1+0x3750], R10 ;  /* 0x0037500a01007387 */ /* 0x000fe80000100a00 */
[----:B--2---:R-:W-:Y:S04]  /*6ea30*/  STL.64 [R1+0x3748], R8 ;  /* 0x0037480801007387 */ /* 0x004fe80000100a00 */
[----:B0-----:R-:W2:Y:S04]  /*6ea40*/  LDL.LU R20, [R1+0x290] ;  /* 0x0002900001147983 */ /* 0x001ea80000300800 */
[----:B------:R-:W2:Y:S04]  /*6ea50*/  LDL.LU R21, [R1+0x294] ;  /* 0x0002940001157983 */ /* 0x000ea80000300800 */
[----:B--2---:R0:W-:Y:S04]  /*6ea60*/  STL.64 [R1+0x3758], R20 ;  /* 0x0037581401007387 */ /* 0x0041e80000100a00 */
[----:B0-----:R-:W2:Y:S04]  /*6ea70*/  LDL.LU R20, [R1+0x280] ;  /* 0x0002800001147983 */ /* 0x001ea80000300800 */
[----:B------:R-:W2:Y:S01]  /*6ea80*/  LDL.LU R21, [R1+0x284] ;  /* 0x0002840001157983 */ /* 0x000ea20000300800 */
[----:B------:R-:W-:-:S02]  /*6ea90*/  IMAD.MOV.U32 R10, RZ, RZ, R3 ;  /* 0x000000ffff0a7224 */ /* 0x000fc400078e0003 */
[----:B------:R-:W-:Y:S01]  /*6eaa0*/  IMAD.MOV.U32 R11, RZ, RZ, R28 ;  /* 0x000000ffff0b7224 */ /* 0x000fe200078e001c */
[----:B--2---:R0:W-:Y:S04]  /*6eab0*/  STL.64 [R1+0x3770], R20 ;  /* 0x0037701401007387 */ /* 0x0041e80000100a00 */
[----:B------:R-:W2:Y:S04]  /*6eac0*/  LDL.LU R8, [R1+0x80] ;  /* 0x0000800001087983 */ /* 0x000ea80000300800 */
[----:B------:R-:W2:Y:S04]  /*6ead0*/  LDL.LU R9, [R1+0x84] ;  /* 0x0000840001097983 */ /* 0x000ea80000300800 */
[----:B------:R-:W3:Y:S04]  /*6eae0*/  LDL.LU R3, [R1+0x3834] ;  /* 0x0038340001037983 */ /* 0x000ee80000300800 */
[----:B------:R-:W3:Y:S04]  /*6eaf0*/  LDL.LU R28, [R1+0x3830] ;  /* 0x00383000011c7983 */ /* 0x000ee80000300800 */
[----:B0-----:R-:W4:Y:S04]  /*6eb00*/  LDL.LU R20, [R1+0x230] ;  /* 0x0002300001147983 */ /* 0x001f280000300800 */
[----:B------:R-:W4:Y:S04]  /*6eb10*/  LDL.LU R21, [R1+0x234] ;  /* 0x0002340001157983 */ /* 0x000f280000300800 */
[----:B----4-:R0:W-:Y:S04]  /*6eb20*/  STL.64 [R1+0x3788], R20 ;  /* 0x0037881401007387 */ /* 0x0101e80000100a00 */
[----:B0-----:R-:W4:Y:S04]  /*6eb30*/  LDL.LU R20, [R1+0x220] ;  /* 0x0002200001147983 */ /* 0x001f280000300800 */
[----:B------:R-:W4:Y:S04]  /*6eb40*/  LDL.LU R21, [R1+0x224] ;  /* 0x0002240001157983 */ /* 0x000f280000300800 */
[----:B----4-:R0:W-:Y:S04]  /*6eb50*/  STL.64 [R1+0x37a0], R20 ;  /* 0x0037a01401007387 */ /* 0x0101e80000100a00 */
[----:B0-----:R-:W4:Y:S04]  /*6eb60*/  LDL.LU R20, [R1+0x1e0] ;  /* 0x0001e00001147983 */ /* 0x001f280000300800 */
[----:B------:R-:W4:Y:S04]  /*6eb70*/  LDL.LU R21, [R1+0x1e4] ;  /* 0x0001e40001157983 */ /* 0x000f280000300800 */
[----:B----4-:R-:W-:Y:S04]  /*6eb80*/  STL.64 [R1+0x37b8], R20 ;  /* 0x0037b81401007387 */ /* 0x010fe80000100a00 */
[----:B------:R0:W-:Y:S04]  /*6eb90*/  STL.64 [R1+0x3768], R10 ;  /* 0x0037680a01007387 */ /* 0x0001e80000100a00 */
[----:B--2---:R1:W-:Y:S01]  /*6eba0*/  STL.64 [R1+0x3760], R8 ;  /* 0x0037600801007387 */ /* 0x0043e20000100a00 */
[----:B0-----:R-:W-:-:S02]  /*6ebb0*/  IMAD.MOV.U32 R10, RZ, RZ, R22 ;  /* 0x000000ffff0a7224 */ /* 0x001fc400078e0016 */
[----:B---3--:R-:W-:Y:S01]  /*6ebc0*/  IMAD.MOV.U32 R11, RZ, RZ, R23 ;  /* 0x000000ffff0b7224 */ /* 0x008fe200078e0017 */
[----:B-1----:R-:W2:Y:S04]  /*6ebd0*/  LDL.LU R8, [R1+0x90] ;  /* 0x0000900001087983 */ /* 0x002ea80000300800 */
[----:B------:R-:W2:Y:S04]  /*6ebe0*/  LDL.LU R9, [R1+0x94] ;  /* 0x0000940001097983 */ /* 0x000ea80000300800 */
[----:B------:R-:W3:Y:S04]  /*6ebf0*/  LDL.LU R22, [R1+0x382c] ;  /* 0x00382c0001167983 */ /* 0x000ee80000300800 */
[----:B------:R-:W4:Y:S04]  /*6ec00*/  LDL.LU R23, [R1+0x3828] ;  /* 0x0038280001177983 */ /* 0x000f280000300800 */
[----:B------:R-:W2:Y:S04]  /*6ec10*/  LDL.LU R20, [R1+0x1d0] ;  /* 0x0001d00001147983 */ /* 0x000ea80000300800 */
[----:B------:R-:W2:Y:S04]  /*6ec20*/  LDL.LU R21, [R1+0x1d4] ;  /* 0x0001d40001157983 */ /* 0x000ea80000300800 */
[----:B--2---:R-:W-:Y:S04]  /*6ec30*/  STL.64 [R1+0x37d0], R20 ;  /* 0x0037d01401007387 */ /* 0x004fe80000100a00 */
[----:B------:R0:W-:Y:S04]  /*6ec40*/  STL.64 [R1+0x3780], R10 ;  /* 0x0037800a01007387 */ /* 0x0001e80000100a00 */
[----:B------:R1:W-:Y:S01]  /*6ec50*/  STL.64 [R1+0x3778], R8 ;  /* 0x0037780801007387 */ /* 0x0003e20000100a00 */
[----:B0-----:R-:W-:-:S02]  /*6ec60*/  IMAD.MOV.U32 R10, RZ, RZ, R28 ;  /* 0x000000ffff0a7224 */ /* 0x001fc400078e001c */
[----:B------:R-:W-:Y:S01]  /*6ec70*/  IMAD.MOV.U32 R11, RZ, RZ, R3 ;  /* 0x000000ffff0b7224 */ /* 0x000fe200078e0003 */
[----:B-1----:R-:W2:Y:S04]  /*6ec80*/  LDL.LU R8, [R1+0xd0] ;  /* 0x0000d00001087983 */ /* 0x002ea80000300800 */
[----:B------:R-:W2:Y:S04]  /*6ec90*/  LDL.LU R9, [R1+0xd4] ;  /* 0x0000d40001097983 */ /* 0x000ea80000300800 */
[----:B------:R-:W3:Y:S04]  /*6eca0*/  LDL.LU R28, [R1+0x3824] ;  /* 0x00382400011c7983 */ /* 0x000ee80000300800 */
[----:B------:R-:W3:Y:S04]  /*6ecb0*/  LDL.LU R3, [R1+0x3820] ;  /* 0x0038200001037983 */ /* 0x000ee80000300800 */
[----:B------:R-:W4:Y:S04]  /*6ecc0*/  LDL.LU R20, [R1+0x1b0] ;  /* 0x0001b00001147983 */ /* 0x000f280000300800 */
[----:B------:R-:W4:Y:S04]  /*6ecd0*/  LDL.LU R21, [R1+0x1b4] ;  /* 0x0001b40001157983 */ /* 0x000f280000300800 */
[----:B----4-:R0:W-:Y:S04]  /*6ece0*/  STL.64 [R1+0x37e8], R20 ;  /* 0x0037e81401007387 */ /* 0x0101e80000100a00 */
[----:B0-----:R-:W4:Y:S04]  /*6ecf0*/  LDL.LU R20, [R1+0x170] ;  /* 0x0001700001147983 */ /* 0x001f280000300800 */
[----:B------:R-:W4:Y:S01]  /*6ed00*/  LDL.LU R21, [R1+0x174] ;  /* 0x0001740001157983 */ /* 0x000f220000300800 */
[----:B------:R-:W-:Y:S03]  /*6ed10*/  HMMA.16816.F32 R24, R4, R24, R12 ;  /* 0x000000180418723c */ /* 0x000fe6000000180c */
[----:B----4-:R-:W-:Y:S04]  /*6ed20*/  STL.64 [R1+0x3800], R20 ;  /* 0x0038001401007387 */ /* 0x010fe80000100a00 */
[----:B------:R-:W-:Y:S04]  /*6ed30*/  STL.64 [R1+0x3798], R10 ;  /* 0x0037980a01007387 */ /* 0x000fe80000100a00 */
[----:B--2---:R0:W-:Y:S04]  /*6ed40*/  STL.64 [R1+0x3790], R8 ;  /* 0x0037900801007387 */ /* 0x0041e80000100a00 */
[----:B0-----:R-:W2:Y:S04]  /*6ed50*/  LDL.LU R8, [R1+0xe0] ;  /* 0x0000e00001087983 */ /* 0x001ea80000300800 */
[----:B------:R-:W2:Y:S01]  /*6ed60*/  LDL.LU R9, [R1+0xe4] ;  /* 0x0000e40001097983 */ /* 0x000ea20000300800 */
[----:B------:R-:W-:-:S02]  /*6ed70*/  IMAD.MOV.U32 R10, RZ, RZ, R23 ;  /* 0x000000ffff0a7224 */ /* 0x000fc400078e0017 */
[----:B---3--:R-:W-:Y:S01]  /*6ed80*/  IMAD.MOV.U32 R11, RZ, RZ, R22 ;  /* 0x000000ffff0b7224 */ /* 0x008fe200078e0016 */
[----:B------:R-:W3:Y:S04]  /*6ed90*/  LDL.LU R12, [R1+0x160] ;  /* 0x00016000010c7983 */ /* 0x000ee80000300800 */
[----:B------:R-:W3:Y:S04]  /*6eda0*/  LDL.LU R13, [R1+0x164] ;  /* 0x00016400010d7983 */ /* 0x000ee80000300800 */
[----:B------:R-:W3:Y:S04]  /*6edb0*/  LDL.LU R20, [R1+0x40] ;  /* 0x0000400001147983 */ /* 0x000ee80000300800 */
[----:B------:R-:W3:Y:S04]  /*6edc0*/  LDL.LU R21, [R1+0x44] ;  /* 0x0000440001157983 */ /* 0x000ee80000300800 */
[----:B------:R-:W3:Y:S04]  /*6edd0*/  LDL.LU R22, [R1+0x48] ;  /* 0x0000480001167983 */ /* 0x000ee80000300800 */
[----:B------:R-:W3:Y:S04]  /*6ede0*/  LDL.LU R23, [R1+0x4c] ;  /* 0x00004c0001177983 */ /* 0x000ee80000300800 */
[----:B------:R-:W-:Y:S04]  /*6edf0*/  STL.64 [R1+0x37b0], R10 ;  /* 0x0037b00a01007387 */ /* 0x000fe80000100a00 */
[----:B--2---:R0:W-:Y:S04]  /*6ee00*/  STL.64 [R1+0x37a8], R8 ;  /* 0x0037a80801007387 */ /* 0x0041e80000100a00 */
[----:B0-----:R-:W2:Y:S04]  /*6ee10*/  LDL.LU R8, [R1+0xf0] ;  /* 0x0000f00001087983 */ /* 0x001ea80000300800 */
[----:B------:R-:W2:Y:S01]  /*6ee20*/  LDL.LU R9, [R1+0xf4] ;  /* 0x0000f40001097983 */ /* 0x000ea20000300800 */
[----:B------:R-:W-:-:S02]  /*6ee30*/  IMAD.MOV.U32 R10, RZ, RZ, R3 ;  /* 0x000000ffff0a7224 */ /* 0x000fc400078e0003 */
[----:B------:R-:W-:Y:S01]  /*6ee40*/  IMAD.MOV.U32 R11, RZ, RZ, R28 ;  /* 0x000000ffff0b7224 */ /* 0x000fe200078e001c */
[----:B------:R-:W4:Y:S04]  /*6ee50*/  LDL.LU R3, [R1+0x381c] ;  /* 0x00381c0001037983 */ /* 0x000f280000300800 */
[----:B------:R-:W3:Y:S04]  /*6ee60*/  LDL.LU R28, [R1+0x3818] ;  /* 0x00381800011c7983 */ /* 0x000ee80000300800 */
[----:B------:R-:W-:Y:S04]  /*6ee70*/  STL.64 [R1+0x37c8], R10 ;  /* 0x0037c80a01007387 */ /* 0x000fe80000100a00 */
[----:B--2---:R0:W-:Y:S04]  /*6ee80*/  STL.64 [R1+0x37c0], R8 ;  /* 0x0037c00801007387 */ /* 0x0041e80000100a00 */
[----:B0-----:R-:W2:Y:S04]  /*6ee90*/  LDL.LU R8, [R1+0x100] ;  /* 0x0001000001087983 */ /* 0x001ea80000300800 */
[----:B------:R-:W2:Y:S04]  /*6eea0*/  LDL.LU R9, [R1+0x104] ;  /* 0x0001040001097983 */ /* 0x000ea80000300800 */
[----:B------:R-:W4:Y:S04]  /*6eeb0*/  LDL.LU R10, [R1+0x108] ;  /* 0x00010800010a7983 */ /* 0x000f280000300800 */
[----:B------:R-:W4:Y:S04]  /*6eec0*/  LDL.LU R11, [R1+0x10c] ;  /* 0x00010c00010b7983 */ /* 0x000f280000300800 */
[----:B----4-:R0:W-:Y:S04]  /*6eed0*/  STL.64 [R1+0x37e0], R10 ;  /* 0x0037e00a01007387 */ /* 0x0101e80000100a00 */
[----:B--2---:R1:W-:Y:S01]  /*6eee0*/  STL.64 [R1+0x37d8], R8 ;  /* 0x0037d80801007387 */ /* 0x0043e20000100a00 */
[----:B0-----:R-:W-:-:S03]  /*6eef0*/  IMAD.MOV.U32 R10, RZ, RZ, R3 ;  /* 0x000000ffff0a7224 */ /* 0x001fc600078e0003 */
[----:B-1----:R-:W2:Y:S01]  /*6ef00*/  LDL.LU R8, [R1+0xa0] ;  /* 0x0000a00001087983 */ /* 0x002ea20000300800 */
[----:B---3--:R-:W-:-:S03]  /*6ef10*/  IMAD.MOV.U32 R9, RZ, RZ, R28 ;  /* 0x000000ffff097224 */ /* 0x008fc600078e001c */
[----:B------:R-:W3:Y:S04]  /*6ef20*/  LDL.LU R28, [R1+0x3814] ;  /* 0x00381400011c7983 */ /* 0x000ee80000300800 */
[----:B------:R-:W4:Y:S04]  /*6ef30*/  LDL.LU R3, [R1+0x3810] ;  /* 0x0038100001037983 */ /* 0x000f280000300800 */
[----:B------:R-:W2:Y:S01]  /*6ef40*/  LDL.LU R11, [R1+0xac] ;  /* 0x0000ac00010b7983 */ /* 0x000ea20000300800 */
[----:B------:R-:W-:Y:S03]  /*6ef50*/  HMMA.16816.F32 R12, R4, R12, R20 ;  /* 0x0000000c040c723c */ /* 0x000fe60000001814 */
[----:B--2---:R3:W-:Y:S04]  /*6ef60*/  STL.64 [R1+0x37f8], R10 ;  /* 0x0037f80a01007387 */ /* 0x0047e80000100a00 */
[----:B------:R0:W-:Y:S01]  /*6ef70*/  STL.64 [R1+0x37f0], R8 ;  /* 0x0037f00801007387 */ /* 0x0001e20000100a00 */
[----:B---3--:R-:W-:-:S02]  /*6ef80*/  IMAD.MOV.U32 R10, RZ, RZ, R28 ;  /* 0x000000ffff0a7224 */ /* 0x008fc400078e001c */
[----:B----4-:R-:W-:Y:S01]  /*6ef90*/  IMAD.MOV.U32 R11, RZ, RZ, R3 ;  /* 0x000000ffff0b7224 */ /* 0x010fe200078e0003 */
[----:B0-----:R-:W2:Y:S04]  /*6efa0*/  LDL.LU R8, [R1+0x50] ;  /* 0x0000500001087983 */ /* 0x001ea80000300800 */
[----:B------:R-:W2:Y:S04]  /*6efb0*/  LDL.LU R9, [R1+0x54] ;  /* 0x0000540001097983 */ /* 0x000ea80000300800 */
[----:B------:R-:W3:Y:S04]  /*6efc0*/  LDL.LU R28, [R1+0x380c] ;  /* 0x00380c00011c7983 */ /* 0x000ee80000300800 */
[----:B------:R-:W4:Y:S04]  /*6efd0*/  LDL.LU R3, [R1+0x3808] ;  /* 0x0038080001037983 */ /* 0x000f280000300800 */
[----:B------:R-:W-:Y:S04]  /*6efe0*/  STL.64 [R1+0x3708], R18 ;  /* 0x0037081201007387 */ /* 0x000fe80000100a00 */
[----:B------:R0:W-:Y:S04]  /*6eff0*/  STL.64 [R1+0x3700], R16 ;  /* 0x0037001001007387 */ /* 0x0001e80000100a00 */
[----:B0-----:R-:W4:Y:S04]  /*6f000*/  LDL.LU R16, [R1+0x20] ;  /* 0x0000200001107983 */ /* 0x001f280000300800 */
[----:B------:R-:W-:Y:S04]  /*6f010*/  STL.64 [R1+0x36c8], R26 ;  /* 0x0036c81a01007387 */ /* 0x000fe80000100a00 */
[----:B------:R-:W-:Y:S04]  /*6f020*/  STL.64 [R1+0x36c0], R24 ;  /* 0x0036c01801007387 */ /* 0x000fe80000100a00 */
[----:B------:R-:W2:Y:S01]  /*6f030*/  LDL.LU.64 R20, [R1+0x3800] ;  /* 0x0038000001147983 */ /* 0x000ea20000300a00 */
[----:B------:R-:W-:Y:S01]  /*6f040*/  IMAD.MOV.U32 R19, RZ, RZ, R0 ;  /* 0x000000ffff137224 */ /* 0x000fe200078e0000 */
[----:B--2---:R-:W-:Y:S02]  /*6f050*/  HMMA.16816.F32 R20, R4, R20, R8 ;  /* 0x000000140414723c */ /* 0x004fe40000001808 */
[----:B------:R-:W2:Y:S04]  /*6f060*/  LDL.LU.64 R10, [R1+0x37f8] ;  /* 0x0037f800010a7983 */ /* 0x000ea80000300a00 */
[----:B------:R-:W2:-:S15]  /*6f070*/  LDL.LU.64 R8, [R1+0x37f0] ;  /* 0x0037f00001087983 */ /* 0x000e9e0000300a00 */
[----:B------:R-:W-:-:S02]  /*6f080*/  NOP ;  /* 0x0000000000007918 */ /* 0x000fc40000000000 */
[----:B------:R0:W-:Y:S01]  /*6f090*/  STL [R1+0x4], R21 ;  /* 0x0000041501007387 */ /* 0x0001e20000100800 */
[----:B------:R-:W-:-:S03]  /*6f0a0*/  IMAD.MOV.U32 R0, RZ, RZ, R20 ;  /* 0x000000ffff007224 */ /* 0x000fc600078e0014 */
[----:B------:R2:W-:Y:S04]  /*6f0b0*/  STL.64 [R1+0x8], R22 ;  /* 0x0000081601007387 */ /* 0x0005e80000100a00 */
[----:B0-----:R-:W2:Y:S02]  /*6f0c0*/  LDL.LU.64 R20, [R1+0x37e8] ;  /* 0x0037e80001147983 */ /* 0x001ea40000300a00 */
[----:B--2---:R-:W-:Y:S02]  /*6f0d0*/  HMMA.16816.F32 R20, R4, R20, R8 ;  /* 0x000000140414723c */ /* 0x004fe40000001808 */
[----:B------:R-:W2:Y:S04]  /*6f0e0*/  LDL.LU.64 R10, [R1+0x37e0] ;  /* 0x0037e000010a7983 */ /* 0x000ea80000300a00 */
[----:B------:R-:W2:-:S15]  /*6f0f0*/  LDL.LU.64 R8, [R1+0x37d8] ;  /* 0x0037d80001087983 */ /* 0x000e9e0000300a00 */
[----:B------:R-:W-:-:S02]  /*6f100*/  NOP ;  /* 0x0000000000007918 */ /* 0x000fc40000000000 */
[----:B------:R0:W-:Y:S04]  /*6f110*/  STL.64 [R1+0x60], R20 ;  /* 0x0000601401007387 */ /* 0x0001e80000100a00 */
[----:B------:R2:W-:Y:S04]  /*6f120*/  STL [R1+0x68], R22 ;  /* 0x0000681601007387 */ /* 0x0005e80000100800 */
[----:B0-----:R-:W2:Y:S01]  /*6f130*/  LDL.LU.64 R20, [R1+0x37d0] ;  /* 0x0037d00001147983 */ /* 0x001ea20000300a00 */
[----:B------:R-:W-:Y:S02]  /*6f140*/  IMAD.MOV.U32 R17, RZ, RZ, R29 ;  /* 0x000000ffff117224 */ /* 0x000fe400078e001d */
[----:B------:R-:W-:-:S05]  /*6f150*/  IMAD.MOV.U32 R29, RZ, RZ, R23 ;  /* 0x000000ffff1d7224 */ /* 0x000fca00078e0017 */
[----:B------:R-:W-:Y:S01]  /*6f160*/  STL [R1+0x36b4], R29 ;  /* 0x0036b41d01007387 */ /* 0x000fe20000100800 */
        /* <DEDUP_REMOVED lines=15> */
[----:B---3--:R-:W-:Y:S01]  /*6f260*/  IMAD.MOV.U32 R26, RZ, RZ, R28 ;  /* 0x000000ffff1a7224 */ /* 0x008fe200078e001c */
[----:B--2---:R-:W-:Y:S01]  /*6f270*/  HMMA.16816.F32 R20, R4, R20, R8 ;  /* 0x000000140414723c */ /* 0x004fe20000001808 */
[----:B------:R-:W2:Y:S04]  /*6f280*/  LDL.LU.64 R10, [R1+0x3798] ;  /* 0x00379800010a7983 */ /* 0x000ea80000300a00 */
[----:B------:R-:W2:-:S15]  /*6f290*/  LDL.LU.64 R8, [R1+0x3790] ;  /* 0x0037900001087983 */ /* 0x000e9e0000300a00 */
[----:B------:R-:W-:-:S03]  /*6f2a0*/  NOP ;  /* 0x0000000000007918 */ /* 0x000fc60000000000 */
[----:B------:R0:W-:Y:S01]  /*6f2b0*/  STL [R1+0xe0], R20 ;  /* 0x0000e01401007387 */ /* 0x0001e20000100800 */
[----:B------:R-:W-:-:S03]  /*6f2c0*/  IMAD.MOV.U32 R28, RZ, RZ, R21 ;  /* 0x000000ffff1c7224 */ /* 0x000fc600078e0015 */
[----:B0-----:R-:W2:Y:S01]  /*6f2d0*/  LDL.LU.64 R20, [R1+0x3788] ;  /* 0x0037880001147983 */ /* 0x001ea20000300a00 */
[----:B------:R-:W-:Y:S02]  /*6f2e0*/  IMAD.MOV.U32 R18, RZ, RZ, R2 ;  /* 0x000000ffff127224 */ /* 0x000fe400078e0002 */
[----:B----4-:R-:W-:Y:S02]  /*6f2f0*/  IMAD.MOV.U32 R27, RZ, RZ, R3 ;  /* 0x000000ffff1b7224 */ /* 0x010fe400078e0003 */
[----:B------:R-:W-:Y:S02]  /*6f300*/  IMAD.MOV.U32 R3, RZ, RZ, R22 ;  /* 0x000000ffff037224 */ /* 0x000fe400078e0016 */
[----:B------:R-:W-:-:S03]  /*6f310*/  IMAD.MOV.U32 R2, RZ, RZ, R23 ;  /* 0x000000ffff027224 */ /* 0x000fc600078e0017 */
[----:B------:R-:W-:Y:S04]  /*6f320*/  STL [R1+0x36b0], R3 ;  /* 0x0036b00301007387 */ /* 0x000fe80000100800 */
[----:B------:R-:W-:Y:S04]  /*6f330*/  STL [R1+0x36ac], R28 ;  /* 0x0036ac1c01007387 */ /* 0x000fe80000100800 */
        /* <DEDUP_REMOVED lines=33> */
[----:B-1----:R-:W2:Y:S04]  /*6f550*/  LDL.LU.64 R22, [R1+0x3718] ;  /* 0x0037180001167983 */ /* 0x002ea80000300a00 */
[----:B------:R-:W2:-:S13]  /*6f560*/  LDL.LU.64 R20, [R1+0x3710] ;  /* 0x0037100001147983 */ /* 0x000e9a0000300a00 */
[----:B------:R-:W-:Y:S04]  /*6f570*/  STL.64 [R1+0x50], R4 ;  /* 0x0000500401007387 */ /* 0x000fe80000100a00 */
[----:B------:R0:W-:Y:S04]  /*6f580*/  STL.64 [R1+0x58], R6 ;  /* 0x0000580601007387 */ /* 0x0001e80000100a00 */
[----:B0-----:R-:W3:Y:S01]  /*6f590*/  LDL R7, [R1+0x334] ;  /* 0x0003340001077983 */ /* 0x001ee20000100800 */
[----:B--2---:R-:W-:Y:S03]  /*6f5a0*/  HMMA.16816.F32 R8, R20, R10, R16 ;  /* 0x0000000a1408723c */ /* 0x004fe60000001810 */
[----:B------:R-:W2:Y:S04]  /*6f5b0*/  LDL.LU.64 R18, [R1+0x3708] ;  /* 0x0037080001127983 */ /* 0x000ea80000300a00 */
[----:B------:R-:W2:-:S15]  /*6f5c0*/  LDL.LU.64 R16, [R1+0x3700] ;  /* 0x0037000001107983 */ /* 0x000e9e0000300a00 */
[----:B------:R-:W-:-:S01]  /*6f5d0*/  NOP ;  /* 0x0000000000007918 */ /* 0x000fc20000000000 */
[----:B------:R-:W-:Y:S04]  /*6f5e0*/  STL.64 [R1+0x40], R8 ;  /* 0x0000400801007387 */ /* 0x000fe80000100a00 */
        /* <DEDUP_REMOVED lines=8> */
[----:B------:R-:W2:Y:S02]  /*6f670*/  LDL.LU.64 R8, [R1+0x36e0] ;  /* 0x0036e00001087983 */ /* 0x000ea40000300a00 */
[----:B--2---:R-:W-:Y:S02]  /*6f680*/  HMMA.16816.F32 R8, R20, R18, R8 ;  /* 0x000000121408723c */ /* 0x004fe40000001808 */
[----:B------:R-:W2:Y:S04]  /*6f690*/  LDL.LU.64 R18, [R1+0x36d8] ;  /* 0x0036d80001127983 */ /* 0x000ea80000300a00 */
[----:B------:R-:W2:-:S15]  /*6f6a0*/  LDL.LU.64 R16, [R1+0x36d0] ;  /* 0x0036d00001107983 */ /* 0x000e9e0000300a00 */
[----:B------:R-:W-:-:S02]  /*6f6b0*/  NOP ;  /* 0x0000000000007918 */ /* 0x000fc40000000000 */
[----:B------:R-:W-:Y:S04]  /*6f6c0*/  STL.64 [R1+0x20], R8 ;  /* 0x0000200801007387 */ /* 0x000fe80000100a00 */
[----:B------:R0:W-:Y:S04]  /*6f6d0*/  STL.64 [R1+0x28], R10 ;  /* 0x0000280a01007387 */ /* 0x0001e80000100a00 */
[----:B0-----:R-:W4:Y:S04]  /*6f6e0*/  LDL.LU R10, [R1+0x158] ;  /* 0x00015800010a7983 */ /* 0x001f280000300800 */
[----:B------:R-:W4:Y:S01]  /*6f6f0*/  LDL.LU R11, [R1+0x15c] ;  /* 0x00015c00010b7983 */ /* 0x000f220000300800 */
[----:B--2---:R-:W-:Y:S03]  /*6f700*/  HMMA.16816.F32 R16, R20, R26, R16 ;  /* 0x0000001a1410723c */ /* 0x004fe60000001810 */
[----:B------:R-:W4:Y:S04]  /*6f710*/  LDL.LU.64 R26, [R1+0x36c8] ;  /* 0x0036c800011a7983 */ /* 0x000f280000300a00 */
[----:B------:R-:W4:-:S15]  /*6f720*/  LDL.LU.64 R24, [R1+0x36c0] ;  /* 0x0036c00001187983 */ /* 0x000f1e0000300a00 */
[----:B------:R-:W-:-:S01]  /*6f730*/  NOP ;  /* 0x0000000000007918 */ /* 0x000fc20000000000 */
[----:B------:R-:W-:Y:S04]  /*6f740*/  STL.64 [R1+0x10], R16 ;  /* 0x0000101001007387 */ /* 0x000fe80000100a00 */
[----:B------:R0:W-:Y:S04]  /*6f750*/  STL.64 [R1+0x18], R18 ;  /* 0x0000181201007387 */ /* 0x0001e80000100a00 */
[----:B0-----:R-:W2:Y:S04]  /*6f760*/  LDL.LU R18, [R1+0x178] ;  /* 0x0001780001127983 */ /* 0x001ea80000300800 */
[----:B------:R-:W2:Y:S01]  /*6f770*/  LDL.LU R19, [R1+0x17c] ;  /* 0x00017c0001137983 */ /* 0x000ea20000300800 */
[----:B----4-:R-:W-:Y:S07]  /*6f780*/  HMMA.16816.F32 R8, R20, R10, R24 ;  /* 0x0000000a1408723c */ /* 0x010fee0000001818 */
[----:B------:R-:W-:-:S02]  /*6f790*/  IMAD.MOV.U32 R24, RZ, RZ, R0 ;  /* 0x000000ffff187224 */ /* 0x000fc400078e0000 */
[----:B------:R-:W4:Y:S04]  /*6f7a0*/  LDL.LU R0, [R1+0x36bc] ;  /* 0x0036bc0001007983 */ /* 0x000f280000300800 */
[----:B------:R-:W2:Y:S04]  /*6f7b0*/  LDL.LU R25, [R1+0x4] ;  /* 0x0000040001197983 */ /* 0x000ea80000300800 */
[----:B------:R-:W2:Y:S04]  /*6f7c0*/  LDL.LU R26, [R1+0x8] ;  /* 0x00000800011a7983 */ /* 0x000ea80000300800 */
[----:B------:R-:W2:Y:S04]  /*6f7d0*/  LDL.LU R27, [R1+0xc] ;  /* 0x00000c00011b7983 */ /* 0x000ea80000300800 */
[----:B------:R0:W-:Y:S04]  /*6f7e0*/  STL.64 [R1+0x35f0], R10 ;  /* 0x0035f00a01007387 */ /* 0x0001e80000100a00 */
[----:B------:R-:W-:Y:S04]  /*6f7f0*/  STL.64 [R1+0x35e8], R8 ;  /* 0x0035e80801007387 */ /* 0x000fe80000100a00 */
[----:B0-----:R-:W3:Y:S01]  /*6f800*/  LDL.LU R10, [R1+0x168] ;  /* 0x00016800010a7983 */ /* 0x001ee20000300800 */
[----:B----4-:R-:W-:-:S03]  /*6f810*/  IMAD.MOV.U32 R11, RZ, RZ, R0 ;  /* 0x000000ffff0b7224 */ /* 0x010fc600078e0000 */
[----:B------:R-:W4:Y:S01]  /*6f820*/  LDL.LU R0, [R1+0x36b8] ;  /* 0x0036b80001007983 */ /* 0x000f220000300800 */
[C---:B--2---:R-:W-:Y:S03]  /*6f830*/  HMMA.16816.F32 R16, R20.reuse, R18, R24 ;  /* 0x000000121410723c */ /* 0x044fe60000001818 */
[----:B---3--:R-:W0:Y:S03]  /*6f840*/  LDSM.16.MT88.4 R24, [R7+0x41800] ;  /* 0x041800000718783b */ /* 0x008e260000004200 */
[----:B------:R-:W-:-:S15]  /*6f850*/  HMMA.16816.F32 R12, R20, R10, R12 ;  /* 0x0000000a140c723c */ /* 0x000fde000000180c */
[----:B------:R-:W-:-:S08]  /*6f860*/  NOP ;  /* 0x0000000000007918 */ /* 0x000fd00000000000 */
[----:B------:R-:W-:Y:S04]  /*6f870*/  STL.64 [R1+0x35e0], R14 ;  /* 0x0035e00e01007387 */ /* 0x000fe80000100a00 */
[----:B------:R-:W-:Y:S04]  /*6f880*/  STL.64 [R1+0x35d8], R12 ;  /* 0x0035d80c01007387 */ /* 0x000fe80000100a00 */
[----:B------:R-:W-:Y:S04]  /*6f890*/  STL.64 [R1+0x36a0], R22 ;  /* 0x0036a01601007387 */ /* 0x000fe80000100a00 */
[----:B------:R-:W-:Y:S04]  /*6f8a0*/  STL.64 [R1+0x3698], R20 ;  /* 0x0036981401007387 */ /* 0x000fe80000100a00 */
[----:B------:R-:W-:Y:S04]  /*6f8b0*/  STL.64 [R1+0x35d0], R18 ;  /* 0x0035d01201007387 */ /* 0x000fe80000100a00 */
[----:B------:R-:W-:Y:S04]  /*6f8c0*/  STL.64 [R1+0x35c8], R16 ;  /* 0x0035c81001007387 */ /* 0x000fe80000100a00 */
[----:B------:R-:W-:Y:S04]  /*6f8d0*/  STL [R1+0x3660], R7 ;  /* 0x0036600701007387 */ /* 0x000fe80000100800 */
[----:B0-----:R-:W-:Y:S04]  /*6f8e0*/  STL.64 [R1+0x3628], R26 ;  /* 0x0036281a01007387 */ /* 0x001fe80000100a00 */
[----:B------:R-:W-:Y:S04]  /*6f8f0*/  STL.64 [R1+0x3620], R24 ;  /* 0x0036201801007387 */ /* 0x000fe80000100a00 */
[----:B----4-:R-:W0:Y:S04]  /*6f900*/  LDSM.16.M88.4 R8, [R0+UR6+0x180] ;  /* 0x000180060008783b */ /* 0x010e280008000200 */
[----:B------:R-:W1:Y:S04]  /*6f910*/  LDSM.16.M88.4 R12, [R0+UR6+0x4180] ;  /* 0x00418006000c783b */ /* 0x000e680008000200 */
[----:B------:R-:W2:Y:S04]  /*6f920*/  LDSM.16.M88.4 R4, [R0+UR6+0x8180] ;  /* 0x008180060004783b */ /* 0x000ea80008000200 */
[----:B------:R-:W-:Y:S04]  /*6f930*/  LDSM.16.M88.4 R20, [R0+UR6+0x1c180] ;  /* 0x01c180060014783b */ /* 0x000fe80008000200 */
[----:B------:R-:W-:Y:S04]  /*6f940*/  LDSM.16.M88.4 R16, [R0+UR6+0x14180] ;  /* 0x014180060010783b */ /* 0x000fe80008000200 */
[----:B0-----:R-:W-:Y:S04]  /*6f950*/  STL.64 [R1+0x100], R8 ;  /* 0x0001000801007387 */ /* 0x001fe80000100a00 */
[----:B------:R-:W-:Y:S04]  /*6f960*/  STL.64 [R1+0x108], R10 ;  /* 0x0001080a01007387 */ /* 0x000fe80000100a00 */
[----:B-1----:R-:W-:Y:S04]  /*6f970*/  STL.64 [R1+0x110], R12 ;  /* 0x0001100c01007387 */ /* 0x002fe80000100a00 */
[----:B------:R-:W-:Y:S04]  /*6f980*/  STL.64 [R1+0x118], R14 ;  /* 0x0001180e01007387 */ /* 0x000fe80000100a00 */
[----:B--2---:R-:W-:Y:S04]  /*6f990*/  STL.64 [R1+0x120], R4 ;  /* 0x0001200401007387 */ /* 0x004fe80000100a00 */
[----:B------:R-:W-:Y:S04]  /*6f9a0*/  STL.64 [R1+0x128], R6 ;  /* 0x0001280601007387 */ /* 0x000fe80000100a00 */
[----:B------:R-:W0:Y:S04]  /*6f9b0*/  LDSM.16.M88.4 R4, [R0+UR6+0x18180] ;  /* 0x018180060004783b */ /* 0x000e280008000200 */
[----:B------:R-:W2:Y:S04]  /*6f9c0*/  LDL.LU R26, [R1+0x1e8] ;  /* 0x0001e800011a7983 */ /* 0x000ea80000300800 */
[----:B------:R-:W1:Y:S04]  /*6f9d0*/  LDSM.16.M88.4 R8, [R0+UR6+0xc180] ;  /* 0x00c180060008783b */ /* 0x000e680008000200 */
[----:B------:R-:W3:Y:S04]  /*6f9e0*/  LDSM.16.M88.4 R12, [R0+UR6+0x10180] ;  /* 0x01018006000c783b */ /* 0x000ee80008000200 */
[----:B0-----:R0:W-:Y:S04]  /*6f9f0*/  STL.64 [R1+0x160], R4 ;  /* 0x0001600401007387 */ /* 0x0011e80000100a00 */
[----:B------:R4:W-:Y:S04]  /*6fa00*/  STL.64 [R1+0x168], R6 ;  /* 0x0001680601007387 */ /* 0x0009e80000100a00 */
[----:B------:R-:W2:Y:S04]  /*6fa10*/  LDL.LU R27, [R1+0x1ec] ;  /* 0x0001ec00011b7983 */ /* 0x000ea80000300800 */
[----:B--2---:R2:W-:Y:S04]  /*6fa20*/  STL.64 [R1+0x3668], R26 ;  /* 0x0036681a01007387 */ /* 0x0045e80000100a00 */
[----:B0-----:R-:W3:Y:S04]  /*6fa30*/  LDL.LU R4, [R1+0xb0] ;  /* 0x0000b00001047983 */ /* 0x001ee80000300800 */
[----:B------:R-:W3:Y:S04]  /*6fa40*/  LDL.LU R5, [R1+0xb4] ;  /* 0x0000b40001057983 */ /* 0x000ee80000300800 */
[----:B----4-:R-:W4:Y:S01]  /*6fa50*/  LDL.LU R6, [R1+0xb8] ;  /* 0x0000b80001067983 */ /* 0x010f220000300800 */
[----:B------:R-:W-:-:S03]  /*6fa60*/  IMAD.MOV.U32 R7, RZ, RZ, R29 ;  /* 0x000000ffff077224 */ /* 0x000fc600078e001d */
[----:B------:R-:W2:Y:S04]  /*6fa70*/  LDL.LU R29, [R1+0x36b4] ;  /* 0x0036b400011d7983 */ /* 0x000ea80000300800 */
[----:B----4-:R-:W-:Y:S04]  /*6fa80*/  STL.64 [R1+0x3678], R6 ;  /* 0x0036780601007387 */ /* 0x010fe80000100a00 */
[----:B---3--:R0:W-:Y:S04]  /*6fa90*/  STL.64 [R1+0x3670], R4 ;  /* 0x0036700401007387 */ /* 0x0081e80000100a00 */
[----:B--2---:R-:W2:Y:S04]  /*6faa0*/  LDL.LU R26, [R1+0x1d8] ;  /* 0x0001d800011a7983 */ /* 0x004ea80000300800 */
[----:B------:R-:W2:Y:S04]  /*6fab0*/  LDL.LU R27, [R1+0x1dc] ;  /* 0x0001dc00011b7983 */ /* 0x000ea80000300800 */
[----:B--2---:R2:W-:Y:S04]  /*6fac0*/  STL.64 [R1+0x3680], R26 ;  /* 0x0036801a01007387 */ /* 0x0045e80000100a00 */
[----:B0-----:R-:W3:Y:S04]  /*6fad0*/  LDL.LU R4, [R1+0xa0] ;  /* 0x0000a00001047983 */ /* 0x001ee80000300800 */
[----:B------:R-:W3:Y:S04]  /*6fae0*/  LDL.LU R5, [R1+0xa4] ;  /* 0x0000a40001057983 */ /* 0x000ee80000300800 */
[----:B------:R-:W4:Y:S04]  /*6faf0*/  LDL.LU R6, [R1+0xa8] ;  /* 0x0000a80001067983 */ /* 0x000f280000300800 */
[----:B------:R-:W4:Y:S04]  /*6fb00*/  LDL.LU R7, [R1+0xac] ;  /* 0x0000ac0001077983 */ /* 0x000f280000300800 */
[----:B----4-:R-:W-:Y:S04]  /*6fb10*/  STL.64 [R1+0x3690], R6 ;  /* 0x0036900601007387 */ /* 0x010fe80000100a00 */
[----:B---3--:R0:W-:Y:S04]  /*6fb20*/  STL.64 [R1+0x3688], R4 ;  /* 0x0036880401007387 */ /* 0x0081e80000100a00 */
[----:B--2---:R-:W2:Y:S04]  /*6fb30*/  LDL.LU R26, [R1+0x1b8] ;  /* 0x0001b800011a7983 */ /* 0x004ea80000300800 */
[----:B------:R-:W2:Y:S04]  /*6fb40*/  LDL.LU R27, [R1+0x1bc] ;  /* 0x0001bc00011b7983 */ /* 0x000ea80000300800 */
[----:B0-----:R-:W2:Y:S04]  /*6fb50*/  LDL.LU R4, [R1+0x60] ;  /* 0x0000600001047983 */ /* 0x001ea80000300800 */
[----:B------:R-:W2:Y:S04]  /*6fb60*/  LDL.LU R5, [R1+0x64] ;  /* 0x0000640001057983 */ /* 0x000ea80000300800 */
[----:B------:R-:W2:Y:S04]  /*6fb70*/  LDL.LU R6, [R1+0x68] ;  /* 0x0000680001067983 */ /* 0x000ea80000300800 */
[----:B-1----:R0:W-:Y:S04]  /*6fb80*/  STL.64 [R1+0x138], R10 ;  /* 0x0001380a01007387 */ /* 0x0021e80000100a00 */
[----:B------:R-:W-:Y:S04]  /*6fb90*/  STL.64 [R1+0x35f8], R8 ;  /* 0x0035f80801007387 */ /* 0x000fe80000100a00 */
[----:B------:R-:W-:Y:S04]  /*6fba0*/  STL.64 [R1+0x170], R20 ;  /* 0x0001701401007387 */ /* 0x000fe80000100a00 */
[----:B------:R-:W-:Y:S04]  /*6fbb0*/  STL [R1+0x178], R22 ;  /* 0x0001781601007387 */ /* 0x000fe80000100800 */
[----:B0-----:R-:W3:Y:S04]  /*6fbc0*/  LDL.LU R10, [R1+0x288] ;  /* 0x00028800010a7983 */ /* 0x001ee80000300800 */
[----:B------:R-:W3:Y:S01]  /*6fbd0*/  LDL.LU R11, [R1+0x28c] ;  /* 0x00028c00010b7983 */ /* 0x000ee20000300800 */
[----:B------:R-:W-:-:S02]  /*6fbe0*/  IMAD.MOV.U32 R7, RZ, RZ, R29 ;  /* 0x000000ffff077224 */ /* 0x000fc400078e001d */
[----:B------:R-:W-:Y:S02]  /*6fbf0*/  IMAD.MOV.U32 R29, RZ, RZ, R23 ;  /* 0x000000ffff1d7224 */ /* 0x000fe400078e0017 */
[----:B------:R-:W0:Y:S04]  /*6fc00*/  LDSM.16.M88.4 R20, [R0+UR6+0x20180] ;  /* 0x020180060014783b */ /* 0x000e280008000200 */
[----:B---3--:R-:W-:Y:S04]  /*6fc10*/  STL.64 [R1+0x3658], R10 ;  /* 0x0036580a01007387 */ /* 0x008fe80000100a00 */
[----:B------:R1:W-:Y:S04]  /*6fc20*/  STL.64 [R1+0x148], R14 ;  /* 0x0001480e01007387 */ /* 0x0003e80000100a00 */
[----:B------:R3:W-:Y:S01]  /*6fc30*/  STL.64 [R1+0x3600], R12 ;  /* 0x0036000c01007387 */ /* 0x0007e20000100a00 */
[----:B-1----:R-:W-:-:S03]  /*6fc40*/  IMAD.MOV.U32 R14, RZ, RZ, R28 ;  /* 0x000000ffff0e7224 */ /* 0x002fc600078e001c */
[----:B---3--:R-:W3:Y:S01]  /*6fc50*/  LDL.LU R12, [R1+0xd0] ;  /* 0x0000d000010c7983 */ /* 0x008ee20000300800 */
[----:B------:R-:W-:-:S03]  /*6fc60*/  IMAD.MOV.U32 R13, RZ, RZ, R3 ;  /* 0x000000ffff0d7224 */ /* 0x000fc600078e0003 */
[----:B------:R-:W4:Y:S04]  /*6fc70*/  LDL.LU R3, [R1+0x36b0] ;  /* 0x0036b00001037983 */ /* 0x000f280000300800 */
[----:B------:R-:W2:Y:S01]  /*6fc80*/  LDL.LU R28, [R1+0x36ac] ;  /* 0x0036ac00011c7983 */ /* 0x000ea20000300800 */
[----:B------:R-:W-:-:S03]  /*6fc90*/  IMAD.MOV.U32 R15, RZ, RZ, R2 ;  /* 0x000000ffff0f7224 */ /* 0x000fc600078e0002 */
[----:B------:R-:W3:Y:S04]  /*6fca0*/  LDL.LU R2, [R1+0x36a8] ;  /* 0x0036a80001027983 */ /* 0x000ee80000300800 */
[----:B------:R1:W-:Y:S04]  /*6fcb0*/  STL.64 [R1+0x158], R18 ;  /* 0x0001581201007387 */ /* 0x0003e80000100a00 */
[----:B------:R-:W-:Y:S04]  /*6fcc0*/  STL.64 [R1+0x3608], R16 ;  /* 0x0036081001007387 */ /* 0x000fe80000100a00 */
[----:B-1----:R-:W3:Y:S04]  /*6fcd0*/  LDL.LU R18, [R1+0x238] ;  /* 0x0002380001127983 */ /* 0x002ee80000300800 */
[----:B------:R-:W3:Y:S04]  /*6fce0*/  LDL.LU R19, [R1+0x23c] ;  /* 0x00023c0001137983 */ /* 0x000ee80000300800 */
[----:B------:R-:W3:Y:S04]  /*6fcf0*/  LDL.LU R8, [R1+0xe0] ;  /* 0x0000e00001087983 */ /* 0x000ee80000300800 */
[----:B------:R-:W-:Y:S04]  /*6fd00*/  STL [R1+0x3584], R29 ;  /* 0x0035841d01007387 */ /* 0x000fe80000100800 */
[----:B0-----:R-:W-:Y:S01]  /*6fd10*/  STL.64 [R1+0x180], R20 ;  /* 0x0001801401007387 */ /* 0x001fe20000100a00 */
[----:B----4-:R-:W-:-:S02]  /*6fd20*/  IMAD.MOV.U32 R10, RZ, RZ, R3 ;  /* 0x000000ffff0a7224 */ /* 0x010fc400078e0003 */
[----:B------:R-:W-:Y:S02]  /*6fd30*/  IMAD.MOV.U32 R3, RZ, RZ, R23 ;  /* 0x000000ffff037224 */ /* 0x000fe400078e0017 */
[----:B--2---:R-:W-:Y:S02]  /*6fd40*/  IMAD.MOV.U32 R9, RZ, RZ, R28 ;  /* 0x000000ffff097224 */ /* 0x004fe400078e001c */
[----:B------:R-:W-:Y:S02]  /*6fd50*/  IMAD.MOV.U32 R28, RZ, RZ, R22 ;  /* 0x000000ffff1c7224 */ /* 0x000fe400078e0016 */
[----:B------:R-:W0:Y:S01]  /*6fd60*/  LDSM.16.M88.4 R20, [R0+UR6+0x24180] ;  /* 0x024180060014783b */ /* 0x000e220008000200 */
[----:B---3--:R-:W-:-:S03]  /*6fd70*/  IMAD.MOV.U32 R11, RZ, RZ, R2 ;  /* 0x000000ffff0b7224 */ /* 0x008fc600078e0002 */
[----:B------:R-:W-:Y:S04]  /*6fd80*/  STL [R1+0x3588], R3 ;  /* 0x0035880301007387 */ /* 0x000fe80000100800 */
[----:B------:R-:W-:Y:S04]  /*6fd90*/  STL [R1+0x3580], R28 ;  /* 0x0035801c01007387 */ /* 0x000fe80000100800 */
[----:B0-----:R-:W-:Y:S01]  /*6fda0*/  STL.64 [R1+0x190], R20 ;  /* 0x0001901401007387 */ /* 0x001fe20000100a00 */
[----:B------:R-:W-:-:S03]  /*6fdb0*/  IMAD.MOV.U32 R2, RZ, RZ, R23 ;  /* 0x000000ffff027224 */ /* 0x000fc600078e0017 */
[----:B------:R-:W-:Y:S04]  /*6fdc0*/  STL [R1+0x198], R22 ;  /* 0x0001981601007387 */ /* 0x000fe80000100800 */
[----:B------:R-:W0:Y:S04]  /*6fdd0*/  LDSM.16.M88.4 R20, [R0+UR6+0x28180] ;  /* 0x028180060014783b */ /* 0x000e280008000200 */
[----:B------:R-:W-:Y:S04]  /*6fde0*/  STL [R1+0x3428], R2 ;  /* 0x0034280201007387 */ /* 0x000fe80000100800 */
[----:B0-----:R-:W-:Y:S04]  /*6fdf0*/  STL.64 [R1+0x1a0], R20 ;  /* 0x0001a01401007387 */ /* 0x001fe80000100a00 */
[----:B------:R0:W-:Y:S04]  /*6fe00*/  STL.64 [R1+0x1a8], R22 ;  /* 0x0001a81601007387 */ /* 0x0001e80000100a00 */
[----:B0-----:R-:W2:Y:S04]  /*6fe10*/  LDL.LU.64 R22, [R1+0x36a0] ;  /* 0x0036a00001167983 */ /* 0x001ea80000300a00 */
[----:B------:R-:W2:Y:S02]  /*6fe20*/  LDL.LU.64 R20, [R1+0x3698] ;  /* 0x0036980001147983 */ /* 0x000ea40000300a00 */
[----:B--2---:R-:W-:Y:S02]  /*6fe30*/  HMMA.16816.F32 R24, R20, R26, R4 ;  /* 0x0000001a1418723c */ /* 0x004fe40000001804 */
[----:B------:R-:W2:Y:S04]  /*6fe40*/  LDL.LU.64 R6, [R1+0x3690] ;  /* 0x0036900001067983 */ /* 0x000ea80000300a00 */
[----:B------:R-:W2:-:S15]  /*6fe50*/  LDL.LU.64 R4, [R1+0x3688] ;  /* 0x0036880001047983 */ /* 0x000e9e0000300a00 */
[----:B------:R-:W-:-:S02]  /*6fe60*/  NOP ;  /* 0x0000000000007918 */ /* 0x000fc40000000000 */
[----:B------:R-:W-:Y:S04]  /*6fe70*/  STL.64 [R1], R24 ;  /* 0x0000001801007387 */ /* 0x000fe80000100a00 */
        /* <DEDUP_REMOVED lines=8> */
[----:B0-----:R-:W2:Y:S02]  /*6ff00*/  LDL.LU.64 R26, [R1+0x3668] ;  /* 0x00366800011a7983 */ /* 0x001ea40000300a00 */
[----:B--2---:R-:W-:Y:S02]  /*6ff10*/  HMMA.16816.F32 R24, R20, R26, R4 ;  /* 0x0000001a1418723c */ /* 0x004fe40000001804 */
[----:B------:R-:W2:-:S15]  /*6ff20*/  LDL.LU R7, [R1+0x3660] ;  /* 0x0036600001077983 */ /* 0x000e9e0000300800 */
[----:B------:R-:W-:-:S06]  /*6ff30*/  NOP ;  /* 0x0000000000007918 */ /* 0x000fcc0000000000 */
[----:B------:R-:W-:Y:S04]  /*6ff40*/  STL.64 [R1+0xb0], R24 ;  /* 0x0000b01801007387 */ /* 0x000fe80000100a00 */
        /* <DEDUP_REMOVED lines=16> */
[----:B0-----:R-:W3:Y:S04]  /*70050*/  LDL.LU R26, [R1+0x2b8] ;  /* 0x0002b800011a7983 */ /* 0x001ee80000300800 */
[----:B------:R-:W3:Y:S04]  /*70060*/  LDL.LU R27, [R1+0x2bc] ;  /* 0x0002bc00011b7983 */ /* 0x000ee80000300800 */
[----:B--2---:R-:W0:Y:S04]  /*70070*/  LDSM.16.MT88.4 R4, [R7+0x41a00] ;  /* 0x041a00000704783b */ /* 0x004e280000004200 */
[----:B---3--:R1:W-:Y:S04]  /*70080*/  STL.64 [R1+0x3638], R26 ;  /* 0x0036381a01007387 */ /* 0x0083e80000100a00 */
[----:B------:R-:W2:Y:S04]  /*70090*/  LDL.LU R24, [R1+0xc0] ;  /* 0x0000c00001187983 */ /* 0x000ea80000300800 */
[----:B------:R-:W2:Y:S04]  /*700a0*/  LDL.LU R25, [R1+0xc4] ;  /* 0x0000c40001197983 */ /* 0x000ea80000300800 */
[----:B-1----:R-:W2:Y:S04]  /*700b0*/  LDL.LU R26, [R1+0xc8] ;  /* 0x0000c800011a7983 */ /* 0x002ea80000300800 */
[----:B------:R-:W2:Y:S04]  /*700c0*/  LDL.LU R27, [R1+0xcc] ;  /* 0x0000cc00011b7983 */ /* 0x000ea80000300800 */
[----:B0-----:R0:W-:Y:S04]  /*700d0*/  STL.64 [R1+0x34e8], R6 ;  /* 0x0034e80601007387 */ /* 0x0011e80000100a00 */
[----:B------:R1:W-:Y:S04]  /*700e0*/  STL.64 [R1+0x34e0], R4 ;  /* 0x0034e00401007387 */ /* 0x0003e80000100a00 */
[----:B0-----:R-:W1:Y:S04]  /*700f0*/  LDL.LU R6, [R1+0x228] ;  /* 0x0002280001067983 */ /* 0x001e680000300800 */
[----:B------:R-:W1:Y:S02]  /*70100*/  LDL.LU R7, [R1+0x22c] ;  /* 0x00022c0001077983 */ /* 0x000e640000300800 */
[C---:B-1----:R-:W-:Y:S02]  /*70110*/  HMMA.16816.F32 R4, R20.reuse, R6, R8 ;  /* 0x000000061404723c */ /* 0x042fe40000001808 */
[----:B------:R-:W3:Y:S04]  /*70120*/  LDL.LU.64 R10, [R1+0x3658] ;  /* 0x00365800010a7983 */ /* 0x000ee80000300a00 */
[----:B--2---:R-:W-:-:S15]  /*70130*/  HMMA.16816.F32 R16, R20, R18, R24 ;  /* 0x000000121410723c */ /* 0x004fde0000001818 */
[----:B------:R-:W-:-:S02]  /*70140*/  NOP ;  /* 0x0000000000007918 */ /* 0x000fc40000000000 */
[----:B------:R-:W-:Y:S04]  /*70150*/  STL.64 [R1+0xa0], R4 ;  /* 0x0000a00401007387 */ /* 0x000fe80000100a00 */
[----:B------:R0:W-:Y:S04]  /*70160*/  STL.64 [R1+0xa8], R6 ;  /* 0x0000a80601007387 */ /* 0x0001e80000100a00 */
[----:B0-----:R-:W2:Y:S04]  /*70170*/  LDL.LU R6, [R1+0x298] ;  /* 0x0002980001067983 */ /* 0x001ea80000300800 */
[----:B------:R-:W-:Y:S04]  /*70180*/  STL.64 [R1+0xc0], R16 ;  /* 0x0000c01001007387 */ /* 0x000fe80000100a00 */
[----:B------:R-:W-:Y:S01]  /*70190*/  STL.64 [R1+0xc8], R18 ;  /* 0x0000c81201007387 */ /* 0x000fe20000100a00 */
[----:B---3--:R-:W-:-:S15]  /*701a0*/  HMMA.16816.F32 R8, R20, R10, R12 ;  /* 0x0000000a1408723c */ /* 0x008fde000000180c */
[----:B------:R-:W-:-:S08]  /*701b0*/  NOP ;  /* 0x0000000000007918 */ /* 0x000fd00000000000 */
[----:B------:R-:W-:Y:S04]  /*701c0*/  STL.64 [R1+0xd0], R8 ;  /* 0x0000d00801007387 */ /* 0x000fe80000100a00 */
[----:B------:R-:W-:Y:S04]  /*701d0*/  STL.64 [R1+0xd8], R10 ;  /* 0x0000d80a01007387 */ /* 0x000fe80000100a00 */
[----:B------:R-:W2:Y:S04]  /*701e0*/  LDL.LU R7, [R1+0x29c] ;  /* 0x00029c0001077983 */ /* 0x000ea80000300800 */
[----:B------:R-:W3:Y:S04]  /*701f0*/  LDL.LU R26, [R1+0x2a8] ;  /* 0x0002a800011a7983 */ /* 0x000ee80000300800 */
[----:B------:R-:W3:Y:S04]  /*70200*/  LDL.LU R27, [R1+0x2ac] ;  /* 0x0002ac00011b7983 */ /* 0x000ee80000300800 */
[----:B---3--:R0:W-:Y:S04]  /*70210*/  STL.64 [R1+0x3650], R26 ;  /* 0x0036501a01007387 */ /* 0x0081e80000100a00 */
[----:B------:R-:W2:Y:S04]  /*70220*/  LDL.LU R24, [R1+0x80] ;  /* 0x0000800001187983 */ /* 0x000ea80000300800 */
[----:B------:R-:W2:Y:S04]  /*70230*/  LDL.LU R25, [R1+0x84] ;  /* 0x0000840001197983 */ /* 0x000ea80000300800 */
[----:B0-----:R-:W2:Y:S04]  /*70240*/  LDL.LU R26, [R1+0x88] ;  /* 0x00008800011a7983 */ /* 0x001ea80000300800 */
[----:B------:R-:W2:Y:S04]  /*70250*/  LDL.LU R27, [R1+0x8c] ;  /* 0x00008c00011b7983 */ /* 0x000ea80000300800 */
[----:B------:R-:W3:Y:S04]  /*70260*/  LDL.LU R8, [R1+0x120] ;  /* 0x0001200001087983 */ /* 0x000ee80000300800 */
[----:B------:R-:W3:Y:S04]  /*70270*/  LDL.LU R9, [R1+0x124] ;  /* 0x0001240001097983 */ /* 0x000ee80000300800 */
[----:B---3--:R0:W-:Y:S04]  /*70280*/  STL.64 [R1+0x3610], R8 ;  /* 0x0036100801007387 */ /* 0x0081e80000100a00 */
[----:B0-----:R-:W3:Y:S04]  /*70290*/  LDL.LU R8, [R1+0x100] ;  /* 0x0001000001087983 */ /* 0x001ee80000300800 */
[----:B------:R-:W3:Y:S04]  /*702a0*/  LDL.LU R9, [R1+0x104] ;  /* 0x0001040001097983 */ /* 0x000ee80000300800 */
[----:B---3--:R0:W-:Y:S04]  /*702b0*/  STL.64 [R1+0x3630], R8 ;  /* 0x0036300801007387 */ /* 0x0081e80000100a00 */
[----:B0-----:R-:W3:Y:S04]  /*702c0*/  LDL.LU R8, [R1+0x50] ;  /* 0x0000500001087983 */ /* 0x001ee80000300800 */
[----:B------:R-:W3:Y:S04]  /*702d0*/  LDL.LU R9, [R1+0x54] ;  /* 0x0000540001097983 */ /* 0x000ee80000300800 */
[----:B------:R-:W4:Y:S04]  /*702e0*/  LDL.LU R10, [R1+0x58] ;  /* 0x00005800010a7983 */ /* 0x000f280000300800 */
[----:B------:R-:W4:Y:S01]  /*702f0*/  LDL.LU R11, [R1+0x5c] ;  /* 0x00005c00010b7983 */ /* 0x000f220000300800 */
[----:B--2---:R-:W-:Y:S03]  /*70300*/  HMMA.16816.F32 R24, R20, R6, R24 ;  /* 0x000000061418723c */ /* 0x004fe60000001818 */
[----:B----4-:R-:W-:Y:S04]  /*70310*/  STL.64 [R1+0x3648], R10 ;  /* 0x0036480a01007387 */ /* 0x010fe80000100a00 */
[----:B---3--:R0:W-:Y:S04]  /*70320*/  STL.64 [R1+0x3640], R8 ;  /* 0x0036400801007387 */ /* 0x0081e80000100a00 */
[----:B0-----:R-:W2:Y:S04]  /*70330*/  LDL.LU R8, [R1+0x70] ;  /* 0x0000700001087983 */ /* 0x001ea80000300800 */
[----:B------:R-:W2:Y:S04]  /*70340*/  LDL.LU R9, [R1+0x74] ;  /* 0x0000740001097983 */ /* 0x000ea80000300800 */
[----:B------:R-:W2:Y:S04]  /*70350*/  LDL.LU R10, [R1+0x78] ;  /* 0x00007800010a7983 */ /* 0x000ea80000300800 */
[----:B------:R-:W2:Y:S04]  /*70360*/  LDL.LU R11, [R1+0x7c] ;  /* 0x00007c00010b7983 */ /* 0x000ea80000300800 */
[----:B------:R-:W3:Y:S04]  /*70370*/  LDL.LU R12, [R1+0x110] ;  /* 0x00011000010c7983 */ /* 0x000ee80000300800 */
[----:B------:R-:W3:Y:S01]  /*70380*/  LDL.LU R13, [R1+0x114] ;  /* 0x00011400010d7983 */ /* 0x000ee20000300800 */
[----:B------:R-:W-:-:S02]  /*70390*/  IMAD.MOV.U32 R7, RZ, RZ, R26 ;  /* 0x000000ffff077224 */ /* 0x000fc400078e001a */
[----:B------:R-:W-:Y:S01]  /*703a0*/  IMAD.MOV.U32 R6, RZ, RZ, R27 ;  /* 0x000000ffff067224 */ /* 0x000fe200078e001b */
[----:B---3--:R0:W-:Y:S04]  /*703b0*/  STL.64 [R1+0x3618], R12 ;  /* 0x0036180c01007387 */ /* 0x0081e80000100a00 */
[----:B0-----:R-:W3:Y:S04]  /*703c0*/  LDL.LU R12, [R1+0x40] ;  /* 0x00004000010c7983 */ /* 0x001ee80000300800 */
[----:B------:R-:W3:Y:S04]  /*703d0*/  LDL.LU R13, [R1+0x44] ;  /* 0x00004400010d7983 */ /* 0x000ee80000300800 */
[----:B------:R-:W3:Y:S04]  /*703e0*/  LDL.LU R14, [R1+0x48] ;  /* 0x00004800010e7983 */ /* 0x000ee80000300800 */
[----:B------:R-:W3:Y:S04]  /*703f0*/  LDL.LU R15, [R1+0x4c] ;  /* 0x00004c00010f7983 */ /* 0x000ee80000300800 */
[----:B------:R-:W4:Y:S04]  /*70400*/  LDL.LU R16, [R1+0x30] ;  /* 0x0000300001107983 */ /* 0x000f280000300800 */
[----:B------:R-:W4:Y:S04]  /*70410*/  LDL.LU R17, [R1+0x34] ;  /* 0x0000340001117983 */ /* 0x000f280000300800 */
[----:B------:R-:W4:Y:S04]  /*70420*/  LDL.LU R18, [R1+0x38] ;  /* 0x0000380001127983 */ /* 0x000f280000300800 */
[----:B------:R-:W4:Y:S04]  /*70430*/  LDL.LU R19, [R1+0x3c] ;  /* 0x00003c0001137983 */ /* 0x000f280000300800 */
[----:B------:R-:W-:Y:S04]  /*70440*/  STL.64 [R1+0xf0], R24 ;  /* 0x0000f01801007387 */ /* 0x000fe80000100a00 */
[----:B------:R-:W2:Y:S04]  /*70450*/  LDL.LU.64 R26, [R1+0x3650] ;  /* 0x00365000011a7983 */ /* 0x000ea80000300a00 */
[----:B------:R0:W-:Y:S04]  /*70460*/  STL [R1+0x3590], R6 ;  /* 0x0035900601007387 */ /* 0x0001e80000100800 */
[----:B------:R1:W-:Y:S04]  /*70470*/  STL [R1+0x358c], R7 ;  /* 0x00358c0701007387 */ /* 0x0003e80000100800 */
[----:B------:R-:W4:Y:S04]  /*70480*/  LDL.LU R4, [R1+0x20] ;  /* 0x0000200001047983 */ /* 0x000f280000300800 */
[----:B------:R-:W4:Y:S04]  /*70490*/  LDL.LU R5, [R1+0x24] ;  /* 0x0000240001057983 */ /* 0x000f280000300800 */
[----:B0-----:R-:W4:Y:S04]  /*704a0*/  LDL.LU R6, [R1+0x28] ;  /* 0x0000280001067983 */ /* 0x001f280000300800 */
[----:B-1----:R-:W4:Y:S01]  /*704b0*/  LDL.LU R7, [R1+0x2c] ;  /* 0x00002c0001077983 */ /* 0x002f220000300800 */
        /* <DEDUP_REMOVED lines=8> */
[----:B------:R-:W3:-:S15]  /*70540*/  LDL.LU.64 R8, [R1+0x3630] ;  /* 0x0036300001087983 */ /* 0x000ede0000300a00 */
[----:B------:R-:W-:-:S07]  /*70550*/  NOP ;  /* 0x0000000000007918 */ /* 0x000fce0000000000 */
[----:B------:R-:W-:Y:S02]  /*70560*/  IMAD.MOV.U32 R21, RZ, RZ, R26 ;  /* 0x000000ffff157224 */ /* 0x000fe400078e001a */
[----:B------:R-:W-:Y:S02]  /*70570*/  IMAD.MOV.U32 R20, RZ, RZ, R27 ;  /* 0x000000ffff147224 */ /* 0x000fe400078e001b */
[----:B------:R-:W-:Y:S02]  /*70580*/  IMAD.MOV.U32 R23, RZ, RZ, R24 ;  /* 0x000000ffff177224 */ /* 0x000fe400078e0018 */
[----:B------:R-:W-:Y:S01]  /*70590*/  IMAD.MOV.U32 R22, RZ, RZ, R25 ;  /* 0x000000ffff167224 */ /* 0x000fe200078e0019 */
[----:B------:R-:W3:Y:S04]  /*705a0*/  LDL.LU.64 R26, [R1+0x3628] ;  /* 0x00362800011a7983 */ /* 0x000ee80000300a00 */
[----:B------:R-:W3:Y:S04]  /*705b0*/  LDL.LU.64 R24, [R1+0x3620] ;  /* 0x0036200001187983 */ /* 0x000ee80000300a00 */
[----:B------:R0:W-:Y:S04]  /*705c0*/  STL [R1+0x35a0], R20 ;  /* 0x0035a01401007387 */ /* 0x0001e80000100800 */
[----:B------:R1:W-:Y:S04]  /*705d0*/  STL [R1+0x359c], R21 ;  /* 0x00359c1501007387 */ /* 0x0003e80000100800 */
[----:B------:R2:W-:Y:S04]  /*705e0*/  STL [R1+0x3598], R22 ;  /* 0x0035981601007387 */ /* 0x0005e80000100800 */
[----:B------:R4:W-:Y:S04]  /*705f0*/  STL [R1+0x3594], R23 ;  /* 0x0035941701007387 */ /* 0x0009e80000100800 */
[----:B0-----:R-:W3:Y:S04]  /*70600*/  LDL.LU R20, [R1+0x10] ;  /* 0x0000100001147983 */ /* 0x001ee80000300800 */
[----:B-1----:R-:W3:Y:S04]  /*70610*/  LDL.LU R21, [R1+0x14] ;  /* 0x0000140001157983 */ /* 0x002ee80000300800 */
[----:B--2---:R-:W2:Y:S04]  /*70620*/  LDL.LU R22, [R1+0x18] ;  /* 0x0000180001167983 */ /* 0x004ea80000300800 */
[----:B----4-:R-:W2:Y:S01]  /*70630*/  LDL.LU R23, [R1+0x1c] ;  /* 0x00001c0001177983 */ /* 0x010ea20000300800 */
[----:B---3--:R-:W-:Y:S03]  /*70640*/  HMMA.16816.F32 R8, R24, R8, R12 ;  /* 0x000000081808723c */ /* 0x008fe6000000180c */
[----:B------:R-:W3:-:S15]  /*70650*/  LDL.LU.64 R12, [R1+0x3618] ;  /* 0x00361800010c7983 */ /* 0x000ede0000300a00 */
[----:B------:R-:W-:-:S06]  /*70660*/  NOP ;  /* 0x0000000000007918 */ /* 0x000fcc0000000000 */
[----:B------:R-:W-:Y:S02]  /*70670*/  IMAD.MOV.U32 R29, RZ, RZ, R8 ;  /* 0x000000ffff1d7224 */ /* 0x000fe400078e0008 */
[----:B------:R-:W-:Y:S02]  /*70680*/  IMAD.MOV.U32 R28, RZ, RZ, R9 ;  /* 0x000000ffff1c7224 */ /* 0x000fe400078e0009 */
[----:B------:R-:W4:Y:S01]  /*70690*/  LDL.LU.64 R8, [R1+0x3610] ;  /* 0x0036100001087983 */ /* 0x000f220000300a00 */
[----:B------:R-:W-:Y:S02]  /*706a0*/  IMAD.MOV.U32 R2, RZ, RZ, R10 ;  /* 0x000000ffff027224 */ /* 0x000fe400078e000a */
[----:B------:R-:W-:-:S05]  /*706b0*/  IMAD.MOV.U32 R0, RZ, RZ, R11 ;  /* 0x000000ffff007224 */ /* 0x000fca00078e000b */
[----:B------:R-:W-:Y:S04]  /*706c0*/  STL [R1+0x35b0], R0 ;  /* 0x0035b00001007387 */ /* 0x000fe80000100800 */
[----:B------:R-:W-:Y:S04]  /*706d0*/  STL [R1+0x35ac], R2 ;  /* 0x0035ac0201007387 */ /* 0x000fe80000100800 */
[----:B------:R-:W-:Y:S04]  /*706e0*/  STL [R1+0x35a8], R28 ;  /* 0x0035a81c01007387 */ /* 0x000fe80000100800 */
[----:B------:R-:W-:Y:S01]  /*706f0*/  STL [R1+0x35a4], R29 ;  /* 0x0035a41d01007387 */ /* 0x000fe20000100800 */
[C---:B---3--:R-:W-:Y:S03]  /*70700*/  HMMA.16816.F32 R12, R24.reuse, R12, R16 ;  /* 0x0000000c180c723c */ /* 0x048fe60000001810 */
[----:B------:R-:W3:Y:S03]  /*70710*/  LDL.LU.64 R16, [R1+0x3608] ;  /* 0x0036080001107983 */ /* 0x000ee60000300a00 */
[----:B----4-:R-:W-:-:S15]  /*70720*/  HMMA.16816.F32 R8, R24, R8, R4 ;  /* 0x000000081808723c */ /* 0x010fde0000001804 */
[----:B------:R-:W-:-:S03]  /*70730*/  NOP ;  /* 0x0000000000007918 */ /* 0x000fc60000000000 */
[----:B------:R-:W-:Y:S01]  /*70740*/  IMAD.MOV.U32 R3, RZ, RZ, R15 ;  /* 0x000000ffff037224 */ /* 0x000fe200078e000f */
[----:B------:R0:W-:Y:S04]  /*70750*/  STL.64 [R1+0x60], R12 ;  /* 0x0000600c01007387 */ /* 0x0001e80000100a00 */
[----:B------:R1:W-:Y:S04]  /*70760*/  STL [R1+0x68], R14 ;  /* 0x0000680e01007387 */ /* 0x0003e80000100800 */
[----:B0-----:R-:W4:Y:S04]  /*70770*/  LDL.LU.64 R12, [R1+0x3600] ;  /* 0x00360000010c7983 */ /* 0x001f280000300a00 */
[----:B------:R-:W-:Y:S01]  /*70780*/  STL [R1+0x35b4], R3 ;  /* 0x0035b40301007387 */ /* 0x000fe20000100800 */
[----:B------:R-:W-:-:S02]  /*70790*/  IMAD.MOV.U32 R6, RZ, RZ, R8 ;  /* 0x000000ffff067224 */ /* 0x000fc400078e0008 */
[----:B------:R-:W-:Y:S02]  /*707a0*/  IMAD.MOV.U32 R7, RZ, RZ, R9 ;  /* 0x000000ffff077224 */ /* 0x000fe400078e0009 */
[----:B------:R-:W2:Y:S01]  /*707b0*/  LDL.LU.64 R8, [R1+0x35f8] ;  /* 0x0035f80001087983 */ /* 0x000ea20000300a00 */
[----:B------:R-:W-:Y:S02]  /*707c0*/  IMAD.MOV.U32 R5, RZ, RZ, R10 ;  /* 0x000000ffff057224 */ /* 0x000fe400078e000a */
[----:B------:R-:W-:-:S03]  /*707d0*/  IMAD.MOV.U32 R4, RZ, RZ, R11 ;  /* 0x000000ffff047224 */ /* 0x000fc600078e000b */
[----:B------:R0:W-:Y:S04]  /*707e0*/  STL [R1+0x35c0], R5 ;  /* 0x0035c00501007387 */ /* 0x0001e80000100800 */
[----:B------:R0:W-:Y:S04]  /*707f0*/  STL [R1+0x35bc], R7 ;  /* 0x0035bc0701007387 */ /* 0x0001e80000100800 */
[----:B------:R-:W-:Y:S01]  /*70800*/  STL [R1+0x35b8], R6 ;  /* 0x0035b80601007387 */ /* 0x000fe20000100800 */
[----:B--2---:R-:W-:-:S15]  /*70810*/  HMMA.16816.F32 R8, R24, R8, R20 ;  /* 0x000000081808723c */ /* 0x004fde0000001814 */
[----:B------:R-:W-:-:S09]  /*70820*/  NOP ;  /* 0x0000000000007918 */ /* 0x000fd20000000000 */
[----:B------:R-:W-:Y:S02]  /*70830*/  IMAD.MOV.U32 R22, RZ, RZ, R10 ;  /* 0x000000ffff167224 */ /* 0x000fe400078e000a */
[----:B------:R-:W-:Y:S02]  /*70840*/  IMAD.MOV.U32 R23, RZ, RZ, R11 ;  /* 0x000000ffff177224 */ /* 0x000fe400078e000b */
[----:B------:R-:W-:Y:S02]  /*70850*/  IMAD.MOV.U32 R20, RZ, RZ, R8 ;  /* 0x000000ffff147224 */ /* 0x000fe400078e0008 */
[----:B------:R-:W-:Y:S01]  /*70860*/  IMAD.MOV.U32 R21, RZ, RZ, R9 ;  /* 0x000000ffff157224 */ /* 0x000fe200078e0009 */
[----:B------:R-:W4:Y:S04]  /*70870*/  LDL.LU.64 R10, [R1+0x35f0] ;  /* 0x0035f000010a7983 */ /* 0x000f280000300a00 */
[----:B------:R-:W4:Y:S04]  /*70880*/  LDL.LU.64 R8, [R1+0x35e8] ;  /* 0x0035e80001087983 */ /* 0x000f280000300a00 */
[----:B-1----:R-:W3:Y:S01]  /*70890*/  LDL.LU.64 R14, [R1+0x35e0] ;  /* 0x0035e000010e7983 */ /* 0x002ee20000300a00 */
[----:B----4-:R-:W-:Y:S03]  /*708a0*/  HMMA.16816.F32 R8, R24, R12, R8 ;  /* 0x0000000c1808723c */ /* 0x010fe60000001808 */
[----:B------:R-:W3:-:S15]  /*708b0*/  LDL.LU.64 R12, [R1+0x35d8] ;  /* 0x0035d800010c7983 */ /* 0x000ede0000300a00 */
[----:B------:R-:W-:-:S06]  /*708c0*/  NOP ;  /* 0x0000000000007918 */ /* 0x000fcc0000000000 */
[----:B------:R-:W-:Y:S02]  /*708d0*/  IMAD.MOV.U32 R0, RZ, RZ, R8 ;  /* 0x000000ffff007224 */ /* 0x000fe400078e0008 */
[----:B------:R-:W-:Y:S01]  /*708e0*/  IMAD.MOV.U32 R2, RZ, RZ, R9 ;  /* 0x000000ffff027224 */ /* 0x000fe200078e0009 */
[----:B------:R-:W2:Y:S04]  /*708f0*/  LDL.LU R8, [R1+0x160] ;  /* 0x0001600001087983 */ /* 0x000ea80000300800 */
[----:B------:R-:W2:Y:S04]  /*70900*/  LDL.LU R9, [R1+0x164] ;  /* 0x0001640001097983 */ /* 0x000ea80000300800 */
[----:B------:R-:W2:Y:S01]  /*70910*/  LDL.LU.64 R18, [R1+0x35d0] ;  /* 0x0035d00001127983 */ /* 0x000ea20000300a00 */
[----:B---3--:R-:W-:Y:S03]  /*70920*/  HMMA.16816.F32 R12, R24, R16, R12 ;  /* 0x00000010180c723c */ /* 0x008fe6000000180c */
[----:B------:R-:W2:Y:S01]  /*70930*/  LDL.LU.64 R16, [R1+0x35c8] ;  /* 0x0035c80001107983 */ /* 0x000ea20000300a00 */
[----:B------:R-:W-:-:S02]  /*70940*/  IMAD.MOV.U32 R28, RZ, RZ, R10 ;  /* 0x000000ffff1c7224 */ /* 0x000fc400078e000a */
[----:B------:R-:W-:-:S15]  /*70950*/  IMAD.MOV.U32 R29, RZ, RZ, R11 ;  /* 0x000000ffff1d7224 */ /* 0x000fde00078e000b */
[----:B------:R-:W-:-:S03]  /*70960*/  NOP ;  /* 0x0000000000007918 */ /* 0x000fc60000000000 */
[----:B0-----:R-:W-:Y:S02]  /*70970*/  IMAD.MOV.U32 R5, RZ, RZ, R12 ;  /* 0x000000ffff057224 */ /* 0x001fe400078e000c */
[----:B------:R-:W-:Y:S01]  /*70980*/  IMAD.MOV.U32 R7, RZ, RZ, R13 ;  /* 0x000000ffff077224 */ /* 0x000fe200078e000d */
[----:B------:R-:W3:Y:S04]  /*70990*/  LDL.LU R12, [R1+0x170] ;  /* 0x00017000010c7983 */ /* 0x000ee80000300800 */
[----:B------:R-:W3:Y:S01]  /*709a0*/  LDL.LU R13, [R1+0x174] ;  /* 0x00017400010d7983 */ /* 0x000ee20000300800 */
[----:B--2---:R-:W-:Y:S03]  /*709b0*/  HMMA.16816.F32 R8, R24, R8, R16 ;  /* 0x000000081808723c */ /* 0x004fe60000001810 */
[----:B------:R-:W3:Y:S04]  /*709c0*/  LDL.LU R16, [R1] ;  /* 0x0000000001107983 */ /* 0x000ee80000300800 */
[----:B------:R-:W3:Y:S04]  /*709d0*/  LDL.LU R17, [R1+0x4] ;  /* 0x0000040001117983 */ /* 0x000ee80000300800 */
[----:B------:R-:W3:Y:S04]  /*709e0*/  LDL.LU R18, [R1+0x8] ;  /* 0x0000080001127983 */ /* 0x000ee80000300800 */
[----:B------:R-:W3:Y:S08]  /*709f0*/  LDL.LU R19, [R1+0xc] ;  /* 0x00000c0001137983 */ /* 0x000ef00000300800 */
[----:B------:R0:W-:Y:S04]  /*70a00*/  STL.64 [R1+0x3458], R10 ;  /* 0x0034580a01007387 */ /* 0x0001e80000100a00 */
[----:B------:R-:W-:Y:S04]  /*70a10*/  STL.64 [R1+0x3450], R8 ;  /* 0x0034500801007387 */ /* 0x000fe80000100a00 */
[----:B0-----:R-:W2:Y:S04]  /*70a20*/  LDL.LU R10, [R1+0x158] ;  /* 0x00015800010a7983 */ /* 0x001ea80000300800 */
[----:B------:R-:W2:Y:S01]  /*70a30*/  LDL.LU R11, [R1+0x15c] ;  /* 0x00015c00010b7983 */ /* 0x000ea20000300800 */
[----:B------:R-:W-:-:S02]  /*70a40*/  IMAD.MOV.U32 R6, RZ, RZ, R14 ;  /* 0x000000ffff067224 */ /* 0x000fc400078e000e */
[----:B------:R-:W-:Y:S02]  /*70a50*/  IMAD.MOV.U32 R3, RZ, RZ, R15 ;  /* 0x000000ffff037224 */ /* 0x000fe400078e000f */
[----:B---3--:R-:W-:Y:S01]  /*70a60*/  HMMA.16816.F32 R12, R24, R12, R16 ;  /* 0x0000000c180c723c */ /* 0x008fe20000001810 */
[----:B--2---:R-:W-:-:S15]  /*70a70*/  STL.64 [R1+0x3468], R10 ;  /* 0x0034680a01007387 */ /* 0x004fde0000100a00 */
[----:B------:R-:W-:-:S07]  /*70a80*/  NOP ;  /* 0x0000000000007918 */ /* 0x000fce0000000000 */
[----:B------:R0:W-:Y:S04]  /*70a90*/  STL.64 [R1+0x3448], R14 ;  /* 0x0034480e01007387 */ /* 0x0001e80000100a00 */
[----:B------:R1:W-:Y:S04]  /*70aa0*/  STL.64 [R1+0x3440], R12 ;  /* 0x0034400c01007387 */ /* 0x0003e80000100a00 */
[----:B0-----:R-:W2:Y:S04]  /*70ab0*/  LDL.LU R14, [R1+0x168] ;  /* 0x00016800010e7983 */ /* 0x001ea80000300800 */
[----:B------:R-:W2:Y:S04]  /*70ac0*/  LDL.LU R15, [R1+0x16c] ;  /* 0x00016c00010f7983 */ /* 0x000ea80000300800 */
[----:B------:R-:W3:Y:S04]  /*70ad0*/  LDL.LU R10, [R1+0x148] ;  /* 0x00014800010a7983 */ /* 0x000ee80000300800 */
[----:B------:R-:W3:Y:S01]  /*70ae0*/  LDL.LU R11, [R1+0x14c] ;  /* 0x00014c00010b7983 */ /* 0x000ee20000300800 */
[----:B-1----:R-:W-:-:S02]  /*70af0*/  IMAD.MOV.U32 R12, RZ, RZ, R5 ;  /* 0x000000ffff0c7224 */ /* 0x002fc400078e0005 */
[----:B------:R-:W-:Y:S01]  /*70b00*/  IMAD.MOV.U32 R13, RZ, RZ, R7 ;  /* 0x000000ffff0d7224 */ /* 0x000fe200078e0007 */
[----:B---3--:R-:W-:Y:S04]  /*70b10*/  STL.64 [R1+0x3480], R10 ;  /* 0x0034800a01007387 */ /* 0x008fe80000100a00 */
[----:B--2---:R0:W-:Y:S04]  /*70b20*/  STL.64 [R1+0x3460], R14 ;  /* 0x0034600e01007387 */ /* 0x0041e80000100a00 */
[----:B------:R-:W2:Y:S04]  /*70b30*/  LDL.LU R5, [R1+0x35c0] ;  /* 0x0035c00001057983 */ /* 0x000ea80000300800 */
[----:B------:R-:W3:Y:S01]  /*70b40*/  LDL.LU R7, [R1+0x35bc] ;  /* 0x0035bc0001077983 */ /* 0x000ee20000300800 */
[----:B0-----:R-:W-:-:S02]  /*70b50*/  IMAD.MOV.U32 R14, RZ, RZ, R6 ;  /* 0x000000ffff0e7224 */ /* 0x001fc400078e0006 */
[----:B------:R-:W-:Y:S01]  /*70b60*/  IMAD.MOV.U32 R15, RZ, RZ, R3 ;  /* 0x000000ffff0f7224 */ /* 0x000fe200078e0003 */
[----:B------:R-:W4:Y:S04]  /*70b70*/  LDL.LU R6, [R1+0x35b8] ;  /* 0x0035b80001067983 */ /* 0x000f280000300800 */
[----:B------:R-:W2:Y:S04]  /*70b80*/  LDL.LU R3, [R1+0x35b4] ;  /* 0x0035b40001037983 */ /* 0x000ea80000300800 */
[----:B------:R-:W3:Y:S04]  /*70b90*/  LDL.LU R10, [R1+0x138] ;  /* 0x00013800010a7983 */ /* 0x000ee80000300800 */
[----:B------:R-:W3:Y:S04]  /*70ba0*/  LDL.LU R11, [R1+0x13c] ;  /* 0x00013c00010b7983 */ /* 0x000ee80000300800 */
[----:B---3--:R-:W-:Y:S04]  /*70bb0*/  STL.64 [R1+0x3498], R10 ;  /* 0x0034980a01007387 */ /* 0x008fe80000100a00 */
[----:B------:R-:W-:Y:S04]  /*70bc0*/  STL.64 [R1+0x3478], R14 ;  /* 0x0034780e01007387 */ /* 0x000fe80000100a00 */
[----:B------:R0:W-:Y:S02]  /*70bd0*/  STL.64 [R1+0x3470], R12 ;  /* 0x0034700c01007387 */ /* 0x0001e40000100a00 */
[----:B0-----:R-:W-:-:S02]  /*70be0*/  IMAD.MOV.U32 R12, RZ, RZ, R0 ;  /* 0x000000ffff0c7224 */ /* 0x001fc400078e0000 */
[----:B------:R-:W-:Y:S01]  /*70bf0*/  IMAD.MOV.U32 R13, RZ, RZ, R2 ;  /* 0x000000ffff0d7224 */ /* 0x000fe200078e0002 */
[----:B------:R-:W3:Y:S04]  /*70c00*/  LDL.LU R0, [R1+0x35b0] ;  /* 0x0035b00001007983 */ /* 0x000ee80000300800 */
[----:B------:R-:W3:Y:S01]  /*70c10*/  LDL.LU R2, [R1+0x35ac] ;  /* 0x0035ac0001027983 */ /* 0x000ee20000300800 */
[----:B------:R-:W-:Y:S02]  /*70c20*/  IMAD.MOV.U32 R14, RZ, RZ, R28 ;  /* 0x000000ffff0e7224 */ /* 0x000fe400078e001c */
[----:B------:R-:W-:Y:S01]  /*70c30*/  IMAD.MOV.U32 R15, RZ, RZ, R29 ;  /* 0x000000ffff0f7224 */ /* 0x000fe200078e001d */
[----:B------:R-:W3:Y:S04]  /*70c40*/  LDL.LU R28, [R1+0x35a8] ;  /* 0x0035a800011c7983 */ /* 0x000ee80000300800 */
[----:B------:R-:W3:Y:S04]  /*70c50*/  LDL.LU R29, [R1+0x35a4] ;  /* 0x0035a400011d7983 */ /* 0x000ee80000300800 */
[----:B------:R-:W4:Y:S04]  /*70c60*/  LDL.LU R10, [R1+0x128] ;  /* 0x00012800010a7983 */ /* 0x000f280000300800 */
[----:B------:R-:W4:Y:S04]  /*70c70*/  LDL.LU R11, [R1+0x12c] ;  /* 0x00012c00010b7983 */ /* 0x000f280000300800 */
[----:B----4-:R-:W-:Y:S04]  /*70c80*/  STL.64 [R1+0x34b0], R10 ;  /* 0x0034b00a01007387 */ /* 0x010fe80000100a00 */
[----:B------:R-:W-:Y:S04]  /*70c90*/  STL.64 [R1+0x3490], R14 ;  /* 0x0034900e01007387 */ /* 0x000fe80000100a00 */
[----:B------:R0:W-:Y:S02]  /*70ca0*/  STL.64 [R1+0x3488], R12 ;  /* 0x0034880c01007387 */ /* 0x0001e40000100a00 */
[----:B0-----:R-:W-:-:S02]  /*70cb0*/  IMAD.MOV.U32 R12, RZ, RZ, R20 ;  /* 0x000000ffff0c7224 */ /* 0x001fc400078e0014 */
[----:B------:R-:W-:Y:S01]  /*70cc0*/  IMAD.MOV.U32 R13, RZ, RZ, R21 ;  /* 0x000000ffff0d7224 */ /* 0x000fe200078e0015 */
[----:B------:R-:W4:Y:S04]  /*70cd0*/  LDL.LU R20, [R1+0x35a0] ;  /* 0x0035a00001147983 */ /* 0x000f280000300800 */
[----:B------:R-:W3:Y:S01]  /*70ce0*/  LDL.LU R21, [R1+0x359c] ;  /* 0x00359c0001157983 */ /* 0x000ee20000300800 */
[----:B------:R-:W-:Y:S02]  /*70cf0*/  IMAD.MOV.U32 R14, RZ, RZ, R22 ;  /* 0x000000ffff0e7224 */ /* 0x000fe400078e0016 */
[----:B------:R-:W-:Y:S01]  /*70d00*/  IMAD.MOV.U32 R15, RZ, RZ, R23 ;  /* 0x000000ffff0f7224 */ /* 0x000fe200078e0017 */
[----:B------:R-:W4:Y:S04]  /*70d10*/  LDL.LU R22, [R1+0x3598] ;  /* 0x0035980001167983 */ /* 0x000f280000300800 */
[----:B------:R-:W3:Y:S04]  /*70d20*/  LDL.LU R23, [R1+0x3594] ;  /* 0x0035940001177983 */ /* 0x000ee80000300800 */
[----:B------:R-:W2:Y:S04]  /*70d30*/  LDL.LU R10, [R1+0x118] ;  /* 0x00011800010a7983 */ /* 0x000ea80000300800 */
[----:B------:R-:W2:Y:S04]  /*70d40*/  LDL.LU R11, [R1+0x11c] ;  /* 0x00011c00010b7983 */ /* 0x000ea80000300800 */
[----:B--2---:R-:W-:Y:S04]  /*70d50*/  STL.64 [R1+0x34c8], R10 ;  /* 0x0034c80a01007387 */ /* 0x004fe80000100a00 */
[----:B------:R-:W-:Y:S04]  /*70d60*/  STL.64 [R1+0x34a8], R14 ;  /* 0x0034a80e01007387 */ /* 0x000fe80000100a00 */
[----:B------:R0:W-:Y:S02]  /*70d70*/  STL.64 [R1+0x34a0], R12 ;  /* 0x0034a00c01007387 */ /* 0x0001e40000100a00 */
[----:B0-----:R-:W-:-:S02]  /*70d80*/  IMAD.MOV.U32 R12, RZ, RZ, R6 ;  /* 0x000000ffff0c7224 */ /* 0x001fc400078e0006 */
[----:B------:R-:W-:Y:S01]  /*70d90*/  IMAD.MOV.U32 R13, RZ, RZ, R7 ;  /* 0x000000ffff0d7224 */ /* 0x000fe200078e0007 */
[----:B------:R-:W2:Y:S04]  /*70da0*/  LDL.LU R6, [R1+0x3590] ;  /* 0x0035900001067983 */ /* 0x000ea80000300800 */
[----:B------:R-:W2:Y:S04]  /*70db0*/  LDL.LU R7, [R1+0x358c] ;  /* 0x00358c0001077983 */ /* 0x000ea80000300800 */
[----:B------:R-:W4:Y:S04]  /*70dc0*/  LDL.LU R10, [R1+0x108] ;  /* 0x00010800010a7983 */ /* 0x000f280000300800 */
[----:B------:R-:W4:Y:S01]  /*70dd0*/  LDL.LU R11, [R1+0x10c] ;  /* 0x00010c00010b7983 */ /* 0x000f220000300800 */
[----:B------:R-:W-:-:S02]  /*70de0*/  IMAD.MOV.U32 R15, RZ, RZ, R4 ;  /* 0x000000ffff0f7224 */ /* 0x000fc400078e0004 */
[----:B------:R-:W-:Y:S01]  /*70df0*/  IMAD.MOV.U32 R14, RZ, RZ, R5 ;  /* 0x000000ffff0e7224 */ /* 0x000fe200078e0005 */
[----:B----4-:R0:W-:Y:S04]  /*70e00*/  STL.64 [R1+0x34f0], R10 ;  /* 0x0034f00a01007387 */ /* 0x0101e80000100a00 */
[----:B------:R-:W4:Y:S04]  /*70e10*/  LDL.LU R4, [R1+0x250] ;  /* 0x0002500001047983 */ /* 0x000f280000300800 */
[----:B------:R-:W4:Y:S01]  /*70e20*/  LDL.LU R5, [R1+0x254] ;  /* 0x0002540001057983 */ /* 0x000f220000300800 */
[----:B---3--:R-:W-:-:S02]  /*70e30*/  IMAD.MOV.U32 R8, RZ, RZ, R23 ;  /* 0x000000ffff087224 */ /* 0x008fc400078e0017 */
[----:B------:R-:W-:Y:S02]  /*70e40*/  IMAD.MOV.U32 R9, RZ, RZ, R22 ;  /* 0x000000ffff097224 */ /* 0x000fe400078e0016 */
[----:B0-----:R-:W-:Y:S02]  /*70e50*/  IMAD.MOV.U32 R10, RZ, RZ, R21 ;  /* 0x000000ffff0a7224 */ /* 0x001fe400078e0015 */
[----:B------:R-:W-:Y:S01]  /*70e60*/  IMAD.MOV.U32 R11, RZ, RZ, R20 ;  /* 0x000000ffff0b7224 */ /* 0x000fe200078e0014 */
[----:B----4-:R0:W-:Y:S04]  /*70e70*/  STL.64 [R1+0x34f8], R4 ;  /* 0x0034f80401007387 */ /* 0x0101e80000100a00 */
[----:B------:R-:W-:Y:S04]  /*70e80*/  STL.64 [R1+0x3508], R10 ;  /* 0x0035080a01007387 */ /* 0x000fe80000100a00 */
[----:B------:R1:W-:Y:S04]  /*70e90*/  STL.64 [R1+0x3500], R8 ;  /* 0x0035000801007387 */ /* 0x0003e80000100a00 */
[----:B0-----:R-:W3:Y:S04]  /*70ea0*/  LDL.LU R4, [R1+0x260] ;  /* 0x0002600001047983 */ /* 0x001ee80000300800 */
[----:B------:R-:W3:Y:S04]  /*70eb0*/  LDL.LU R5, [R1+0x264] ;  /* 0x0002640001057983 */ /* 0x000ee80000300800 */
[----:B---3--:R0:W-:Y:S04]  /*70ec0*/  STL.64 [R1+0x3510], R4 ;  /* 0x0035100401007387 */ /* 0x0081e80000100a00 */
[----:B-1----:R-:W3:Y:S04]  /*70ed0*/  LDL.LU R8, [R1+0xe0] ;  /* 0x0000e00001087983 */ /* 0x002ee80000300800 */
[----:B------:R-:W3:Y:S04]  /*70ee0*/  LDL.LU R9, [R1+0xe4] ;  /* 0x0000e40001097983 */ /* 0x000ee80000300800 */
[----:B------:R-:W4:Y:S04]  /*70ef0*/  LDL.LU R10, [R1+0xe8] ;  /* 0x0000e800010a7983 */ /* 0x000f280000300800 */
[----:B------:R-:W4:Y:S04]  /*70f00*/  LDL.LU R11, [R1+0xec] ;  /* 0x0000ec00010b7983 */ /* 0x000f280000300800 */
[----:B----4-:R-:W-:Y:S04]  /*70f10*/  STL.64 [R1+0x3520], R10 ;  /* 0x0035200a01007387 */ /* 0x010fe80000100a00 */
[----:B---3--:R-:W-:Y:S04]  /*70f20*/  STL.64 [R1+0x3518], R8 ;  /* 0x0035180801007387 */ /* 0x008fe80000100a00 */
[----:B0-----:R-:W3:Y:S04]  /*70f30*/  LDL.LU R4, [R1+0x240] ;  /* 0x0002400001047983 */ /* 0x001ee80000300800 */
[----:B------:R-:W3:Y:S04]  /*70f40*/  LDL.LU R5, [R1+0x244] ;  /* 0x0002440001057983 */ /* 0x000ee80000300800 */
[----:B---3--:R0:W-:Y:S04]  /*70f50*/  STL.64 [R1+0x3528], R4 ;  /* 0x0035280401007387 */ /* 0x0081e80000100a00 */
[----:B0-----:R-:W3:Y:S04]  /*70f60*/  LDL.LU R4, [R1+0x210] ;  /* 0x0002100001047983 */ /* 0x001ee80000300800 */
[----:B------:R-:W3:Y:S04]  /*70f70*/  LDL.LU R5, [R1+0x214] ;  /* 0x0002140001057983 */ /* 0x000ee80000300800 */
[----:B---3--:R0:W-:Y:S04]  /*70f80*/  STL.64 [R1+0x3540], R4 ;  /* 0x0035400401007387 */ /* 0x0081e80000100a00 */
        /* <DEDUP_REMOVED lines=8> */
[----:B------:R-:W4:Y:S04]  /*71010*/  LDL.LU R20, [R1+0x190] ;  /* 0x0001900001147983 */ /* 0x000f280000300800 */
[----:B------:R-:W4:Y:S01]  /*71020*/  LDL.LU R21, [R1+0x194] ;  /* 0x0001940001157983 */ /* 0x000f220000300800 */
[----:B--2---:R-:W-:-:S02]  /*71030*/  IMAD.MOV.U32 R11, RZ, RZ, R6 ;  /* 0x000000ffff0b7224 */ /* 0x004fc400078e0006 */
[----:B------:R-:W-:Y:S01]  /*71040*/  IMAD.MOV.U32 R10, RZ, RZ, R7 ;  /* 0x000000ffff0a7224 */ /* 0x000fe200078e0007 */
[----:B----4-:R1:W-:Y:S04]  /*71050*/  STL.64 [R1+0x3578], R20 ;  /* 0x0035781401007387 */ /* 0x0103e80000100a00 */
[----:B0-----:R-:W2:Y:S04]  /*71060*/  LDL.LU R4, [R1+0xb0] ;  /* 0x0000b00001047983 */ /* 0x001ea80000300800 */
[----:B------:R-:W2:Y:S04]  /*71070*/  LDL.LU R5, [R1+0xb4] ;  /* 0x0000b40001057983 */ /* 0x000ea80000300800 */
[----:B------:R-:W2:Y:S04]  /*71080*/  LDL.LU R6, [R1+0xb8] ;  /* 0x0000b80001067983 */ /* 0x000ea80000300800 */
[----:B------:R-:W2:Y:S04]  /*71090*/  LDL.LU R7, [R1+0xbc] ;  /* 0x0000bc0001077983 */ /* 0x000ea80000300800 */
[----:B------:R-:W4:Y:S04]  /*710a0*/  LDL.LU R16, [R1+0x180] ;  /* 0x0001800001107983 */ /* 0x000f280000300800 */
[----:B------:R-:W4:Y:S04]  /*710b0*/  LDL.LU R17, [R1+0x184] ;  /* 0x0001840001117983 */ /* 0x000f280000300800 */
[----:B-1----:R-:W4:Y:S04]  /*710c0*/  LDL.LU R20, [R1+0x90] ;  /* 0x0000900001147983 */ /* 0x002f280000300800 */
[----:B------:R-:W4:Y:S04]  /*710d0*/  LDL.LU R21, [R1+0x94] ;  /* 0x0000940001157983 */ /* 0x000f280000300800 */
[----:B------:R-:W4:Y:S04]  /*710e0*/  LDL.LU R22, [R1+0x98] ;  /* 0x0000980001167983 */ /* 0x000f280000300800 */
[----:B------:R-:W4:Y:S04]  /*710f0*/  LDL.LU R23, [R1+0x9c] ;  /* 0x00009c0001177983 */ /* 0x000f280000300800 */
[----:B------:R-:W-:Y:S04]  /*71100*/  STL.64 [R1+0x3538], R10 ;  /* 0x0035380a01007387 */ /* 0x000fe80000100a00 */
[----:B---3--:R0:W-:Y:S04]  /*71110*/  STL.64 [R1+0x3530], R8 ;  /* 0x0035300801007387 */ /* 0x0081e80000100a00 */
[----:B0-----:R-:W3:Y:S04]  /*71120*/  LDL.LU R8, [R1+0xd0] ;  /* 0x0000d00001087983 */ /* 0x001ee80000300800 */
[----:B------:R-:W3:Y:S04]  /*71130*/  LDL.LU R9, [R1+0xd4] ;  /* 0x0000d40001097983 */ /* 0x000ee80000300800 */
[----:B------:R-:W2:Y:S04]  /*71140*/  LDL.LU R10, [R1+0xd8] ;  /* 0x0000d800010a7983 */ /* 0x000ea80000300800 */
[----:B------:R-:W2:Y:S04]  /*71150*/  LDL.LU R11, [R1+0xdc] ;  /* 0x0000dc00010b7983 */ /* 0x000ea80000300800 */
[----:B--2---:R-:W-:Y:S04]  /*71160*/  STL.64 [R1+0x3550], R10 ;  /* 0x0035500a01007387 */ /* 0x004fe80000100a00 */
[----:B---3--:R0:W-:Y:S04]  /*71170*/  STL.64 [R1+0x3548], R8 ;  /* 0x0035480801007387 */ /* 0x0081e80000100a00 */
        /* <DEDUP_REMOVED lines=12> */
[----:B0-----:R-:W3:Y:S04]  /*71240*/  LDL.LU R12, [R1+0x60] ;  /* 0x00006000010c7983 */ /* 0x001ee80000300800 */
[----:B------:R-:W3:Y:S04]  /*71250*/  LDL.LU R13, [R1+0x64] ;  /* 0x00006400010d7983 */ /* 0x000ee80000300800 */
[----:B------:R-:W2:Y:S01]  /*71260*/  LDL.LU R14, [R1+0x68] ;  /* 0x00006800010e7983 */ /* 0x000ea20000300800 */
[----:B------:R-:W-:-:S03]  /*71270*/  IMAD.MOV.U32 R15, RZ, RZ, R3 ;  /* 0x000000ffff0f7224 */ /* 0x000fc600078e0003 */
[----:B------:R-:W3:Y:S01]  /*71280*/  LDL.LU R3, [R1+0x3588] ;  /* 0x0035880001037983 */ /* 0x000ee20000300800 */
[----:B----4-:R-:W-:Y:S03]  /*71290*/  HMMA.16816.F32 R16, R24, R16, R20 ;  /* 0x000000101810723c */ /* 0x010fe60000001814 */
[----:B--2---:R-:W-:Y:S04]  /*712a0*/  STL.64 [R1+0x34d8], R14 ;  /* 0x0034d80e01007387 */ /* 0x004fe80000100a00 */
[----:B---3--:R0:W-:Y:S02]  /*712b0*/  STL.64 [R1+0x34d0], R12 ;  /* 0x0034d00c01007387 */ /* 0x0081e40000100a00 */
[----:B0-----:R-:W-:-:S02]  /*712c0*/  IMAD.MOV.U32 R12, RZ, RZ, R29 ;  /* 0x000000ffff0c7224 */ /* 0x001fc400078e001d */
[----:B------:R-:W-:Y:S01]  /*712d0*/  IMAD.MOV.U32 R13, RZ, RZ, R28 ;  /* 0x000000ffff0d7224 */ /* 0x000fe200078e001c */
[----:B------:R-:W2:Y:S04]  /*712e0*/  LDL.LU R29, [R1+0x3584] ;  /* 0x00358400011d7983 */ /* 0x000ea80000300800 */
[----:B------:R-:W3:Y:S04]  /*712f0*/  LDL.LU R28, [R1+0x3580] ;  /* 0x00358000011c7983 */ /* 0x000ee80000300800 */
[----:B------:R-:W4:Y:S04]  /*71300*/  LDL.LU.64 R20, [R1+0x3578] ;  /* 0x0035780001147983 */ /* 0x000f280000300a00 */
[----:B------:R0:W-:Y:S04]  /*71310*/  STL.64 [R1+0x3438], R18 ;  /* 0x0034381201007387 */ /* 0x0001e80000100a00 */
[----:B------:R-:W-:Y:S04]  /*71320*/  STL.64 [R1+0x3430], R16 ;  /* 0x0034301001007387 */ /* 0x000fe80000100a00 */
[----:B0-----:R-:W3:Y:S01]  /*71330*/  LDL.LU R18, [R1+0x178] ;  /* 0x0001780001127983 */ /* 0x001ee20000300800 */
[----:B----4-:R-:W-:Y:S03]  /*71340*/  HMMA.16816.F32 R20, R24, R20, R4 ;  /* 0x000000141814723c */ /* 0x010fe60000001804 */
[----:B------:R-:W4:Y:S01]  /*71350*/  LDL.LU.64 R4, [R1+0x3570] ;  /* 0x0035700001047983 */ /* 0x000f220000300a00 */
[----:B------:R-:W-:-:S15]  /*71360*/  IMAD.MOV.U32 R14, RZ, RZ, R2 ;  /* 0x000000ffff0e7224 */ /* 0x000fde00078e0002 */
[----:B------:R-:W-:-:S04]  /*71370*/  NOP ;  /* 0x0000000000007918 */ /* 0x000fc80000000000 */
[----:B------:R-:W-:Y:S04]  /*71380*/  STL.64 [R1+0x3420], R22 ;  /* 0x0034201601007387 */ /* 0x000fe80000100a00 */
[----:B------:R-:W-:Y:S01]  /*71390*/  STL.64 [R1+0x3418], R20 ;  /* 0x0034181401007387 */ /* 0x000fe20000100a00 */
[----:B----4-:R-:W-:Y:S03]  /*713a0*/  HMMA.16816.F32 R4, R24, R4, R8 ;  /* 0x000000041804723c */ /* 0x010fe60000001808 */
[----:B------:R-:W4:Y:S04]  /*713b0*/  LDL.LU.64 R10, [R1+0x3568] ;  /* 0x00356800010a7983 */ /* 0x000f280000300a00 */
[----:B------:R-:W4:-:S15]  /*713c0*/  LDL.LU.64 R8, [R1+0x3560] ;  /* 0x0035600001087983 */ /* 0x000f1e0000300a00 */
[----:B------:R-:W-:-:S01]  /*713d0*/  NOP ;  /* 0x0000000000007918 */ /* 0x000fc20000000000 */
[----:B------:R0:W-:Y:S01]  /*713e0*/  STL [R1+0x14], R5 ;  /* 0x0000140501007387 */ /* 0x0001e20000100800 */
[----:B------:R-:W-:-:S03]  /*713f0*/  IMAD.MOV.U32 R2, RZ, RZ, R4 ;  /* 0x000000ffff027224 */ /* 0x000fc600078e0004 */
[----:B0-----:R-:W4:Y:S01]  /*71400*/  LDL.LU.64 R4, [R1+0x3558] ;  /* 0x0035580001047983 */ /* 0x001f220000300a00 */
[----:B------:R-:W-:Y:S02]  /*71410*/  IMAD.MOV.U32 R21, RZ, RZ, R6 ;  /* 0x000000ffff157224 */ /* 0x000fe400078e0006 */
[----:B------:R-:W-:Y:S02]  /*71420*/  IMAD.MOV.U32 R20, RZ, RZ, R7 ;  /* 0x000000ffff147224 */ /* 0x000fe400078e0007 */
[----:B----4-:R-:W-:Y:S01]  /*71430*/  HMMA.16816.F32 R4, R24, R4, R8 ;  /* 0x000000041804723c */ /* 0x010fe20000001808 */
[----:B------:R-:W4:Y:S04]  /*71440*/  LDL.LU.64 R10, [R1+0x3550] ;  /* 0x00355000010a7983 */ /* 0x000f280000300a00 */
[----:B------:R-:W4:-:S15]  /*71450*/  LDL.LU.64 R8, [R1+0x3548] ;  /* 0x0035480001087983 */ /* 0x000f1e0000300a00 */
[----:B------:R-:W-:-:S03]  /*71460*/  NOP ;  /* 0x0000000000007918 */ /* 0x000fc60000000000 */
[----:B------:R0:W-:Y:S04]  /*71470*/  STL.64 [R1+0xb0], R4 ;  /* 0x0000b00401007387 */ /* 0x0001e80000100a00 */
[----:B------:R4:W-:Y:S04]  /*71480*/  STL.64 [R1+0xb8], R6 ;  /* 0x0000b80601007387 */ /* 0x0009e80000100a00 */
[----:B0-----:R-:W4:Y:S02]  /*71490*/  LDL.LU.64 R4, [R1+0x3540] ;  /* 0x0035400001047983 */ /* 0x001f240000300a00 */
[----:B----4-:R-:W-:Y:S02]  /*714a0*/  HMMA.16816.F32 R4, R24, R4, R8 ;  /* 0x000000041804723c */ /* 0x010fe40000001808 */
[----:B------:R-:W4:Y:S04]  /*714b0*/  LDL.LU.64 R10, [R1+0x3538] ;  /* 0x00353800010a7983 */ /* 0x000f280000300a00 */
[----:B------:R-:W4:-:S15]  /*714c0*/  LDL.LU.64 R8, [R1+0x3530] ;  /* 0x0035300001087983 */ /* 0x000f1e0000300a00 */
[----:B------:R-:W-:-:S02]  /*714d0*/  NOP ;  /* 0x0000000000007918 */ /* 0x000fc40000000000 */
[----:B------:R0:W-:Y:S04]  /*714e0*/  STL.64 [R1+0xd0], R4 ;  /* 0x0000d00401007387 */ /* 0x0001e80000100a00 */
[----:B0-----:R-:W4:Y:S01]  /*714f0*/  LDL.LU.64 R4, [R1+0x3528] ;  /* 0x0035280001047983 */ /* 0x001f220000300a00 */
[----:B------:R-:W-:Y:S02]  /*71500*/  IMAD.MOV.U32 R15, RZ, RZ, R0 ;  /* 0x000000ffff0f7224 */ /* 0x000fe400078e0000 */
[----:B--2---:R-:W-:Y:S02]  /*71510*/  IMAD.MOV.U32 R19, RZ, RZ, R29 ;  /* 0x000000ffff137224 */ /* 0x004fe400078e001d */
[----:B------:R-:W-:Y:S02]  /*71520*/  IMAD.MOV.U32 R29, RZ, RZ, R6 ;  /* 0x000000ffff1d7224 */ /* 0x000fe400078e0006 */
[----:B------:R-:W-:-:S02]  /*71530*/  IMAD.MOV.U32 R0, RZ, RZ, R7 ;  /* 0x000000ffff007224 */ /* 0x000fc400078e0007 */
[----:B----4-:R-:W-:Y:S01]  /*71540*/  HMMA.16816.F32 R4, R24, R4, R8 ;  /* 0x000000041804723c */ /* 0x010fe20000001808 */
[----:B------:R-:W2:Y:S04]  /*71550*/  LDL.LU.64 R10, [R1+0x3520] ;  /* 0x00352000010a7983 */ /* 0x000ea80000300a00 */
[----:B------:R-:W2:-:S15]  /*71560*/  LDL.LU.64 R8, [R1+0x3518] ;  /* 0x0035180001087983 */ /* 0x000e9e0000300a00 */
[----:B------:R-:W-:-:S03]  /*71570*/  NOP ;  /* 0x0000000000007918 */ /* 0x000fc60000000000 */
[----:B------:R0:W-:Y:S04]  /*71580*/  STL.64 [R1+0x1f0], R4 ;  /* 0x0001f00401007387 */ /* 0x0001e80000100a00 */
[----:B0-----:R-:W2:Y:S01]  /*71590*/  LDL.LU.64 R4, [R1+0x3510] ;  /* 0x0035100001047983 */ /* 0x001ea20000300a00 */
[----:B---3--:R-:W-:Y:S02]  /*715a0*/  IMAD.MOV.U32 R22, RZ, RZ, R28 ;  /* 0x000000ffff167224 */ /* 0x008fe400078e001c */
        /* <DEDUP_REMOVED lines=16> */
[----:B0-----:R-:W3:Y:S01]  /*716b0*/  LDL.LU R27, [R1+0x334] ;  /* 0x00033400011b7983 */ /* 0x001ee20000300800 */
        /* <DEDUP_REMOVED lines=51> */
[----:B------:R-:W2:Y:S04]  /*719f0*/  LDL.LU.64 R18, [R1+0x3438] ;  /* 0x0034380001127983 */ /* 0x000ea80000300a00 */
[----:B------:R-:W2:-:S15]  /*71a00*/  LDL.LU.64 R16, [R1+0x3430] ;  /* 0x0034300001107983 */ /* 0x000e9e0000300a00 */
[----:B------:R-:W-:-:S01]  /*71a10*/  NOP ;  /* 0x0000000000007918 */ /* 0x000fc20000000000 */
[----:B------:R0:W-:Y:S04]  /*71a20*/  STL.64 [R1+0x30], R12 ;  /* 0x0000300c01007387 */ /* 0x0001e80000100a00 */
[----:B------:R1:W-:Y:S01]  /*71a30*/  STL.64 [R1+0x38], R14 ;  /* 0x0000380e01007387 */ /* 0x0003e20000100a00 */
[----:B0-----:R-:W-:-:S03]  /*71a40*/  IMAD.MOV.U32 R12, RZ, RZ, R2 ;  /* 0x000000ffff0c7224 */ /* 0x001fc600078e0002 */
[----:B------:R-:W3:Y:S04]  /*71a50*/  LDL.LU R2, [R1+0x3428] ;  /* 0x0034280001027983 */ /* 0x000ee80000300800 */
[----:B------:R-:W4:Y:S01]  /*71a60*/  LDL.LU R13, [R1+0x14] ;  /* 0x00001400010d7983 */ /* 0x000f220000300800 */
[----:B-1----:R-:W-:Y:S02]  /*71a70*/  IMAD.MOV.U32 R14, RZ, RZ, R21 ;  /* 0x000000ffff0e7224 */ /* 0x002fe400078e0015 */
[----:B------:R-:W-:Y:S01]  /*71a80*/  IMAD.MOV.U32 R15, RZ, RZ, R20 ;  /* 0x000000ffff0f7224 */ /* 0x000fe200078e0014 */
[----:B--2---:R-:W-:Y:S01]  /*71a90*/  HMMA.16816.F32 R16, R4, R22, R16 ;  /* 0x000000160410723c */ /* 0x004fe20000001810 */
[----:B------:R-:W2:Y:S04]  /*71aa0*/  LDL.LU.64 R22, [R1+0x3420] ;  /* 0x0034200001167983 */ /* 0x000ea80000300a00 */
[----:B------:R-:W2:-:S15]  /*71ab0*/  LDL.LU.64 R20, [R1+0x3418] ;  /* 0x0034180001147983 */ /* 0x000e9e0000300a00 */
[----:B------:R-:W-:-:S03]  /*71ac0*/  NOP ;  /* 0x0000000000007918 */ /* 0x000fc60000000000 */
[----:B------:R-:W-:Y:S04]  /*71ad0*/  STL.64 [R1+0x20], R16 ;  /* 0x0000201001007387 */ /* 0x000fe80000100a00 */
[----:B------:R0:W-:Y:S04]  /*71ae0*/  STL.64 [R1+0x28], R18 ;  /* 0x0000281201007387 */ /* 0x0001e80000100a00 */
[----:B0-----:R-:W2:Y:S01]  /*71af0*/  LDL.LU R18, [R1+0x198] ;  /* 0x0001980001127983 */ /* 0x001ea20000300800 */
[----:B---3--:R-:W-:-:S03]  /*71b00*/  IMAD.MOV.U32 R19, RZ, RZ, R2 ;  /* 0x000000ffff137224 */ /* 0x008fc600078e0002 */
[----:B------:R-:W3:Y:S01]  /*71b10*/  LDL.LU R2, [R1+0x3410] ;  /* 0x0034100001027983 */ /* 0x000ee20000300800 */
[C---:B----4-:R-:W-:Y:S06]  /*71b20*/  HMMA.16816.F32 R8, R4.reuse, R10, R12 ;  /* 0x0000000a0408723c */ /* 0x050fec000000180c */
[----:B------:R-:W-:Y:S04]  /*71b30*/  STL.64 [R1+0x3408], R6 ;  /* 0x0034080601007387 */ /* 0x000fe80000100a00 */
[----:B------:R-:W0:Y:S01]  /*71b40*/  LDSM.16.MT88.4 R12, [R27+0x41c00] ;  /* 0x041c00001b0c783b */ /* 0x000e220000004200 */
[----:B--2---:R-:W-:-:S15]  /*71b50*/  HMMA.16816.F32 R16, R4, R18, R20 ;  /* 0x000000120410723c */ /* 0x004fde0000001814 */
[----:B------:R-:W-:-:S08]  /*71b60*/  NOP ;  /* 0x0000000000007918 */ /* 0x000fd00000000000 */
[----:B------:R-:W-:Y:S04]  /*71b70*/  STL.64 [R1], R16 ;  /* 0x0000001001007387 */ /* 0x000fe80000100a00 */
[----:B------:R-:W-:Y:S04]  /*71b80*/  STL.64 [R1+0x8], R18 ;  /* 0x0000081201007387 */ /* 0x000fe80000100a00 */
[----:B------:R-:W-:Y:S04]  /*71b90*/  STL.64 [R1+0x3400], R4 ;  /* 0x0034000401007387 */ /* 0x000fe80000100a00 */
[----:B------:R-:W-:Y:S04]  /*71ba0*/  STL.64 [R1+0x3358], R10 ;  /* 0x0033580a01007387 */ /* 0x000fe80000100a00 */
[----:B------:R-:W-:Y:S04]  /*71bb0*/  STL.64 [R1+0x3350], R8 ;  /* 0x0033500801007387 */ /* 0x000fe80000100a00 */
[----:B---3--:R-:W1:Y:S04]  /*71bc0*/  LDSM.16.M88.4 R8, [R2+UR6+0x180] ;  /* 0x000180060208783b */ /* 0x008e680008000200 */
[----:B------:R-:W2:Y:S04]  /*71bd0*/  LDSM.16.M88.4 R4, [R2+UR6+0x4180] ;  /* 0x004180060204783b */ /* 0x000ea80008000200 */
[----:B------:R-:W-:Y:S04]  /*71be0*/  STL [R1+0x33f0], R27 ;  /* 0x0033f01b01007387 */ /* 0x000fe80000100800 */
[----:B0-----:R2:W-:Y:S04]  /*71bf0*/  STL [R1+0x33cc], R12 ;  /* 0x0033cc0c01007387 */ /* 0x0015e80000100800 */
[----:B------:R0:W-:Y:S04]  /*71c00*/  STL [R1+0x33c8], R13 ;  /* 0x0033c80d01007387 */ /* 0x0001e80000100800 */
[----:B------:R-:W-:Y:S04]  /*71c10*/  STL [R1+0x33c4], R14 ;  /* 0x0033c40e01007387 */ /* 0x000fe80000100800 */
[----:B------:R-:W-:Y:S04]  /*71c20*/  STL [R1+0x33c0], R15 ;  /* 0x0033c00f01007387 */ /* 0x000fe80000100800 */
[----:B-1----:R-:W-:Y:S04]  /*71c30*/  STL.64 [R1+0x1e0], R8 ;  /* 0x0001e00801007387 */ /* 0x002fe80000100a00 */
[----:B------:R-:W-:Y:S01]  /*71c40*/  STL.64 [R1+0x1e8], R10 ;  /* 0x0001e80a01007387 */ /* 0x000fe20000100a00 */
[----:B--2---:R-:W-:-:S03]  /*71c50*/  IMAD.MOV.U32 R12, RZ, RZ, R4 ;  /* 0x000000ffff0c7224 */ /* 0x004fc600078e0004 */
[----:B------:R-:W-:Y:S01]  /*71c60*/  STL.64 [R1+0x1d8], R6 ;  /* 0x0001d80601007387 */ /* 0x000fe20000100a00 */
[----:B0-----:R-:W-:-:S03]  /*71c70*/  IMAD.MOV.U32 R13, RZ, RZ, R5 ;  /* 0x000000ffff0d7224 */ /* 0x001fc600078e0005 */
[----:B------:R-:W-:Y:S04]  /*71c80*/  LDSM.16.M88.4 R8, [R2+UR6+0x8180] ;  /* 0x008180060208783b */ /* 0x000fe80008000200 */
[----:B------:R-:W0:Y:S04]  /*71c90*/  LDSM.16.M88.4 R4, [R2+UR6+0xc180] ;  /* 0x00c180060204783b */ /* 0x000e280008000200 */
[----:B------:R1:W-:Y:S04]  /*71ca0*/  STL [R1+0x33d0], R13 ;  /* 0x0033d00d01007387 */ /* 0x0003e80000100800 */
[----:B0-----:R-:W-:Y:S04]  /*71cb0*/  STL [R1+0x1b4], R5 ;  /* 0x0001b40501007387 */ /* 0x001fe80000100800 */
[----:B------:R-:W-:Y:S04]  /*71cc0*/  STL.64 [R1+0x1c0], R8 ;  /* 0x0001c00801007387 */ /* 0x000fe80000100a00 */
[----:B------:R-:W-:Y:S04]  /*71cd0*/  STL.64 [R1+0x1c8], R10 ;  /* 0x0001c80a01007387 */ /* 0x000fe80000100a00 */
[----:B------:R-:W-:Y:S01]  /*71ce0*/  STL.64 [R1+0x1b8], R6 ;  /* 0x0001b80601007387 */ /* 0x000fe20000100a00 */
[----:B-1----:R-:W-:-:S03]  /*71cf0*/  IMAD.MOV.U32 R13, RZ, RZ, R4 ;  /* 0x000000ffff0d7224 */ /* 0x002fc600078e0004 */
[----:B------:R-:W-:Y:S04]  /*71d00*/  LDSM.16.M88.4 R8, [R2+UR6+0x1c180] ;  /* 0x01c180060208783b */ /* 0x000fe80008000200 */
[----:B------:R-:W0:Y:S02]  /*71d10*/  LDSM.16.M88.4 R4, [R2+UR6+0x10180] ;  /* 0x010180060204783b */ /* 0x000e240008000200 */
[----:B0-----:R-:W-:Y:S02]  /*71d20*/  IMAD.MOV.U32 R14, RZ, RZ, R4 ;  /* 0x000000ffff0e7224 */ /* 0x001fe400078e0004 */
[----:B------:R-:W-:Y:S01]  /*71d30*/  STL.64 [R1+0x1a8], R6 ;  /* 0x0001a80601007387 */ /* 0x000fe20000100a00 */
[----:B------:R-:W-:-:S03]  /*71d40*/  IMAD.MOV.U32 R15, RZ, RZ, R5 ;  /* 0x000000ffff0f7224 */ /* 0x000fc600078e0005 */
        /* <DEDUP_REMOVED lines=9> */
[----:B------:R-:W2:Y:S04]  /*71de0*/  LDL.LU R18, [R1+0x208] ;  /* 0x0002080001127983 */ /* 0x000ea80000300800 */
[----:B------:R-:W-:Y:S04]  /*71df0*/  STL.64 [R1+0x170], R8 ;  /* 0x0001700801007387 */ /* 0x000fe80000100a00 */
[----:B------:R-:W-:Y:S04]  /*71e00*/  STL.64 [R1+0x178], R10 ;  /* 0x0001780a01007387 */ /* 0x000fe80000100a00 */
[----:B------:R-:W-:Y:S04]  /*71e10*/  LDSM.16.M88.4 R12, [R2+UR6+0x2c180] ;  /* 0x02c18006020c783b */ /* 0x000fe80008000200 */
[----:B------:R-:W-:Y:S04]  /*71e20*/  LDSM.16.M88.4 R8, [R2+UR6+0x24180] ;  /* 0x024180060208783b */ /* 0x000fe80008000200 */
[----:B0-----:R-:W-:Y:S04]  /*71e30*/  STL.64 [R1+0x160], R4 ;  /* 0x0001600401007387 */ /* 0x001fe80000100a00 */
[----:B------:R-:W-:Y:S04]  /*71e40*/  STL.64 [R1+0x168], R6 ;  /* 0x0001680601007387 */ /* 0x000fe80000100a00 */
[----:B------:R-:W0:Y:S04]  /*71e50*/  LDSM.16.M88.4 R4, [R2+UR6+0x28180] ;  /* 0x028180060204783b */ /* 0x000e280008000200 */
[----:B------:R-:W2:Y:S04]  /*71e60*/  LDL.LU R19, [R1+0x20c] ;  /* 0x00020c0001137983 */ /* 0x000ea80000300800 */
[----:B------:R-:W3:Y:S04]  /*71e70*/  LDL.LU R22, [R1+0x218] ;  /* 0x0002180001167983 */ /* 0x000ee80000300800 */
[----:B0-----:R-:W-:Y:S04]  /*71e80*/  STL.64 [R1+0x140], R4 ;  /* 0x0001400401007387 */ /* 0x001fe80000100a00 */
[----:B------:R-:W-:Y:S04]  /*71e90*/  STL.64 [R1+0x148], R6 ;  /* 0x0001480601007387 */ /* 0x000fe80000100a00 */
[----:B------:R-:W3:Y:S04]  /*71ea0*/  LDL.LU R23, [R1+0x21c] ;  /* 0x00021c0001177983 */ /* 0x000ee80000300800 */
[----:B------:R-:W0:Y:S01]  /*71eb0*/  LDSM.16.M88.4 R4, [R2+UR6+0x30180] ;  /* 0x030180060204783b */ /* 0x000e220008000200 */
[----:B------:R-:W-:-:S02]  /*71ec0*/  IMAD.MOV.U32 R26, RZ, RZ, R29 ;  /* 0x000000ffff1a7224 */ /* 0x000fc400078e001d */
[----:B------:R-:W-:Y:S01]  /*71ed0*/  IMAD.MOV.U32 R27, RZ, RZ, R0 ;  /* 0x000000ffff1b7224 */ /* 0x000fe200078e0000 */
[----:B---3--:R1:W-:Y:S04]  /*71ee0*/  STL.64 [R1+0x33f8], R22 ;  /* 0x0033f81601007387 */ /* 0x0083e80000100a00 */
[----:B------:R-:W2:Y:S04]  /*71ef0*/  LDL.LU R20, [R1+0xb0] ;  /* 0x0000b00001147983 */ /* 0x000ea80000300800 */
[----:B------:R-:W2:Y:S04]  /*71f00*/  LDL.LU R21, [R1+0xb4] ;  /* 0x0000b40001157983 */ /* 0x000ea80000300800 */
[----:B-1----:R-:W2:Y:S04]  /*71f10*/  LDL.LU R22, [R1+0xb8] ;  /* 0x0000b80001167983 */ /* 0x002ea80000300800 */
[----:B------:R-:W2:Y:S04]  /*71f20*/  LDL.LU R23, [R1+0xbc] ;  /* 0x0000bc0001177983 */ /* 0x000ea80000300800 */
[----:B------:R-:W3:Y:S04]  /*71f30*/  LDL.LU R24, [R1+0xd0] ;  /* 0x0000d00001187983 */ /* 0x000ee80000300800 */
[----:B------:R-:W3:Y:S04]  /*71f40*/  LDL.LU R25, [R1+0xd4] ;  /* 0x0000d40001197983 */ /* 0x000ee80000300800 */
[----:B------:R-:W-:Y:S04]  /*71f50*/  STL.64 [R1+0x130], R12 ;  /* 0x0001300c01007387 */ /* 0x000fe80000100a00 */
[----:B------:R-:W-:Y:S04]  /*71f60*/  STL.64 [R1+0x138], R14 ;  /* 0x0001380e01007387 */ /* 0x000fe80000100a00 */
[----:B0-----:R-:W-:Y:S04]  /*71f70*/  STL.64 [R1+0x120], R4 ;  /* 0x0001200401007387 */ /* 0x001fe80000100a00 */
[----:B------:R0:W-:Y:S04]  /*71f80*/  STL.64 [R1+0x158], R10 ;  /* 0x0001580a01007387 */ /* 0x0001e80000100a00 */
[----:B------:R1:W-:Y:S04]  /*71f90*/  STL.64 [R1+0x3368], R8 ;  /* 0x0033680801007387 */ /* 0x0003e80000100a00 */
[----:B0-----:R-:W4:Y:S04]  /*71fa0*/  LDL.LU R10, [R1+0x258] ;  /* 0x00025800010a7983 */ /* 0x001f280000300800 */
[----:B------:R-:W4:Y:S01]  /*71fb0*/  LDL.LU R11, [R1+0x25c] ;  /* 0x00025c00010b7983 */ /* 0x000f220000300800 */
[----:B------:R-:W-:-:S02]  /*71fc0*/  IMAD.MOV.U32 R29, RZ, RZ, R6 ;  /* 0x000000ffff1d7224 */ /* 0x000fc400078e0006 */
[----:B------:R-:W-:Y:S02]  /*71fd0*/  IMAD.MOV.U32 R0, RZ, RZ, R7 ;  /* 0x000000ffff007224 */ /* 0x000fe400078e0007 */
[----:B------:R-:W0:Y:S04]  /*71fe0*/  LDSM.16.M88.4 R4, [R2+UR6+0x34180] ;  /* 0x034180060204783b */ /* 0x000e280008000200 */
[----:B----4-:R4:W-:Y:S04]  /*71ff0*/  STL.64 [R1+0x33e8], R10 ;  /* 0x0033e80a01007387 */ /* 0x0109e80000100a00 */
[----:B------:R-:W3:Y:S04]  /*72000*/  LDL.LU R14, [R1+0x248] ;  /* 0x00024800010e7983 */ /* 0x000ee80000300800 */
[----:B------:R-:W3:Y:S04]  /*72010*/  LDL.LU R15, [R1+0x24c] ;  /* 0x00024c00010f7983 */ /* 0x000ee80000300800 */
[----:B-1----:R-:W3:Y:S04]  /*72020*/  LDL.LU R8, [R1+0x1f0] ;  /* 0x0001f00001087983 */ /* 0x002ee80000300800 */
[----:B------:R-:W3:Y:S04]  /*72030*/  LDL.LU R9, [R1+0x1f4] ;  /* 0x0001f40001097983 */ /* 0x000ee80000300800 */
[----:B------:R-:W-:Y:S04]  /*72040*/  STL [R1+0x32b8], R0 ;  /* 0x0032b80001007387 */ /* 0x000fe80000100800 */
[----:B------:R-:W-:Y:S04]  /*72050*/  STL [R1+0x32b4], R29 ;  /* 0x0032b41d01007387 */ /* 0x000fe80000100800 */
[----:B0-----:R0:W-:Y:S01]  /*72060*/  STL.64 [R1+0x110], R4 ;  /* 0x0001100401007387 */ /* 0x0011e20000100a00 */
[----:B----4-:R-:W-:-:S02]  /*72070*/  IMAD.MOV.U32 R10, RZ, RZ, R28 ;  /* 0x000000ffff0a7224 */ /* 0x010fc400078e001c */
[----:B------:R-:W-:Y:S02]  /*72080*/  IMAD.MOV.U32 R11, RZ, RZ, R3 ;  /* 0x000000ffff0b7224 */ /* 0x000fe400078e0003 */
[----:B------:R-:W-:Y:S02]  /*72090*/  IMAD.MOV.U32 R28, RZ, RZ, R6 ;  /* 0x000000ffff1c7224 */ /* 0x000fe400078e0006 */
[----:B------:R-:W-:Y:S02]  /*720a0*/  IMAD.MOV.U32 R3, RZ, RZ, R7 ;  /* 0x000000ffff037224 */ /* 0x000fe400078e0007 */
[----:B------:R-:W2:Y:S04]  /*720b0*/  LDL.LU.64 R6, [R1+0x3408] ;  /* 0x0034080001067983 */ /* 0x000ea80000300a00 */
[----:B0-----:R-:W2:Y:S04]  /*720c0*/  LDL.LU.64 R4, [R1+0x3400] ;  /* 0x0034000001047983 */ /* 0x001ea80000300a00 */
[----:B------:R-:W-:Y:S04]  /*720d0*/  STL [R1+0x32ac], R28 ;  /* 0x0032ac1c01007387 */ /* 0x000fe80000100800 */
[----:B------:R-:W-:Y:S01]  /*720e0*/  STL [R1+0x32a8], R3 ;  /* 0x0032a80301007387 */ /* 0x000fe20000100800 */
[----:B--2---:R-:W-:Y:S03]  /*720f0*/  HMMA.16816.F32 R16, R4, R18, R20 ;  /* 0x000000120410723c */ /* 0x004fe60000001814 */
[----:B------:R-:W0:-:S15]  /*72100*/  LDSM.16.M88.4 R20, [R2+UR6+0x38180] ;  /* 0x038180060214783b */ /* 0x000e1e0008000200 */
[----:B------:R-:W-:-:S05]  /*72110*/  NOP ;  /* 0x0000000000007918 */ /* 0x000fca0000000000 */
[----:B------:R-:W-:Y:S04]  /*72120*/  STL.64 [R1+0x3348], R18 ;  /* 0x0033481201007387 */ /* 0x000fe80000100a00 */
[----:B------:R1:W-:Y:S04]  /*72130*/  STL.64 [R1+0x3340], R16 ;  /* 0x0033401001007387 */ /* 0x0003e80000100a00 */
[----:B-1----:R-:W2:Y:S04]  /*72140*/  LDL.LU R16, [R1+0xc0] ;  /* 0x0000c00001107983 */ /* 0x002ea80000300800 */
[----:B------:R-:W2:Y:S04]  /*72150*/  LDL.LU R17, [R1+0xc4] ;  /* 0x0000c40001117983 */ /* 0x000ea80000300800 */
[----:B------:R-:W2:Y:S04]  /*72160*/  LDL.LU R18, [R1+0xc8] ;  /* 0x0000c80001127983 */ /* 0x000ea80000300800 */
[----:B------:R-:W2:Y:S04]  /*72170*/  LDL.LU R19, [R1+0xcc] ;  /* 0x0000cc0001137983 */ /* 0x000ea80000300800 */
[----:B0-----:R-:W-:Y:S04]  /*72180*/  STL.64 [R1+0x100], R20 ;  /* 0x0001001401007387 */ /* 0x001fe80000100a00 */
[----:B------:R0:W-:Y:S04]  /*72190*/  STL.64 [R1+0x108], R22 ;  /* 0x0001081601007387 */ /* 0x0001e80000100a00 */
[----:B0-----:R-:W3:Y:S02]  /*721a0*/  LDL.LU.64 R22, [R1+0x33f8] ;  /* 0x0033f80001167983 */ /* 0x001ee40000300a00 */
[----:B---3--:R-:W-:Y:S02]  /*721b0*/  HMMA.16816.F32 R20, R4, R22, R24 ;  /* 0x000000160414723c */ /* 0x008fe40000001818 */
[----:B------:R-:W0:-:S15]  /*721c0*/  LDSM.16.M88.4 R24, [R2+UR6+0x3c180] ;  /* 0x03c180060218783b */ /* 0x000e1e0008000200 */
[----:B------:R-:W-:-:S06]  /*721d0*/  NOP ;  /* 0x0000000000007918 */ /* 0x000fcc0000000000 */
[----:B------:R1:W-:Y:S04]  /*721e0*/  STL.64 [R1+0x3338], R22 ;  /* 0x0033381601007387 */ /* 0x0003e80000100a00 */
[----:B------:R-:W-:Y:S04]  /*721f0*/  STL.64 [R1+0x3330], R20 ;  /* 0x0033301401007387 */ /* 0x000fe80000100a00 */
[----:B-1----:R-:W3:Y:S04]  /*72200*/  LDL.LU R22, [R1+0x268] ;  /* 0x0002680001167983 */ /* 0x002ee80000300800 */
[----:B------:R-:W3:Y:S04]  /*72210*/  LDL.LU R23, [R1+0x26c] ;  /* 0x00026c0001177983 */ /* 0x000ee80000300800 */
[----:B0-----:R-:W-:Y:S04]  /*72220*/  STL.64 [R1+0xf0], R24 ;  /* 0x0000f01801007387 */ /* 0x001fe80000100a00 */
[----:B------:R-:W-:Y:S01]  /*72230*/  STL [R1+0xf8], R26 ;  /* 0x0000f81a01007387 */ /* 0x000fe20000100800 */
[----:B------:R-:W-:-:S03]  /*72240*/  IMAD.MOV.U32 R2, RZ, RZ, R27 ;  /* 0x000000ffff027224 */ /* 0x000fc600078e001b */
[----:B------:R-:W4:Y:S04]  /*72250*/  LDL.LU R27, [R1+0x33f0] ;  /* 0x0033f000011b7983 */ /* 0x000f280000300800 */
[----:B------:R-:W-:Y:S01]  /*72260*/  STL [R1+0x32b0], R2 ;  /* 0x0032b00201007387 */ /* 0x000fe20000100800 */
[C---:B------:R-:W-:Y:S03]  /*72270*/  HMMA.16816.F32 R12, R4.reuse, R14, R8 ;  /* 0x0000000e040c723c */ /* 0x040fe60000001808 */
[----:B----4-:R-:W0:Y:S04]  /*72280*/  LDSM.16.MT88.4 R24, [R27+0x41e00] ;  /* 0x041e00001b18783b */ /* 0x010e280000004200 */
[----:B0-----:R-:W-:Y:S04]  /*72290*/  STL.64 [R1+0x3290], R26 ;  /* 0x0032901a01007387 */ /* 0x001fe80000100a00 */
[----:B------:R0:W-:Y:S04]  /*722a0*/  STL.64 [R1+0x3288], R24 ;  /* 0x0032881801007387 */ /* 0x0001e80000100a00 */
[----:B0-----:R-:W3:Y:S04]  /*722b0*/  LDL.LU R24, [R1+0xe0] ;  /* 0x0000e00001187983 */ /* 0x001ee80000300800 */
[----:B------:R-:W3:Y:S04]  /*722c0*/  LDL.LU R25, [R1+0xe4] ;  /* 0x0000e40001197983 */ /* 0x000ee80000300800 */
[----:B------:R-:W3:Y:S04]  /*722d0*/  LDL.LU R26, [R1+0xe8] ;  /* 0x0000e800011a7983 */ /* 0x000ee80000300800 */
[----:B------:R-:W3:Y:S04]  /*722e0*/  LDL.LU R27, [R1+0xec] ;  /* 0x0000ec00011b7983 */ /* 0x000ee80000300800 */
[----:B------:R-:W2:Y:S04]  /*722f0*/  LDL.LU.64 R10, [R1+0x33e8] ;  /* 0x0033e800010a7983 */ /* 0x000ea80000300a00 */
[----:B------:R-:W-:Y:S04]  /*72300*/  STL.64 [R1+0xd0], R12 ;  /* 0x0000d00c01007387 */ /* 0x000fe80000100a00 */
[----:B------:R0:W-:Y:S04]  /*72310*/  STL.64 [R1+0xd8], R14 ;  /* 0x0000d80e01007387 */ /* 0x0001e80000100a00 */
[----:B0-----:R-:W4:Y:S04]  /*72320*/  LDL.LU.64 R14, [R1+0x33e0] ;  /* 0x0033e000010e7983 */ /* 0x001f280000300a00 */
[----:B------:R-:W4:Y:S01]  /*72330*/  LDL.LU.64 R12, [R1+0x33d8] ;  /* 0x0033d800010c7983 */ /* 0x000f220000300a00 */
[C---:B---3--:R-:W-:Y:S06]  /*72340*/  HMMA.16816.F32 R20, R4.reuse, R22, R24 ;  /* 0x000000160414723c */ /* 0x048fec0000001818 */
[----:B--2---:R-:W-:-:S15]  /*72350*/  HMMA.16816.F32 R4, R4, R10, R16 ;  /* 0x0000000a0404723c */ /* 0x004fde0000001810 */
[----:B------:R-:W-:-:S03]  /*72360*/  NOP ;  /* 0x0000000000007918 */ /* 0x000fc60000000000 */
[----:B------:R-:W-:Y:S02]  /*72370*/  IMAD.MOV.U32 R27, RZ, RZ, R23 ;  /* 0x000000ffff1b7224 */ /* 0x000fe400078e0017 */
[----:B------:R-:W-:Y:S01]  /*72380*/  IMAD.MOV.U32 R26, RZ, RZ, R22 ;  /* 0x000000ffff1a7224 */ /* 0x000fe200078e0016 */
[----:B------:R-:W-:Y:S04]  /*72390*/  STL.64 [R1+0xe0], R20 ;  /* 0x0000e01401007387 */ /* 0x000fe80000100a00 */
[----:B------:R-:W-:Y:S04]  /*723a0*/  STL [R1+0x32d4], R27 ;  /* 0x0032d41b01007387 */ /* 0x000fe80000100800 */
[----:B------:R-:W-:Y:S04]  /*723b0*/  STL [R1+0x32d0], R26 ;  /* 0x0032d01a01007387 */ /* 0x000fe80000100800 */
[----:B------:R-:W2:Y:S04]  /*723c0*/  LDL.LU R8, [R1+0x1e0] ;  /* 0x0001e00001087983 */ /* 0x000ea80000300800 */
[----:B------:R4:W-:Y:S04]  /*723d0*/  STL.64 [R1+0xb0], R4 ;  /* 0x0000b00401007387 */ /* 0x0009e80000100a00 */
[----:B------:R-:W-:Y:S04]  /*723e0*/  STL.64 [R1+0xb8], R6 ;  /* 0x0000b80601007387 */ /* 0x000fe80000100a00 */
[----:B------:R-:W2:Y:S04]  /*723f0*/  LDL.LU R9, [R1+0x1e4] ;  /* 0x0001e40001097983 */ /* 0x000ea80000300800 */
[----:B------:R-:W2:Y:S04]  /*72400*/  LDL.LU R16, [R1+0xa0] ;  /* 0x0000a00001107983 */ /* 0x000ea80000300800 */
[----:B------:R-:W2:Y:S04]  /*72410*/  LDL.LU R17, [R1+0xa4] ;  /* 0x0000a40001117983 */ /* 0x000ea80000300800 */
[----:B------:R-:W2:Y:S04]  /*72420*/  LDL.LU R18, [R1+0xa8] ;  /* 0x0000a80001127983 */ /* 0x000ea80000300800 */
[----:B------:R-:W2:Y:S01]  /*72430*/  LDL.LU R19, [R1+0xac] ;  /* 0x0000ac0001137983 */ /* 0x000ea20000300800 */
[----:B----4-:R-:W-:-:S03]  /*72440*/  IMAD.MOV.U32 R4, RZ, RZ, R13 ;  /* 0x000000ffff047224 */ /* 0x010fc600078e000d */
[----:B------:R-:W3:Y:S04]  /*72450*/  LDL.LU R13, [R1+0x33d0] ;  /* 0x0033d000010d7983 */ /* 0x000ee80000300800 */
[----:B------:R-:W4:Y:S04]  /*72460*/  LDL.LU R5, [R1+0x1b4] ;  /* 0x0001b40001057983 */ /* 0x000f280000300800 */
[----:B----4-:R0:W-:Y:S04]  /*72470*/  STL.64 [R1+0x3390], R4 ;  /* 0x0033900401007387 */ /* 0x0101e80000100a00 */
[----:B0-----:R-:W4:Y:S04]  /*72480*/  LDL.LU R4, [R1+0x1c0] ;  /* 0x0001c00001047983 */ /* 0x001f280000300800 */
[----:B------:R-:W4:Y:S01]  /*72490*/  LDL.LU R5, [R1+0x1c4] ;  /* 0x0001c40001057983 */ /* 0x000f220000300800 */
[----:B------:R-:W-:-:S02]  /*724a0*/  IMAD.MOV.U32 R20, RZ, RZ, R14 ;  /* 0x000000ffff147224 */ /* 0x000fc400078e000e */
[----:B------:R-:W-:Y:S01]  /*724b0*/  IMAD.MOV.U32 R21, RZ, RZ, R15 ;  /* 0x000000ffff157224 */ /* 0x000fe200078e000f */
[----:B----4-:R0:W-:Y:S02]  /*724c0*/  STL.64 [R1+0x33a8], R4 ;  /* 0x0033a80401007387 */ /* 0x0101e40000100a00 */
[----:B0-----:R-:W-:Y:S02]  /*724d0*/  IMAD.MOV.U32 R4, RZ, RZ, R12 ;  /* 0x000000ffff047224 */ /* 0x001fe400078e000c */
[----:B---3--:R-:W-:Y:S01]  /*724e0*/  IMAD.MOV.U32 R5, RZ, RZ, R13 ;  /* 0x000000ffff057224 */ /* 0x008fe200078e000d */
[----:B------:R-:W2:Y:S04]  /*724f0*/  LDL.LU R12, [R1+0x33cc] ;  /* 0x0033cc00010c7983 */ /* 0x000ea80000300800 */
[----:B------:R-:W2:Y:S04]  /*72500*/  LDL.LU R13, [R1+0x33c8] ;  /* 0x0033c800010d7983 */ /* 0x000ea80000300800 */
[----:B------:R-:W2:Y:S04]  /*72510*/  LDL.LU R14, [R1+0x33c4] ;  /* 0x0033c400010e7983 */ /* 0x000ea80000300800 */
[----:B------:R-:W2:Y:S04]  /*72520*/  LDL.LU R15, [R1+0x33c0] ;  /* 0x0033c000010f7983 */ /* 0x000ea80000300800 */
[----:B------:R0:W-:Y:S04]  /*72530*/  STL.64 [R1+0x3388], R20 ;  /* 0x0033881401007387 */ /* 0x0001e80000100a00 */
[----:B0-----:R-:W3:Y:S04]  /*72540*/  LDL.LU R20, [R1+0x70] ;  /* 0x0000700001147983 */ /* 0x001ee80000300800 */
[----:B------:R-:W3:Y:S04]  /*72550*/  LDL.LU R21, [R1+0x74] ;  /* 0x0000740001157983 */ /* 0x000ee80000300800 */
[----:B------:R-:W4:Y:S04]  /*72560*/  LDL.LU R22, [R1+0x78] ;  /* 0x0000780001167983 */ /* 0x000f280000300800 */
[----:B------:R-:W4:Y:S04]  /*72570*/  LDL.LU R23, [R1+0x7c] ;  /* 0x00007c0001177983 */ /* 0x000f280000300800 */
[----:B----4-:R-:W-:Y:S04]  /*72580*/  STL.64 [R1+0x33a0], R22 ;  /* 0x0033a01601007387 */ /* 0x010fe80000100a00 */
        /* <DEDUP_REMOVED lines=16> */
[----:B------:R0:W-:Y:S01]  /*72690*/  STL [R1+0xa0], R8 ;  /* 0x0000a00801007387 */ /* 0x0001e20000100800 */
[----:B------:R-:W-:-:S02]  /*726a0*/  IMAD.MOV.U32 R2, RZ, RZ, R9 ;  /* 0x000000ffff027224 */ /* 0x000fc400078e0009 */
[----:B------:R-:W-:Y:S02]  /*726b0*/  IMAD.MOV.U32 R3, RZ, RZ, R11 ;  /* 0x000000ffff037224 */ /* 0x000fe400078e000b */
[----:B------:R-:W-:Y:S01]  /*726c0*/  IMAD.MOV.U32 R28, RZ, RZ, R10 ;  /* 0x000000ffff1c7224 */ /* 0x000fe200078e000a */
[----:B0-----:R-:W4:Y:S04]  /*726d0*/  LDL.LU R8, [R1+0x190] ;  /* 0x0001900001087983 */ /* 0x001f280000300800 */
[----:B------:R-:W4:Y:S04]  /*726e0*/  LDL.LU R9, [R1+0x194] ;  /* 0x0001940001097983 */ /* 0x000f280000300800 */
[----:B------:R-:W4:Y:S04]  /*726f0*/  LDL.LU R16, [R1+0x50] ;  /* 0x0000500001107983 */ /* 0x000f280000300800 */
[----:B------:R-:W4:Y:S04]  /*72700*/  LDL.LU R17, [R1+0x54] ;  /* 0x0000540001117983 */ /* 0x000f280000300800 */
[----:B------:R-:W4:Y:S04]  /*72710*/  LDL.LU R18, [R1+0x58] ;  /* 0x0000580001127983 */ /* 0x000f280000300800 */
[----:B------:R-:W4:Y:S04]  /*72720*/  LDL.LU R19, [R1+0x5c] ;  /* 0x00005c0001137983 */ /* 0x000f280000300800 */
        /* <DEDUP_REMOVED lines=8> */
[----:B0-----:R-:W2:Y:S01]  /*727b0*/  LDL.LU.64 R4, [R1+0x33a8] ;  /* 0x0033a80001047983 */ /* 0x001ea20000300a00 */
[----:B------:R-:W-:Y:S02]  /*727c0*/  IMAD.MOV.U32 R0, RZ, RZ, R6 ;  /* 0x000000ffff007224 */ /* 0x000fe400078e0006 */
[----:B------:R-:W-:-:S05]  /*727d0*/  IMAD.MOV.U32 R29, RZ, RZ, R7 ;  /* 0x000000ffff1d7224 */ /* 0x000fca00078e0007 */
[----:B------:R-:W-:Y:S04]  /*727e0*/  STL [R1+0x32cc], R29 ;  /* 0x0032cc1d01007387 */ /* 0x000fe80000100800 */
[----:B------:R-:W-:Y:S01]  /*727f0*/  STL [R1+0x32c8], R0 ;  /* 0x0032c80001007387 */ /* 0x000fe20000100800 */
[----:B--2---:R-:W-:Y:S03]  /*72800*/  HMMA.16816.F32 R4, R12, R4, R20 ;  /* 0x000000040c04723c */ /* 0x004fe60000001814 */
[----:B------:R-:W2:Y:S04]  /*72810*/  LDL.LU.64 R22, [R1+0x33a0] ;  /* 0x0033a00001167983 */ /* 0x000ea80000300a00 */
[----:B------:R-:W2:-:S15]  /*72820*/  LDL.LU.64 R20, [R1+0x3398] ;  /* 0x0033980001147983 */ /* 0x000e9e0000300a00 */
[----:B------:R-:W-:-:S01]  /*72830*/  NOP ;  /* 0x0000000000007918 */ /* 0x000fc20000000000 */
[----:B------:R0:W-:Y:S01]  /*72840*/  STL [R1+0x80], R4 ;  /* 0x0000800401007387 */ /* 0x0001e20000100800 */
[----:B------:R-:W-:-:S03]  /*72850*/  IMAD.MOV.U32 R3, RZ, RZ, R5 ;  /* 0x000000ffff037224 */ /* 0x000fc600078e0005 */
[----:B0-----:R-:W2:Y:S01]  /*72860*/  LDL.LU.64 R4, [R1+0x3390] ;  /* 0x0033900001047983 */ /* 0x001ea20000300a00 */
[----:B------:R-:W-:Y:S02]  /*72870*/  IMAD.MOV.U32 R2, RZ, RZ, R7 ;  /* 0x000000ffff027224 */ /* 0x000fe400078e0007 */
[----:B------:R-:W-:-:S03]  /*72880*/  IMAD.MOV.U32 R28, RZ, RZ, R6 ;  /* 0x000000ffff1c7224 */ /* 0x000fc600078e0006 */
[----:B------:R0:W-:Y:S04]  /*72890*/  STL [R1+0x32e0], R2 ;  /* 0x0032e00201007387 */ /* 0x0001e80000100800 */
[----:B------:R-:W-:Y:S04]  /*728a0*/  STL [R1+0x32dc], R28 ;  /* 0x0032dc1c01007387 */ /* 0x000fe80000100800 */
[----:B------:R-:W-:Y:S01]  /*728b0*/  STL [R1+0x32d8], R3 ;  /* 0x0032d80301007387 */ /* 0x000fe20000100800 */
[C---:B--2---:R-:W-:Y:S03]  /*728c0*/  HMMA.16816.F32 R4, R12.reuse, R4, R20 ;  /* 0x000000040c04723c */ /* 0x044fe60000001814 */
[----:B------:R-:W3:Y:S03]  /*728d0*/  LDL.LU.64 R20, [R1+0x3388] ;  /* 0x0033880001147983 */ /* 0x000ee60000300a00 */
[----:B----4-:R-:W-:-:S15]  /*728e0*/  HMMA.16816.F32 R8, R12, R8, R16 ;  /* 0x000000080c08723c */ /* 0x010fde0000001810 */
[----:B------:R-:W-:-:S02]  /*728f0*/  NOP ;  /* 0x0000000000007918 */ /* 0x000fc40000000000 */
[----:B------:R-:W-:Y:S01]  /*72900*/  STL.64 [R1+0x70], R4 ;  /* 0x0000700401007387 */ /* 0x000fe20000100a00 */
[----:B------:R-:W-:Y:S02]  /*72910*/  IMAD.MOV.U32 R29, RZ, RZ, R6 ;  /* 0x000000ffff1d7224 */ /* 0x000fe400078e0006 */
[----:B------:R-:W-:-:S05]  /*72920*/  IMAD.MOV.U32 R0, RZ, RZ, R7 ;  /* 0x000000ffff007224 */ /* 0x000fca00078e0007 */
[----:B------:R-:W-:Y:S04]  /*72930*/  STL [R1+0x32e8], R0 ;  /* 0x0032e80001007387 */ /* 0x000fe80000100800 */
[----:B------:R1:W-:Y:S01]  /*72940*/  STL [R1+0x32e4], R29 ;  /* 0x0032e41d01007387 */ /* 0x0003e20000100800 */
[----:B0-----:R-:W-:Y:S02]  /*72950*/  IMAD.MOV.U32 R2, RZ, RZ, R9 ;  /* 0x000000ffff027224 */ /* 0x001fe400078e0009 */
[----:B-1----:R-:W-:Y:S01]  /*72960*/  IMAD.MOV.U32 R29, RZ, RZ, R8 ;  /* 0x000000ffff1d7224 */ /* 0x002fe200078e0008 */
[----:B---3--:R-:W-:Y:S01]  /*72970*/  HMMA.16816.F32 R4, R12, R20, R24 ;  /* 0x000000140c04723c */ /* 0x008fe20000001818 */
[----:B------:R-:W2:Y:S04]  /*72980*/  LDL.LU R20, [R1+0x180] ;  /* 0x0001800001147983 */ /* 0x000ea80000300800 */
[----:B------:R-:W2:-:S15]  /*72990*/  LDL.LU R21, [R1+0x184] ;  /* 0x0001840001157983 */ /* 0x000e9e0000300800 */
[----:B------:R-:W-:-:S04]  /*729a0*/  NOP ;  /* 0x0000000000007918 */ /* 0x000fc80000000000 */
[----:B------:R-:W-:Y:S02]  /*729b0*/  IMAD.MOV.U32 R27, RZ, RZ, R4 ;  /* 0x000000ffff1b7224 */ /* 0x000fe400078e0004 */
[----:B------:R-:W-:Y:S02]  /*729c0*/  IMAD.MOV.U32 R24, RZ, RZ, R7 ;  /* 0x000000ffff187224 */ /* 0x000fe400078e0007 */
[----:B------:R-:W-:Y:S02]  /*729d0*/  IMAD.MOV.U32 R26, RZ, RZ, R5 ;  /* 0x000000ffff1a7224 */ /* 0x000fe400078e0005 */
[----:B------:R-:W-:Y:S01]  /*729e0*/  IMAD.MOV.U32 R25, RZ, RZ, R6 ;  /* 0x000000ffff197224 */ /* 0x000fe200078e0006 */
[----:B------:R-:W2:Y:S04]  /*729f0*/  LDL.LU R4, [R1+0x40] ;  /* 0x0000400001047983 */ /* 0x000ea80000300800 */
[----:B------:R-:W2:Y:S04]  /*72a00*/  LDL.LU R5, [R1+0x44] ;  /* 0x0000440001057983 */ /* 0x000ea80000300800 */
[----:B------:R-:W2:Y:S04]  /*72a10*/  LDL.LU R6, [R1+0x48] ;  /* 0x0000480001067983 */ /* 0x000ea80000300800 */
[----:B------:R-:W2:Y:S04]  /*72a20*/  LDL.LU R7, [R1+0x4c] ;  /* 0x00004c0001077983 */ /* 0x000ea80000300800 */
[----:B------:R-:W-:Y:S04]  /*72a30*/  STL [R1+0x32f8], R24 ;  /* 0x0032f81801007387 */ /* 0x000fe80000100800 */
[----:B------:R-:W-:Y:S04]  /*72a40*/  STL [R1+0x32f4], R25 ;  /* 0x0032f41901007387 */ /* 0x000fe80000100800 */
[----:B------:R-:W-:Y:S04]  /*72a50*/  STL [R1+0x32f0], R26 ;  /* 0x0032f01a01007387 */ /* 0x000fe80000100800 */
[----:B------:R-:W-:Y:S04]  /*72a60*/  STL [R1+0x32ec], R27 ;  /* 0x0032ec1b01007387 */ /* 0x000fe80000100800 */
[----:B------:R-:W3:Y:S04]  /*72a70*/  LDL.LU R16, [R1+0x140] ;  /* 0x0001400001107983 */ /* 0x000ee80000300800 */
[----:B------:R-:W3:Y:S04]  /*72a80*/  LDL.LU R17, [R1+0x144] ;  /* 0x0001440001117983 */ /* 0x000ee80000300800 */
[----:B------:R-:W4:Y:S04]  /*72a90*/  LDL.LU R8, [R1+0x160] ;  /* 0x0001600001087983 */ /* 0x000f280000300800 */
[----:B------:R-:W4:Y:S01]  /*72aa0*/  LDL.LU R9, [R1+0x164] ;  /* 0x0001640001097983 */ /* 0x000f220000300800 */
[----:B------:R-:W-:-:S02]  /*72ab0*/  IMAD.MOV.U32 R28, RZ, RZ, R10 ;  /* 0x000000ffff1c7224 */ /* 0x000fc400078e000a */
[----:B------:R-:W-:Y:S01]  /*72ac0*/  IMAD.MOV.U32 R3, RZ, RZ, R11 ;  /* 0x000000ffff037224 */ /* 0x000fe200078e000b */
[----:B----4-:R0:W-:Y:S04]  /*72ad0*/  STL.64 [R1+0x3380], R8 ;  /* 0x0033800801007387 */ /* 0x0101e80000100a00 */
[----:B0-----:R-:W4:Y:S04]  /*72ae0*/  LDL.LU R8, [R1+0x30] ;  /* 0x0000300001087983 */ /* 0x001f280000300800 */
[----:B------:R-:W4:Y:S04]  /*72af0*/  LDL.LU R9, [R1+0x34] ;  /* 0x0000340001097983 */ /* 0x000f280000300800 */
[----:B------:R-:W4:Y:S04]  /*72b00*/  LDL.LU R10, [R1+0x38] ;  /* 0x00003800010a7983 */ /* 0x000f280000300800 */
[----:B------:R-:W4:Y:S04]  /*72b10*/  LDL.LU R11, [R1+0x3c] ;  /* 0x00003c00010b7983 */ /* 0x000f280000300800 */
[----:B---3--:R0:W-:Y:S04]  /*72b20*/  STL.64 [R1+0x3360], R16 ;  /* 0x0033601001007387 */ /* 0x0081e80000100a00 */
[----:B0-----:R-:W3:Y:S04]  /*72b30*/  LDL.LU R16, [R1] ;  /* 0x0000000001107983 */ /* 0x001ee80000300800 */
[----:B------:R-:W3:Y:S04]  /*72b40*/  LDL.LU R17, [R1+0x4] ;  /* 0x0000040001117983 */ /* 0x000ee80000300800 */
[----:B------:R-:W4:Y:S04]  /*72b50*/  LDL.LU R18, [R1+0x8] ;  /* 0x0000080001127983 */ /* 0x000f280000300800 */
[----:B------:R-:W4:Y:S01]  /*72b60*/  LDL.LU R19, [R1+0xc] ;  /* 0x00000c0001137983 */ /* 0x000f220000300800 */
[----:B--2---:R-:W-:-:S15]  /*72b70*/  HMMA.16816.F32 R4, R12, R20, R4 ;  /* 0x000000140c04723c */ /* 0x004fde0000001804 */
[----:B------:R-:W-:-:S09]  /*72b80*/  NOP ;  /* 0x0000000000007918 */ /* 0x000fd20000000000 */
[----:B------:R-:W-:Y:S02]  /*72b90*/  IMAD.MOV.U32 R25, RZ, RZ, R4 ;  /* 0x000000ffff197224 */ /* 0x000fe400078e0004 */
[----:B------:R-:W-:Y:S01]  /*72ba0*/  IMAD.MOV.U32 R26, RZ, RZ, R5 ;  /* 0x000000ffff1a7224 */ /* 0x000fe200078e0005 */
[----:B----4-:R-:W-:Y:S04]  /*72bb0*/  STL.64 [R1+0x3378], R18 ;  /* 0x0033781201007387 */ /* 0x010fe80000100a00 */
[----:B---3--:R0:W-:Y:S04]  /*72bc0*/  STL.64 [R1+0x3370], R16 ;  /* 0x0033701001007387 */ /* 0x0081e80000100a00 */
[----:B0-----:R-:W2:Y:S04]  /*72bd0*/  LDL.LU R16, [R1+0x20] ;  /* 0x0000200001107983 */ /* 0x001ea80000300800 */
        /* <DEDUP_REMOVED lines=8> */
[----:B------:R-:W3:Y:S01]  /*72c60*/  LDL.LU R5, [R1+0x114] ;  /* 0x0001140001057983 */ /* 0x000ee20000300800 */
[----:B------:R-:W-:-:S03]  /*72c70*/  IMAD.MOV.U32 R0, RZ, RZ, R7 ;  /* 0x000000ffff007224 */ /* 0x000fc600078e0007 */
[----:B------:R-:W4:Y:S01]  /*72c80*/  LDL.LU R20, [R1+0x130] ;  /* 0x0001300001147983 */ /* 0x000f220000300800 */
[----:B------:R-:W-:-:S03]  /*72c90*/  IMAD.MOV.U32 R27, RZ, RZ, R6 ;  /* 0x000000ffff1b7224 */ /* 0x000fc600078e0006 */
[----:B------:R-:W4:Y:S04]  /*72ca0*/  LDL.LU R21, [R1+0x134] ;  /* 0x0001340001157983 */ /* 0x000f280000300800 */
[----:B---3--:R0:W-:Y:S04]  /*72cb0*/  STL.64 [R1+0x3328], R4 ;  /* 0x0033280401007387 */ /* 0x0081e80000100a00 */
[----:B0-----:R-:W3:Y:S04]  /*72cc0*/  LDL.LU R4, [R1+0x120] ;  /* 0x0001200001047983 */ /* 0x001ee80000300800 */
[----:B------:R-:W3:Y:S04]  /*72cd0*/  LDL.LU R5, [R1+0x124] ;  /* 0x0001240001057983 */ /* 0x000ee80000300800 */
[----:B------:R-:W-:Y:S04]  /*72ce0*/  STL [R1+0x3318], R0 ;  /* 0x0033180001007387 */ /* 0x000fe80000100800 */
[----:B------:R-:W-:Y:S04]  /*72cf0*/  STL [R1+0x3314], R27 ;  /* 0x0033141b01007387 */ /* 0x000fe80000100800 */
[----:B------:R-:W-:Y:S04]  /*72d00*/  STL [R1+0x3310], R26 ;  /* 0x0033101a01007387 */ /* 0x000fe80000100800 */
[----:B------:R0:W-:Y:S04]  /*72d10*/  STL [R1+0x330c], R25 ;  /* 0x00330c1901007387 */ /* 0x0001e80000100800 */
[----:B------:R-:W2:Y:S04]  /*72d20*/  LDL.LU R24, [R1+0x170] ;  /* 0x0001700001187983 */ /* 0x000ea80000300800 */
[----:B0-----:R-:W2:Y:S02]  /*72d30*/  LDL.LU R25, [R1+0x174] ;  /* 0x0001740001197983 */ /* 0x001ea40000300800 */
[----:B--2---:R-:W-:Y:S02]  /*72d40*/  HMMA.16816.F32 R24, R12, R24, R8 ;  /* 0x000000180c18723c */ /* 0x004fe40000001808 */
[----:B------:R-:W2:-:S15]  /*72d50*/  LDL.LU.64 R8, [R1+0x3380] ;  /* 0x0033800001087983 */ /* 0x000e9e0000300a00 */
[----:B------:R-:W-:-:S07]  /*72d60*/  NOP ;  /* 0x0000000000007918 */ /* 0x000fce0000000000 */
[----:B------:R-:W-:Y:S02]  /*72d70*/  IMAD.MOV.U32 R29, RZ, RZ, R26 ;  /* 0x000000ffff1d7224 */ /* 0x000fe400078e001a */
[----:B------:R-:W-:Y:S02]  /*72d80*/  IMAD.MOV.U32 R2, RZ, RZ, R25 ;  /* 0x000000ffff027224 */ /* 0x000fe400078e0019 */
[----:B------:R-:W-:Y:S01]  /*72d90*/  IMAD.MOV.U32 R28, RZ, RZ, R24 ;  /* 0x000000ffff1c7224 */ /* 0x000fe200078e0018 */
[----:B------:R-:W-:Y:S04]  /*72da0*/  STL [R1+0x3324], R29 ;  /* 0x0033241d01007387 */ /* 0x000fe80000100800 */
[----:B------:R-:W-:Y:S04]  /*72db0*/  STL [R1+0x3320], R2 ;  /* 0x0033200201007387 */ /* 0x000fe80000100800 */
[----:B------:R0:W-:Y:S01]  /*72dc0*/  STL [R1+0x331c], R28 ;  /* 0x00331c1c01007387 */ /* 0x0001e20000100800 */
[----:B------:R-:W-:Y:S01]  /*72dd0*/  IMAD.MOV.U32 R24, RZ, RZ, R27 ;  /* 0x000000ffff187224 */ /* 0x000fe200078e001b */
[----:B--2---:R-:W-:Y:S02]  /*72de0*/  HMMA.16816.F32 R8, R12, R8, R16 ;  /* 0x000000080c08723c */ /* 0x004fe40000001810 */
[----:B------:R-:W2:Y:S04]  /*72df0*/  LDL.LU.64 R18, [R1+0x3378] ;  /* 0x0033780001127983 */ /* 0x000ea80000300a00 */
[----:B------:R-:W2:-:S15]  /*72e00*/  LDL.LU.64 R16, [R1+0x3370] ;  /* 0x0033700001107983 */ /* 0x000e9e0000300a00 */
[----:B------:R-:W-:-:S03]  /*72e10*/  NOP ;  /* 0x0000000000007918 */ /* 0x000fc60000000000 */
[----:B------:R-:W-:Y:S02]  /*72e20*/  IMAD.MOV.U32 R27, RZ, RZ, R8 ;  /* 0x000000ffff1b7224 */ /* 0x000fe400078e0008 */
[----:B------:R-:W-:Y:S02]  /*72e30*/  IMAD.MOV.U32 R26, RZ, RZ, R9 ;  /* 0x000000ffff1a7224 */ /* 0x000fe400078e0009 */
[----:B------:R-:W2:Y:S01]  /*72e40*/  LDL.LU.64 R8, [R1+0x3368] ;  /* 0x0033680001087983 */ /* 0x000ea20000300a00 */
[----:B------:R-:W-:Y:S02]  /*72e50*/  IMAD.MOV.U32 R25, RZ, RZ, R10 ;  /* 0x000000ffff197224 */ /* 0x000fe400078e000a */
[----:B------:R-:W-:Y:S02]  /*72e60*/  IMAD.MOV.U32 R3, RZ, RZ, R11 ;  /* 0x000000ffff037224 */ /* 0x000fe400078e000b */
[----:B--2---:R-:W-:Y:S01]  /*72e70*/  HMMA.16816.F32 R8, R12, R8, R16 ;  /* 0x000000080c08723c */ /* 0x004fe20000001810 */
[----:B------:R-:W2:-:S15]  /*72e80*/  LDL.LU.64 R16, [R1+0x3360] ;  /* 0x0033600001107983 */ /* 0x000e9e0000300a00 */
[----:B------:R-:W-:-:S08]  /*72e90*/  NOP ;  /* 0x0000000000007918 */ /* 0x000fd00000000000 */
[----:B0-----:R-:W-:Y:S02]  /*72ea0*/  IMAD.MOV.U32 R28, RZ, RZ, R10 ;  /* 0x000000ffff1c7224 */ /* 0x001fe400078e000a */
[----:B------:R-:W-:Y:S02]  /*72eb0*/  IMAD.MOV.U32 R0, RZ, RZ, R11 ;  /* 0x000000ffff007224 */ /* 0x000fe400078e000b */
[----:B------:R-:W-:Y:S02]  /*72ec0*/  IMAD.MOV.U32 R29, RZ, RZ, R8 ;  /* 0x000000ffff1d7224 */ /* 0x000fe400078e0008 */
[----:B------:R-:W-:Y:S01]  /*72ed0*/  IMAD.MOV.U32 R2, RZ, RZ, R9 ;  /* 0x000000ffff027224 */ /* 0x000fe200078e0009 */
[----:B------:R-:W2:Y:S04]  /*72ee0*/  LDL.LU.64 R10, [R1+0x3358] ;  /* 0x00335800010a7983 */ /* 0x000ea80000300a00 */
[----:B------:R-:W2:Y:S02]  /*72ef0*/  LDL.LU.64 R8, [R1+0x3350] ;  /* 0x0033500001087983 */ /* 0x000ea40000300a00 */
        /* <DEDUP_REMOVED lines=8> */
[----:B------:R-:W3:Y:S01]  /*72f80*/  LDL.LU.64 R22, [R1+0x3338] ;  /* 0x0033380001167983 */ /* 0x000ee20000300a00 */
[----:B----4-:R-:W-:Y:S03]  /*72f90*/  HMMA.16816.F32 R16, R12, R20, R16 ;  /* 0x000000140c10723c */ /* 0x010fe60000001810 */
[----:B------:R-:W3:-:S15]  /*72fa0*/  LDL.LU.64 R20, [R1+0x3330] ;  /* 0x0033300001147983 */ /* 0x000ede0000300a00 */
[----:B------:R-:W-:-:S05]  /*72fb0*/  NOP ;  /* 0x0000000000007918 */ /* 0x000fca0000000000 */
[----:B------:R0:W-:Y:S04]  /*72fc0*/  STL.64 [R1+0x3188], R18 ;  /* 0x0031881201007387 */ /* 0x0001e80000100a00 */
[----:B------:R1:W-:Y:S04]  /*72fd0*/  STL.64 [R1+0x3180], R16 ;  /* 0x0031801001007387 */ /* 0x0003e80000100a00 */
[----:B0-----:R-:W2:Y:S04]  /*72fe0*/  LDL.LU R18, [R1+0x148] ;  /* 0x0001480001127983 */ /* 0x001ea80000300800 */
[----:B------:R-:W2:Y:S01]  /*72ff0*/  LDL.LU R19, [R1+0x14c] ;  /* 0x00014c0001137983 */ /* 0x000ea20000300800 */
[C---:B---3--:R-:W-:Y:S03]  /*73000*/  HMMA.16816.F32 R20, R12.reuse, R4, R20 ;  /* 0x000000040c14723c */ /* 0x048fe60000001814 */
[----:B--2---:R0:W-:Y:S04]  /*73010*/  STL.64 [R1+0x3198], R18 ;  /* 0x0031981201007387 */ /* 0x0041e80000100a00 */
[----:B-1----:R-:W2:Y:S04]  /*73020*/  LDL.LU R16, [R1+0xd0] ;  /* 0x0000d00001107983 */ /* 0x002ea80000300800 */
[----:B------:R-:W2:Y:S04]  /*73030*/  LDL.LU R17, [R1+0xd4] ;  /* 0x0000d40001117983 */ /* 0x000ea80000300800 */
[----:B0-----:R-:W2:Y:S04]  /*73040*/  LDL.LU R18, [R1+0xd8] ;  /* 0x0000d80001127983 */ /* 0x001ea80000300800 */
[----:B------:R-:W2:Y:S04]  /*73050*/  LDL.LU R19, [R1+0xdc] ;  /* 0x0000dc0001137983 */ /* 0x000ea80000300800 */
[----:B------:R-:W2:Y:S04]  /*73060*/  LDL.LU.64 R4, [R1+0x3328] ;  /* 0x0033280001047983 */ /* 0x000ea80000300a00 */
[----:B------:R0:W-:Y:S04]  /*73070*/  STL.64 [R1+0x3178], R22 ;  /* 0x0031781601007387 */ /* 0x0001e80000100a00 */
[----:B------:R-:W-:Y:S04]  /*73080*/  STL.64 [R1+0x3170], R20 ;  /* 0x0031701401007387 */ /* 0x000fe80000100a00 */
[----:B0-----:R-:W3:Y:S04]  /*73090*/  LDL.LU R22, [R1+0x138] ;  /* 0x0001380001167983 */ /* 0x001ee80000300800 */
[----:B------:R-:W3:Y:S01]  /*730a0*/  LDL.LU R23, [R1+0x13c] ;  /* 0x00013c0001177983 */ /* 0x000ee20000300800 */
[----:B--2---:R-:W-:Y:S03]  /*730b0*/  HMMA.16816.F32 R4, R12, R4, R16 ;  /* 0x000000040c04723c */ /* 0x004fe60000001810 */
[----:B------:R-:W2:Y:S04]  /*730c0*/  LDL.LU R18, [R1+0x158] ;  /* 0x0001580001127983 */ /* 0x000ea80000300800 */
[----:B------:R-:W2:Y:S04]  /*730d0*/  LDL.LU R19, [R1+0x15c] ;  /* 0x00015c0001137983 */ /* 0x000ea80000300800 */
[----:B--2---:R0:W-:Y:S04]  /*730e0*/  STL.64 [R1+0x31b0], R18 ;  /* 0x0031b01201007387 */ /* 0x0041e80000100a00 */
[----:B---3--:R1:W-:Y:S04]  /*730f0*/  STL.64 [R1+0x3190], R22 ;  /* 0x0031901601007387 */ /* 0x0083e80000100a00 */
[----:B0-----:R-:W2:Y:S04]  /*73100*/  LDL.LU R18, [R1+0x168] ;  /* 0x0001680001127983 */ /* 0x001ea80000300800 */
[----:B------:R-:W2:Y:S01]  /*73110*/  LDL.LU R19, [R1+0x16c] ;  /* 0x00016c0001137983 */ /* 0x000ea20000300800 */
[----:B-1----:R-:W-:-:S02]  /*73120*/  IMAD.MOV.U32 R22, RZ, RZ, R9 ;  /* 0x000000ffff167224 */ /* 0x002fc400078e0009 */
[----:B------:R-:W-:Y:S02]  /*73130*/  IMAD.MOV.U32 R23, RZ, RZ, R8 ;  /* 0x000000ffff177224 */ /* 0x000fe400078e0008 */
[----:B------:R-:W-:Y:S02]  /*73140*/  IMAD.MOV.U32 R20, RZ, RZ, R11 ;  /* 0x000000ffff147224 */ /* 0x000fe400078e000b */
[----:B------:R-:W-:Y:S01]  /*73150*/  IMAD.MOV.U32 R21, RZ, RZ, R10 ;  /* 0x000000ffff157224 */ /* 0x000fe200078e000a */
[----:B--2---:R-:W-:Y:S04]  /*73160*/  STL.64 [R1+0x31c8], R18 ;  /* 0x0031c81201007387 */ /* 0x004fe80000100a00 */
[----:B------:R-:W-:Y:S04]  /*73170*/  STL.64 [R1+0x31a8], R22 ;  /* 0x0031a81601007387 */ /* 0x000fe80000100a00 */
[----:B------:R0:W-:Y:S02]  /*73180*/  STL.64 [R1+0x31a0], R20 ;  /* 0x0031a01401007387 */ /* 0x0001e40000100a00 */
[----:B0-----:R-:W-:-:S02]  /*73190*/  IMAD.MOV.U32 R20, RZ, RZ, R29 ;  /* 0x000000ffff147224 */ /* 0x001fc400078e001d */
[----:B------:R-:W-:Y:S01]  /*731a0*/  IMAD.MOV.U32 R21, RZ, RZ, R2 ;  /* 0x000000ffff157224 */ /* 0x000fe200078e0002 */
[----:B------:R-:W2:Y:S04]  /*731b0*/  LDL.LU R29, [R1+0x3324] ;  /* 0x00332400011d7983 */ /* 0x000ea80000300800 */
[----:B------:R-:W3:Y:S01]  /*731c0*/  LDL.LU R2, [R1+0x3320] ;  /* 0x0033200001027983 */ /* 0x000ee20000300800 */
[----:B------:R-:W-:Y:S02]  /*731d0*/  IMAD.MOV.U32 R22, RZ, RZ, R28 ;  /* 0x000000ffff167224 */ /* 0x000fe400078e001c */
[----:B------:R-:W-:Y:S01]  /*731e0*/  IMAD.MOV.U32 R23, RZ, RZ, R0 ;  /* 0x000000ffff177224 */ /* 0x000fe200078e0000 */
        /* <DEDUP_REMOVED lines=26> */
[----:B------:R-:W4:Y:S01]  /*73390*/  LDL.LU R2, [R1+0x3300] ;  /* 0x0033000001027983 */ /* 0x000f220000300800 */
[----:B--2---:R-:W-:Y:S02]  /*733a0*/  IMAD.MOV.U32 R22, RZ, RZ, R29 ;  /* 0x000000ffff167224 */ /* 0x004fe400078e001d */
[----:B------:R-:W-:Y:S01]  /*733b0*/  IMAD.MOV.U32 R23, RZ, RZ, R24 ;  /* 0x000000ffff177224 */ /* 0x000fe200078e0018 */
[----:B------:R-:W2:Y:S04]  /*733c0*/  LDL.LU R29, [R1+0x32fc] ;  /* 0x0032fc00011d7983 */ /* 0x000ea80000300800 */
[----:B------:R-:W4:Y:S04]  /*733d0*/  LDL.LU R24, [R1+0x32f8] ;  /* 0x0032f80001187983 */ /* 0x000f280000300800 */
        /* <DEDUP_REMOVED lines=13> */
[----:B------:R-:W2:Y:S04]  /*734b0*/  LDL.LU R18, [R1+0x1b8] ;  /* 0x0001b80001127983 */ /* 0x000ea80000300800 */
[----:B------:R-:W2:Y:S04]  /*734c0*/  LDL.LU R19, [R1+0x1bc] ;  /* 0x0001bc0001137983 */ /* 0x000ea80000300800 */
[----:B--2---:R0:W-:Y:S04]  /*734d0*/  STL.64 [R1+0x3240], R18 ;  /* 0x0032401201007387 */ /* 0x0041e80000100a00 */
[----:B0-----:R-:W2:Y:S04]  /*734e0*/  LDL.LU R18, [R1+0x1c8] ;  /* 0x0001c80001127983 */ /* 0x001ea80000300800 */
[----:B------:R-:W2:Y:S04]  /*734f0*/  LDL.LU R19, [R1+0x1cc] ;  /* 0x0001cc0001137983 */ /* 0x000ea80000300800 */
[----:B--2---:R-:W-:Y:S04]  /*73500*/  STL.64 [R1+0x3258], R18 ;  /* 0x0032581201007387 */ /* 0x004fe80000100a00 */
[----:B------:R-:W-:Y:S04]  /*73510*/  STL.64 [R1+0x3208], R22 ;  /* 0x0032081601007387 */ /* 0x000fe80000100a00 */
[----:B------:R0:W-:Y:S02]  /*73520*/  STL.64 [R1+0x3200], R20 ;  /* 0x0032001401007387 */ /* 0x0001e40000100a00 */
[----:B0-----:R-:W-:-:S02]  /*73530*/  IMAD.MOV.U32 R20, RZ, RZ, R29 ;  /* 0x000000ffff147224 */ /* 0x001fc400078e001d */
[----:B----4-:R-:W-:Y:S01]  /*73540*/  IMAD.MOV.U32 R21, RZ, RZ, R2 ;  /* 0x000000ffff157224 */ /* 0x010fe200078e0002 */
[----:B------:R-:W2:Y:S04]  /*73550*/  LDL.LU R29, [R1+0x32e4] ;  /* 0x0032e400011d7983 */ /* 0x000ea80000300800 */
[----:B------:R-:W4:Y:S01]  /*73560*/  LDL.LU R2, [R1+0x32e0] ;  /* 0x0032e00001027983 */ /* 0x000f220000300800 */
[----:B------:R-:W-:Y:S02]  /*73570*/  IMAD.MOV.U32 R22, RZ, RZ, R28 ;  /* 0x000000ffff167224 */ /* 0x000fe400078e001c */
[----:B------:R-:W-:Y:S01]  /*73580*/  IMAD.MOV.U32 R23, RZ, RZ, R3 ;  /* 0x000000ffff177224 */ /* 0x000fe200078e0003 */
[----:B------:R-:W4:Y:S04]  /*73590*/  LDL.LU R28, [R1+0x32dc] ;  /* 0x0032dc00011c7983 */ /* 0x000f280000300800 */
[----:B------:R-:W4:Y:S04]  /*735a0*/  LDL.LU R3, [R1+0x32d8] ;  /* 0x0032d80001037983 */ /* 0x000f280000300800 */
        /* <DEDUP_REMOVED lines=14> */
[----:B------:R-:W2:Y:S04]  /*73690*/  LDL.LU R24, [R1+0xf0] ;  /* 0x0000f00001187983 */ /* 0x000ea80000300800 */
        /* <DEDUP_REMOVED lines=8> */
[----:B------:R-:W2:Y:S04]  /*73720*/  LDL.LU R18, [R1+0xb8] ;  /* 0x0000b80001127983 */ /* 0x000ea80000300800 */
[----:B------:R-:W2:Y:S04]  /*73730*/  LDL.LU R19, [R1+0xbc] ;  /* 0x0000bc0001137983 */ /* 0x000ea80000300800 */
[----:B------:R-:W-:Y:S04]  /*73740*/  STL.64 [R1+0x3238], R22 ;  /* 0x0032381601007387 */ /* 0x000fe80000100a00 */
[----:B------:R0:W-:Y:S04]  /*73750*/  STL.64 [R1+0x3230], R20 ;  /* 0x0032301401007387 */ /* 0x0001e80000100a00 */
[----:B0-----:R-:W4:Y:S04]  /*73760*/  LDL.LU R20, [R1+0x70] ;  /* 0x0000700001147983 */ /* 0x001f280000300800 */
[----:B------:R-:W4:Y:S01]  /*73770*/  LDL.LU R21, [R1+0x74] ;  /* 0x0000740001157983 */ /* 0x000f220000300800 */
[----:B------:R-:W-:-:S02]  /*73780*/  IMAD.MOV.U32 R22, RZ, RZ, R29 ;  /* 0x000000ffff167224 */ /* 0x000fc400078e001d */
[----:B------:R-:W-:Y:S01]  /*73790*/  IMAD.MOV.U32 R23, RZ, RZ, R0 ;  /* 0x000000ffff177224 */ /* 0x000fe200078e0000 */
[----:B------:R-:W3:Y:S04]  /*737a0*/  LDL.LU R29, [R1+0x32cc] ;  /* 0x0032cc00011d7983 */ /* 0x000ee80000300800 */
[----:B------:R-:W2:Y:S04]  /*737b0*/  LDL.LU R0, [R1+0x32c8] ;  /* 0x0032c80001007983 */ /* 0x000ea80000300800 */
[----:B------:R-:W-:Y:S04]  /*737c0*/  STL.64 [R1+0x3250], R22 ;  /* 0x0032501601007387 */ /* 0x000fe80000100a00 */
[----:B----4-:R0:W-:Y:S04]  /*737d0*/  STL.64 [R1+0x3248], R20 ;  /* 0x0032481401007387 */ /* 0x0101e80000100a00 */
[----:B0-----:R-:W4:Y:S01]  /*737e0*/  LDL.LU R20, [R1+0x80] ;  /* 0x0000800001147983 */ /* 0x001f220000300800 */
[----:B------:R-:W-:-:S02]  /*737f0*/  IMAD.MOV.U32 R22, RZ, RZ, R28 ;  /* 0x000000ffff167224 */ /* 0x000fc400078e001c */
[----:B------:R-:W-:Y:S02]  /*73800*/  IMAD.MOV.U32 R23, RZ, RZ, R2 ;  /* 0x000000ffff177224 */ /* 0x000fe400078e0002 */
[----:B------:R-:W-:Y:S02]  /*73810*/  IMAD.MOV.U32 R21, RZ, RZ, R3 ;  /* 0x000000ffff157224 */ /* 0x000fe400078e0003 */
[----:B------:R-:W3:Y:S04]  /*73820*/  LDL.LU R3, [R1+0x32c4] ;  /* 0x0032c40001037983 */ /* 0x000ee80000300800 */
[----:B------:R-:W3:Y:S04]  /*73830*/  LDL.LU R28, [R1+0x32c0] ;  /* 0x0032c000011c7983 */ /* 0x000ee80000300800 */
[----:B------:R-:W3:Y:S04]  /*73840*/  LDL.LU R2, [R1+0x32bc] ;  /* 0x0032bc0001027983 */ /* 0x000ee80000300800 */
[----:B------:R-:W-:Y:S04]  /*73850*/  STL.64 [R1+0x3268], R22 ;  /* 0x0032681601007387 */ /* 0x000fe80000100a00 */
[----:B----4-:R0:W-:Y:S04]  /*73860*/  STL.64 [R1+0x3260], R20 ;  /* 0x0032601401007387 */ /* 0x0101e80000100a00 */
[----:B0-----:R-:W4:Y:S04]  /*73870*/  LDL.LU R20, [R1+0x90] ;  /* 0x0000900001147983 */ /* 0x001f280000300800 */
[----:B------:R-:W4:Y:S01]  /*73880*/  LDL.LU R21, [R1+0x94] ;  /* 0x0000940001157983 */ /* 0x000f220000300800 */
[----:B--2---:R-:W-:-:S02]  /*73890*/  IMAD.MOV.U32 R22, RZ, RZ, R0 ;  /* 0x000000ffff167224 */ /* 0x004fc400078e0000 */
[----:B---3--:R-:W-:Y:S01]  /*738a0*/  IMAD.MOV.U32 R23, RZ, RZ, R29 ;  /* 0x000000ffff177224 */ /* 0x008fe200078e001d */
[----:B------:R-:W2:Y:S04]  /*738b0*/  LDL.LU R0, [R1+0x32b8] ;  /* 0x0032b80001007983 */ /* 0x000ea80000300800 */
[----:B------:R-:W3:Y:S04]  /*738c0*/  LDL.LU R29, [R1+0x32b4] ;  /* 0x0032b400011d7983 */ /* 0x000ee80000300800 */
[----:B------:R0:W-:Y:S01]  /*738d0*/  STL.64 [R1+0x3280], R22 ;  /* 0x0032801601007387 */ /* 0x0001e20000100a00 */
[----:B------:R-:W-:Y:S01]  /*738e0*/  HMMA.16816.F32 R8, R12, R8, R24 ;  /* 0x000000080c08723c */ /* 0x000fe20000001818 */
[----:B0-----:R-:W-:-:S02]  /*738f0*/  IMAD.MOV.U32 R22, RZ, RZ, R28 ;  /* 0x000000ffff167224 */ /* 0x001fc400078e001c */
[----:B------:R-:W-:Y:S01]  /*73900*/  IMAD.MOV.U32 R23, RZ, RZ, R3 ;  /* 0x000000ffff177224 */ /* 0x000fe200078e0003 */
[----:B----4-:R0:W-:Y:S04]  /*73910*/  STL.64 [R1+0x3278], R20 ;  /* 0x0032781401007387 */ /* 0x0101e80000100a00 */
[----:B0-----:R-:W4:Y:S01]  /*73920*/  LDL.LU R20, [R1+0xa0] ;  /* 0x0000a00001147983 */ /* 0x001f220000300800 */
[----:B------:R-:W-:-:S03]  /*73930*/  IMAD.MOV.U32 R21, RZ, RZ, R2 ;  /* 0x000000ffff157224 */ /* 0x000fc600078e0002 */
[----:B------:R-:W2:Y:S04]  /*73940*/  LDL.LU R2, [R1+0x32b0] ;  /* 0x0032b00001027983 */ /* 0x000ea80000300800 */
[----:B------:R-:W3:Y:S04]  /*73950*/  LDL.LU R28, [R1+0x32ac] ;  /* 0x0032ac00011c7983 */ /* 0x000ee80000300800 */
[----:B------:R-:W2:Y:S04]  /*73960*/  LDL.LU R3, [R1+0x32a8] ;  /* 0x0032a80001037983 */ /* 0x000ea80000300800 */
[----:B------:R-:W-:Y:S04]  /*73970*/  STL.64 [R1+0x3168], R6 ;  /* 0x0031680601007387 */ /* 0x000fe80000100a00 */
[----:B------:R-:W-:Y:S04]  /*73980*/  STL.64 [R1+0x3160], R4 ;  /* 0x0031600401007387 */ /* 0x000fe80000100a00 */
[----:B------:R-:W4:Y:S04]  /*73990*/  LDL.LU.64 R24, [R1+0x32a0] ;  /* 0x0032a00001187983 */ /* 0x000f280000300a00 */
[----:B------:R-:W-:Y:S04]  /*739a0*/  STL.64 [R1+0x3158], R10 ;  /* 0x0031580a01007387 */ /* 0x000fe80000100a00 */
[----:B------:R-:W-:Y:S01]  /*739b0*/  STL.64 [R1+0x3150], R8 ;  /* 0x0031500801007387 */ /* 0x000fe20000100a00 */
[----:B----4-:R-:W-:Y:S03]  /*739c0*/  HMMA.16816.F32 R12, R12, R24, R16 ;  /* 0x000000180c0c723c */ /* 0x010fe60000001810 */
[----:B------:R-:W4:Y:S04]  /*739d0*/  LDL.LU.64 R18, [R1+0x3298] ;  /* 0x0032980001127983 */ /* 0x000f280000300a00 */
[----:B------:R-:W4:Y:S04]  /*739e0*/  LDL.LU.64 R26, [R1+0x3290] ;  /* 0x00329000011a7983 */ /* 0x000f280000300a00 */
[----:B------:R-:W4:Y:S02]  /*739f0*/  LDL.LU.64 R24, [R1+0x3288] ;  /* 0x0032880001187983 */ /* 0x000f240000300a00 */
[----:B----4-:R-:W-:Y:S02]  /*73a00*/  HMMA.16816.F32 R16, R24, R18, R20 ;  /* 0x000000121810723c */ /* 0x010fe40000001814 */
[----:B------:R-:W4:Y:S04]  /*73a10*/  LDL.LU.64 R22, [R1+0x3280] ;  /* 0x0032800001167983 */ /* 0x000f280000300a00 */
[----:B------:R-:W4:-:S15]  /*73a20*/  LDL.LU.64 R20, [R1+0x3278] ;  /* 0x0032780001147983 */ /* 0x000f1e0000300a00 */
[----:B------:R-:W-:-:S02]  /*73a30*/  NOP ;  /* 0x0000000000007918 */ /* 0x000fc40000000000 */
[----:B------:R-:W-:Y:S04]  /*73a40*/  STL.64 [R1+0x6b0], R16 ;  /* 0x0006b01001007387 */ /* 0x000fe80000100a00 */
[----:B------:R0:W-:Y:S04]  /*73a50*/  STL.64 [R1+0x6b8], R18 ;  /* 0x0006b81201007387 */ /* 0x0001e80000100a00 */
[----:B0-----:R-:W4:Y:S01]  /*73a60*/  LDL.LU.64 R18, [R1+0x3270] ;  /* 0x0032700001127983 */ /* 0x001f220000300a00 */
[----:B--2---:R-:W-:Y:S02]  /*73a70*/  IMAD.MOV.U32 R11, RZ, RZ, R3 ;  /* 0x000000ffff0b7224 */ /* 0x004fe400078e0003 */
[----:B------:R-:W-:-:S05]  /*73a80*/  IMAD.MOV.U32 R3, RZ, RZ, R16 ;  /* 0x000000ffff037224 */ /* 0x000fca00078e0010 */
[----:B------:R-:W-:Y:S01]  /*73a90*/  STL [R1+0x2f10], R3 ;  /* 0x002f100301007387 */ /* 0x000fe20000100800 */
[----:B----4-:R-:W-:Y:S03]  /*73aa0*/  HMMA.16816.F32 R16, R24, R18, R20 ;  /* 0x000000121810723c */ /* 0x010fe60000001814 */
[----:B------:R-:W2:Y:S04]  /*73ab0*/  LDL.LU.64 R22, [R1+0x3268] ;  /* 0x0032680001167983 */ /* 0x000ea80000300a00 */
[----:B------:R-:W2:-:S15]  /*73ac0*/  LDL.LU.64 R20, [R1+0x3260] ;  /* 0x0032600001147983 */ /* 0x000e9e0000300a00 */
[----:B------:R-:W-:-:S01]  /*73ad0*/  NOP ;  /* 0x0000000000007918 */ /* 0x000fc20000000000 */
[----:B------:R-:W-:Y:S04]  /*73ae0*/  STL.64 [R1+0x6a0], R16 ;  /* 0x0006a01001007387 */ /* 0x000fe80000100a00 */
[----:B------:R0:W-:Y:S04]  /*73af0*/  STL.64 [R1+0x6a8], R18 ;  /* 0x0006a81201007387 */ /* 0x0001e80000100a00 */
[----:B0-----:R-:W2:Y:S01]  /*73b00*/  LDL.LU.64 R18, [R1+0x3258] ;  /* 0x0032580001127983 */ /* 0x001ea20000300a00 */
[----:B---3--:R-:W-:Y:S02]  /*73b10*/  IMAD.MOV.U32 R10, RZ, RZ, R28 ;  /* 0x000000ffff0a7224 */ /* 0x008fe400078e001c */
[----:B------:R-:W-:-:S05]  /*73b20*/  IMAD.MOV.U32 R28, RZ, RZ, R16 ;  /* 0x000000ffff1c7224 */ /* 0x000fca00078e0010 */
[----:B------:R-:W-:Y:S01]  /*73b30*/  STL [R1+0x2f14], R28 ;  /* 0x002f141c01007387 */ /* 0x000fe20000100800 */
[----:B--2---:R-:W-:Y:S03]  /*73b40*/  HMMA.16816.F32 R16, R24, R18, R20 ;  /* 0x000000121810723c */ /* 0x004fe60000001814 */
[----:B------:R-:W2:Y:S04]  /*73b50*/  LDL.LU.64 R22, [R1+0x3250] ;  /* 0x0032500001167983 */ /* 0x000ea80000300a00 */
[----:B------:R-:W2:-:S15]  /*73b60*/  LDL.LU.64 R20, [R1+0x3248] ;  /* 0x0032480001147983 */ /* 0x000e9e0000300a00 */
[----:B------:R-:W-:-:S01]  /*73b70*/  NOP ;  /* 0x0000000000007918 */ /* 0x000fc20000000000 */
[----:B------:R-:W-:Y:S04]  /*73b80*/  STL.64 [R1+0x690], R16 ;  /* 0x0006901001007387 */ /* 0x000fe80000100a00 */
[----:B------:R0:W-:Y:S04]  /*73b90*/  STL.64 [R1+0x698], R18 ;  /* 0x0006981201007387 */ /* 0x0001e80000100a00 */
        /* <DEDUP_REMOVED lines=60> */
[----:B------:R-:W3:Y:S04]  /*73f60*/  LDL.LU R29, [R1+0x2a34] ;  /* 0x002a3400011d7983 */ /* 0x000ee80000300800 */
[----:B------:R-:W4:Y:S04]  /*73f70*/  LDL.LU R28, [R1+0x2e50] ;  /* 0x002e5000011c7983 */ /* 0x000f280000300800 */
[----:B------:R-:W4:Y:S01]  /*73f80*/  LDL.LU R3, [R1+0x2a24] ;  /* 0x002a240001037983 */ /* 0x000f220000300800 */
[----:B------:R-:W-:-:S02]  /*73f90*/  IMAD.MOV.U32 R7, RZ, RZ, R0 ;  /* 0x000000ffff077224 */ /* 0x000fc400078e0000 */
[----:B------:R-:W0:Y:S01]  /*73fa0*/  LDC R0, c[0x0][0x230] ;  /* 0x00008c00ff007b82 */ /* 0x000e220000000800 */
[----:B--2---:R-:W-:Y:S01]  /*73fb0*/  HMMA.16816.F32 R16, R24, R22, R16 ;  /* 0x000000161810723c */ /* 0x004fe20000001810 */
[----:B------:R-:W2:Y:S04]  /*73fc0*/  LDL.LU.64 R22, [R1+0x3178] ;  /* 0x0031780001167983 */ /* 0x000ea80000300a00 */
[----:B------:R-:W2:-:S15]  /*73fd0*/  LDL.LU.64 R20, [R1+0x3170] ;  /* 0x0031700001147983 */ /* 0x000e9e0000300a00 */
[----:B------:R-:W-:-:S03]  /*73fe0*/  NOP ;  /* 0x0000000000007918 */ /* 0x000fc60000000000 */
[----:B------:R-:W-:Y:S04]  /*73ff0*/  STL.64 [R1+0x1d0], R16 ;  /* 0x0001d01001007387 */ /* 0x000fe80000100a00 */
[----:B------:R1:W-:Y:S04]  /*74000*/  STL.64 [R1+0x1d8], R18 ;  /* 0x0001d81201007387 */ /* 0x0003e80000100a00 */
[----:B-1----:R-:W3:Y:S01]  /*74010*/  LDL.LU R19, [R1+0x2a44] ;  /* 0x002a440001137983 */ /* 0x002ee20000300800 */
[----:B--2---:R-:W-:Y:S03]  /*74020*/  HMMA.16816.F32 R20, R24, R6, R20 ;  /* 0x000000061814723c */ /* 0x004fe60000001814 */
[----:B------:R-:W2:Y:S04]  /*74030*/  LDL.LU.64 R6, [R1+0x3168] ;  /* 0x0031680001067983 */ /* 0x000ea80000300a00 */
[----:B------:R-:W2:-:S15]  /*74040*/  LDL.LU.64 R4, [R1+0x3160] ;  /* 0x0031600001047983 */ /* 0x000e9e0000300a00 */
[----:B------:R-:W-:-:S01]  /*74050*/  NOP ;  /* 0x0000000000007918 */ /* 0x000fc20000000000 */
[----:B------:R-:W-:Y:S04]  /*74060*/  STL.64 [R1+0x180], R20 ;  /* 0x0001801401007387 */ /* 0x000fe80000100a00 */
[----:B------:R1:W-:Y:S04]  /*74070*/  STL.64 [R1+0x188], R22 ;  /* 0x0001881601007387 */ /* 0x0003e80000100a00 */
[----:B-1----:R-:W4:Y:S01]  /*74080*/  LDL.LU R22, [R1+0xf8] ;  /* 0x0000f80001167983 */ /* 0x002f220000300800 */
[----:B--2---:R-:W-:Y:S03]  /*74090*/  HMMA.16816.F32 R4, R24, R10, R4 ;  /* 0x0000000a1804723c */ /* 0x004fe60000001804 */
[----:B------:R-:W2:Y:S04]  /*740a0*/  LDL.LU.64 R10, [R1+0x3158] ;  /* 0x00315800010a7983 */ /* 0x000ea80000300a00 */
[----:B------:R-:W2:-:S15]  /*740b0*/  LDL.LU.64 R8, [R1+0x3150] ;  /* 0x0031500001087983 */ /* 0x000e9e0000300a00 */
[----:B------:R-:W-:-:S01]  /*740c0*/  NOP ;  /* 0x0000000000007918 */ /* 0x000fc20000000000 */
[----:B------:R-:W-:Y:S04]  /*740d0*/  STL.64 [R1+0x1b0], R4 ;  /* 0x0001b00401007387 */ /* 0x000fe80000100a00 */
[----:B------:R1:W-:Y:S04]  /*740e0*/  STL.64 [R1+0x1b8], R6 ;  /* 0x0001b80601007387 */ /* 0x0003e80000100a00 */
[----:B-1----:R-:W2:Y:S04]  /*740f0*/  LDL.LU R6, [R1+0x108] ;  /* 0x0001080001067983 */ /* 0x002ea80000300800 */
[----:B------:R-:W2:Y:S01]  /*74100*/  LDL.LU R7, [R1+0x10c] ;  /* 0x00010c0001077983 */ /* 0x000ea20000300800 */
[----:B------:R-:W-:-:S07]  /*74110*/  IMAD.MOV.U32 R23, RZ, RZ, R2 ;  /* 0x000000ffff177224 */ /* 0x000fce00078e0002 */
[----:B----4-:R-:W-:Y:S01]  /*74120*/  HMMA.16816.F32 R12, R24, R22, R12 ;  /* 0x00000016180c723c */ /* 0x010fe2000000180c */
[----:B0-----:R-:W-:Y:S01]  /*74130*/  VIADD R0, R0, 0xff ;  /* 0x000000ff00007836 */ /* 0x001fe20000000000 */
[----:B------:R-:W-:-:S04]  /*74140*/  USHF.L.U32 UR6, UR14, 0x8, URZ ;  /* 0x000000080e067899 */ /* 0x000fc8000800063f */
[----:B------:R-:W-:Y:S01]  /*74150*/  SHF.R.S32.HI R2, RZ, 0x1f, R0 ;  /* 0x0000001fff027819 */ /* 0x000fe20000011400 */
[----:B------:R-:W-:-:S03]  /*74160*/  USHF.L.U32 UR15, UR6, 0x1, URZ ;  /* 0x00000001060f7899 */ /* 0x000fc6000800063f */
[----:B------:R-:W-:Y:S01]  /*74170*/  LEA.HI R0, R2, R0, RZ, 0x8 ;  /* 0x0000000002007211 */ /* 0x000fe200078f40ff */
[----:B------:R-:W-:Y:S02]  /*74180*/  UIADD3 UR4, UR4, 0x1, URZ ;  /* 0x0000000104047890 */ /* 0x000fe4000fffe03f */
[----:B---3--:R-:W-:Y:S02]  /*74190*/  IADD3 R19, P2, R19, UR15, RZ ;  /* 0x0000000f13137c10 */ /* 0x008fe4000ff5e0ff */
[----:B------:R-:W-:-:S04]  /*741a0*/  SHF.R.S32.HI R0, RZ, 0x8, R0 ;  /* 0x00000008ff007819 */ /* 0x000fc80000011400 */
[----:B------:R-:W-:-:S05]  /*741b0*/  ISETP.NE.U32.AND P0, PT, R0, UR4, PT ;  /* 0x0000000400007c0c */ /* 0x000fca000bf05070 */
[----:B------:R-:W-:Y:S01]  /*741c0*/  IMAD.MOV.U32 R2, RZ, RZ, R15 ;  /* 0x000000ffff027224 */ /* 0x000fe200078e000f */
[----:B--2---:R-:W-:-:S15]  /*741d0*/  HMMA.16816.F32 R8, R24, R6, R8 ;  /* 0x000000061808723c */ /* 0x004fde0000001808 */
[----:B------:R-:W-:-:S08]  /*741e0*/  NOP ;  /* 0x0000000000007918 */ /* 0x000fd00000000000 */
[----:B------:R-:W-:Y:S01]  /*741f0*/  STL.64 [R1+0x1a0], R8 ;  /* 0x0001a00801007387 */ /* 0x000fe20000100a00 */
[----:B------:R-:W-:-:S03]  /*74200*/  IMAD.MOV.U32 R4, RZ, RZ, R11 ;  /* 0x000000ffff047224 */ /* 0x000fc600078e000b */
[----:B------:R0:W-:Y:S01]  /*74210*/  STL.64 [R1+0x1a8], R10 ;  /* 0x0001a80a01007387 */ /* 0x0001e20000100a00 */
[----:B------:R-:W-:Y:S02]  /*74220*/  IMAD.MOV.U32 R7, RZ, RZ, R9 ;  /* 0x000000ffff077224 */ /* 0x000fe400078e0009 */
[----:B0-----:R-:W-:-:S05]  /*74230*/  IMAD.MOV.U32 R11, RZ, RZ, R8 ;  /* 0x000000ffff0b7224 */ /* 0x001fca00078e0008 */
[----:B------:R-:W-:Y:S04]  /*74240*/  STL [R1+0x2f24], R11 ;  /* 0x002f240b01007387 */ /* 0x000fe80000100800 */
[----:B------:R-:W-:Y:S04]  /*74250*/  STL [R1+0x2f20], R7 ;  /* 0x002f200701007387 */ /* 0x000fe80000100800 */
[----:B------:R-:W-:Y:S04]  /*74260*/  STL [R1+0x2f1c], R4 ;  /* 0x002f1c0401007387 */ /* 0x000fe80000100800 */
[----:B------:R-:W-:Y:S04]  /*74270*/  STL.64 [R1+0x170], R12 ;  /* 0x0001700c01007387 */ /* 0x000fe80000100a00 */
[----:B------:R-:W-:Y:S04]  /*74280*/  STL.64 [R1+0x178], R14 ;  /* 0x0001780e01007387 */ /* 0x000fe80000100a00 */
[----:B------:R-:W-:Y:S04]  /*74290*/  STL [R1+0x2f28], R2 ;  /* 0x002f280201007387 */ /* 0x000fe80000100800 */
[----:B------:R-:W-:Y:S04]  /*742a0*/  STL [R1+0x2a44], R19 ;  /* 0x002a441301007387 */ /* 0x000fe80000100800 */
[----:B------:R-:W2:Y:S01]  /*742b0*/  LDL.LU R0, [R1+0x2e2c] ;  /* 0x002e2c0001007983 */ /* 0x000ea20000300800 */
[----:B------:R-:W-:-:S04]  /*742c0*/  USHF.L.U32 UR5, UR12, 0x8, URZ ;  /* 0x000000080c057899 */ /* 0x000fc8000800063f */
[----:B------:R-:W-:Y:S01]  /*742d0*/  USHF.L.U32 UR13, UR5, 0x1, URZ ;  /* 0x00000001050d7899 */ /* 0x000fe2000800063f */
[----:B------:R-:W-:-:S05]  /*742e0*/  IADD3 R29, P3, R29, UR15, RZ ;  /* 0x0000000f1d1d7c10 */ /* 0x000fca000ff7e0ff */
[----:B------:R-:W-:Y:S01]  /*742f0*/  IADD3 R28, P1, R28, UR13, RZ ;  /* 0x0000000d1c1c7c10 */ /* 0x000fe2000ff3e0ff */
[----:B------:R-:W-:Y:S04]  /*74300*/  STL [R1+0x2a34], R29 ;  /* 0x002a341d01007387 */ /* 0x000fe80000100800 */
[----:B--2---:R0:W-:Y:S04]  /*74310*/  STL [R1+0x3144], R0 ;  /* 0x0031440001007387 */ /* 0x0041e80000100800 */
[----:B------:R-:W-:Y:S04]  /*74320*/  STL [R1+0x2e50], R28 ;  /* 0x002e501c01007387 */ /* 0x000fe80000100800 */
[----:B0-----:R-:W2:Y:S01]  /*74330*/  LDL.LU R0, [R1+0x2ea8] ;  /* 0x002ea80001007983 */ /* 0x001ea20000300800 */
[----:B------:R-:W-:-:S05]  /*74340*/  IADD3 R3, P5, R3, UR15, RZ ;  /* 0x0000000f03037c10 */ /* 0x000fca000ffbe0ff */
[----:B------:R-:W-:Y:S04]  /*74350*/  STL [R1+0x2a24], R3 ;  /* 0x002a240301007387 */ /* 0x000fe80000100800 */
[----:B--2---:R0:W-:Y:S04]  /*74360*/  STL [R1+0x3148], R0 ;  /* 0x0031480001007387 */ /* 0x0041e80000100800 */
[----:B0-----:R-:W2:Y:S04]  /*74370*/  LDL.LU R0, [R1+0x2e68] ;  /* 0x002e680001007983 */ /* 0x001ea80000300800 */
[----:B------:R-:W3:Y:S04]  /*74380*/  LDL.LU R2, [R1+0x2f00] ;  /* 0x002f000001027983 */ /* 0x000ee80000300800 */
[----:B------:R-:W4:Y:S04]  /*74390*/  LDL.LU R24, [R1+0x2e40] ;  /* 0x002e400001187983 */ /* 0x000f280000300800 */
        /* <DEDUP_REMOVED lines=25> */
[----:B------:R-:W3:Y:S01]  /*74530*/  LDL.LU R3, [R1+0x29f8] ;  /* 0x0029f80001037983 */ /* 0x000ee20000300800 */
[----:B--2---:R-:W-:-:S05]  /*74540*/  IADD3 R0, P6, R0, UR13, RZ ;  /* 0x0000000d00007c10 */ /* 0x004fca000ffde0ff */
[----:B------:R0:W-:Y:S04]  /*74550*/  STL [R1+0x2e68], R0 ;  /* 0x002e680001007387 */ /* 0x0001e80000100800 */
[----:B0-----:R-:W2:Y:S01]  /*74560*/  LDL.LU R0, [R1+0x3148] ;  /* 0x0031480001007983 */ /* 0x001ea20000300800 */
[----:B------:R-:W-:Y:S01]  /*74570*/  USHF.R.S32.HI UR7, URZ, 0x1f, UR5 ;  /* 0x0000001f3f077899 */ /* 0x000fe20008011405 */
[----:B--2---:R-:W-:-:S05]  /*74580*/  IADD3 R0, P4, R0, UR13, RZ ;  /* 0x0000000d00007c10 */ /* 0x004fca000ff9e0ff */
[----:B------:R0:W-:Y:S04]  /*74590*/  STL [R1+0x2ea8], R0 ;  /* 0x002ea80001007387 */ /* 0x0001e80000100800 */
[----:B0-----:R-:W2:Y:S01]  /*745a0*/  LDL.LU R0, [R1+0x3144] ;  /* 0x0031440001007983 */ /* 0x001ea20000300800 */
[----:B------:R-:W-:Y:S02]  /*745b0*/  USHF.L.U64.HI UR7, UR5, 0x1, UR7 ;  /* 0x0000000105077899 */ /* 0x000fe40008010207 */
[----:B------:R-:W-:-:S04]  /*745c0*/  USHF.R.S32.HI UR8, URZ, 0x1f, UR6 ;  /* 0x0000001f3f087899 */ /* 0x000fc80008011406 */
[----:B----4-:R-:W-:Y:S02]  /*745d0*/  IADD3.X R24, R24, UR7, RZ, P6, !PT ;  /* 0x0000000718187c10 */ /* 0x010fe4000b7fe4ff */
[----:B---3--:R-:W-:Y:S01]  /*745e0*/  IADD3 R25, P6, R25, UR13, RZ ;  /* 0x0000000d19197c10 */ /* 0x008fe2000ffde0ff */
[----:B------:R-:W-:Y:S01]  /*745f0*/  USHF.L.U64.HI UR8, UR6, 0x1, UR8 ;  /* 0x0000000106087899 */ /* 0x000fe20008010208 */
[----:B------:R-:W-:Y:S02]  /*74600*/  IADD3.X R26, R26, UR7, RZ, P4, !PT ;  /* 0x000000071a1a7c10 */ /* 0x000fe4000a7fe4ff */
[----:B------:R-:W-:Y:S02]  /*74610*/  IADD3 R27, P4, R27, UR15, RZ ;  /* 0x0000000f1b1b7c10 */ /* 0x000fe4000ff9e0ff */
[----:B------:R-:W-:Y:S02]  /*74620*/  IADD3.X R14, R14, UR7, RZ, P6, !PT ;  /* 0x000000070e0e7c10 */ /* 0x000fe4000b7fe4ff */
[----:B------:R-:W-:-:S02]  /*74630*/  IADD3 R15, P6, R15, UR15, RZ ;  /* 0x0000000f0f0f7c10 */ /* 0x000fc4000ffde0ff */
[----:B------:R-:W-:Y:S02]  /*74640*/  IADD3.X R4, R4, UR8, RZ, P2, !PT ;  /* 0x0000000804047c10 */ /* 0x000fe400097fe4ff */
[----:B------:R-:W-:Y:S02]  /*74650*/  IADD3 R7, P2, R7, UR15, RZ ;  /* 0x0000000f07077c10 */ /* 0x000fe4000ff5e0ff */
        /* <DEDUP_REMOVED lines=12> */
[----:B--2---:R-:W-:Y:S02]  /*74720*/  IADD3.X R0, R0, UR7, RZ, P1, !PT ;  /* 0x0000000700007c10 */ /* 0x004fe40008ffe4ff */
[----:B------:R-:W-:-:S03]  /*74730*/  IADD3 R2, P1, R2, UR13, RZ ;  /* 0x0000000d02027c10 */ /* 0x000fc6000ff3e0ff */
[----:B------:R0:W-:Y:S04]  /*74740*/  STL [R1+0x2e2c], R0 ;  /* 0x002e2c0001007387 */ /* 0x0001e80000100800 */
[----:B------:R-:W-:Y:S01]  /*74750*/  STL [R1+0x2f00], R2 ;  /* 0x002f000201007387 */ /* 0x000fe20000100800 */
[----:B------:R-:W-:-:S03]  /*74760*/  IADD3.X R12, R12, UR7, RZ, P1, !PT ;  /* 0x000000070c0c7c10 */ /* 0x000fc60008ffe4ff */
[----:B------:R-:W-:Y:S01]  /*74770*/  STL [R1+0x2e40], R24 ;  /* 0x002e401801007387 */ /* 0x000fe20000100800 */
[----:B------:R-:W-:-:S03]  /*74780*/  IADD3 R13, P1, R13, UR15, RZ ;  /* 0x0000000f0d0d7c10 */ /* 0x000fc6000ff3e0ff */
[----:B------:R-:W-:Y:S04]  /*74790*/  STL [R1+0x2eec], R25 ;  /* 0x002eec1901007387 */ /* 0x000fe80000100800 */
[----:B------:R-:W-:Y:S04]  /*747a0*/  STL [R1+0x2e74], R26 ;  /* 0x002e741a01007387 */ /* 0x000fe80000100800 */
[----:B------:R-:W-:Y:S04]  /*747b0*/  STL [R1+0x2a14], R27 ;  /* 0x002a141b01007387 */ /* 0x000fe80000100800 */
[----:B------:R-:W-:Y:S04]  /*747c0*/  STL [R1+0x2ee0], R12 ;  /* 0x002ee00c01007387 */ /* 0x000fe80000100800 */
        /* <DEDUP_REMOVED lines=21> */
[----:B0-----:R-:W2:Y:S01]  /*74920*/  LDL.LU R0, [R1+0x29dc] ;  /* 0x0029dc0001007983 */ /* 0x001ea20000300800 */
[----:B------:R-:W-:-:S02]  /*74930*/  IADD3.X R29, R29, UR8, RZ, P6, !PT ;  /* 0x000000081d1d7c10 */ /* 0x000fc4000b7fe4ff */
[----:B------:R-:W-:-:S03]  /*74940*/  IADD3 R28, P6, R28, UR15, RZ ;  /* 0x0000000f1c1c7c10 */ /* 0x000fc6000ffde0ff */
[----:B------:R-:W-:Y:S04]  /*74950*/  STL [R1+0x2a00], R29 ;  /* 0x002a001d01007387 */ /* 0x000fe80000100800 */
[----:B--2---:R0:W-:Y:S04]  /*74960*/  STL [R1+0x313c], R0 ;  /* 0x00313c0001007387 */ /* 0x0041e80000100800 */
[----:B------:R-:W-:Y:S04]  /*74970*/  STL [R1+0x29ec], R28 ;  /* 0x0029ec1c01007387 */ /* 0x000fe80000100800 */
[----:B0-----:R-:W2:Y:S01]  /*74980*/  LDL.LU R0, [R1+0x29f0] ;  /* 0x0029f00001007983 */ /* 0x001ea20000300800 */
[----:B------:R-:W-:-:S05]  /*74990*/  IADD3.X R3, R3, UR8, RZ, P4, !PT ;  /* 0x0000000803037c10 */ /* 0x000fca000a7fe4ff */
[----:B------:R-:W-:Y:S04]  /*749a0*/  STL [R1+0x29f8], R3 ;  /* 0x0029f80301007387 */ /* 0x000fe80000100800 */
        /* <DEDUP_REMOVED lines=30> */
[----:B--2---:R-:W-:-:S05]  /*74b90*/  IADD3 R0, P4, R0, UR15, RZ ;  /* 0x0000000f00007c10 */ /* 0x004fca000ff9e0ff */
[----:B------:R0:W-:Y:S04]  /*74ba0*/  STL [R1+0x29b4], R0 ;  /* 0x0029b40001007387 */ /* 0x0001e80000100800 */
[----:B0-----:R-:W2:Y:S02]  /*74bb0*/  LDL.LU R0, [R1+0x3140] ;  /* 0x0031400001007983 */ /* 0x001ea40000300800 */
[----:B--2---:R-:W-:-:S05]  /*74bc0*/  IADD3.X R0, R0, UR8, RZ, P1, !PT ;  /* 0x0000000800007c10 */ /* 0x004fca0008ffe4ff */
[----:B------:R0:W-:Y:S04]  /*74bd0*/  STL [R1+0x29f0], R0 ;  /* 0x0029f00001007387 */ /* 0x0001e80000100800 */
[----:B0-----:R-:W2:Y:S01]  /*74be0*/  LDL.LU R0, [R1+0x313c] ;  /* 0x00313c0001007983 */ /* 0x001ea20000300800 */
[----:B---3--:R-:W-:Y:S02]  /*74bf0*/  IADD3.X R2, R2, UR8, RZ, P6, !PT ;  /* 0x0000000802027c10 */ /* 0x008fe4000b7fe4ff */
[----:B----4-:R-:W-:Y:S02]  /*74c00*/  IADD3 R24, P6, R24, UR15, RZ ;  /* 0x0000000f18187c10 */ /* 0x010fe4000ffde0ff */
        /* <DEDUP_REMOVED lines=19> */
[----:B--2---:R-:W-:-:S04]  /*74d40*/  IADD3 R0, P1, R0, UR15, RZ ;  /* 0x0000000f00007c10 */ /* 0x004fc8000ff3e0ff */
[----:B------:R-:W-:Y:S01]  /*74d50*/  IADD3.X R27, R27, UR8, RZ, P1, !PT ;  /* 0x000000081b1b7c10 */ /* 0x000fe20008ffe4ff */
[----:B------:R0:W-:Y:S04]  /*74d60*/  STL [R1+0x29dc], R0 ;  /* 0x0029dc0001007387 */ /* 0x0001e80000100800 */
        /* <DEDUP_REMOVED lines=28> */
[----:B0-----:R-:W2:Y:S01]  /*74f30*/  LDL.LU R0, [R1+0xe04] ;  /* 0x000e040001007983 */ /* 0x001ea20000300800 */
[----:B------:R-:W-:-:S02]  /*74f40*/  IADD3 R29, P6, R29, UR15, RZ ;  /* 0x0000000f1d1d7c10 */ /* 0x000fc4000ffde0ff */
[----:B------:R-:W-:-:S03]  /*74f50*/  IADD3.X R28, R28, UR8, RZ, P2, !PT ;  /* 0x000000081c1c7c10 */ /* 0x000fc600097fe4ff */
        /* <DEDUP_REMOVED lines=36> */
[----:B--2---:R-:W-:-:S05]  /*751a0*/  IADD3.X R0, R0, UR8, RZ, P1, !PT ;  /* 0x0000000800007c10 */ /* 0x004fca0008ffe4ff */
[----:B------:R0:W-:Y:S04]  /*751b0*/  STL [R1+0xe0c], R0 ;  /* 0x000e0c0001007387 */ /* 0x0001e80000100800 */
[----:B0-----:R-:W2:Y:S02]  /*751c0*/  LDL.LU R0, [R1+0x3138] ;  /* 0x0031380001007983 */ /* 0x001ea40000300800 */
[----:B--2---:R-:W-:-:S05]  /*751d0*/  IADD3 R0, P1, R0, UR15, RZ ;  /* 0x0000000f00007c10 */ /* 0x004fca000ff3e0ff */
[----:B------:R0:W-:Y:S04]  /*751e0*/  STL [R1+0x294c], R0 ;  /* 0x00294c0001007387 */ /* 0x0001e80000100800 */
[----:B0-----:R-:W2:Y:S01]  /*751f0*/  LDL.LU R0, [R1+0x3134] ;  /* 0x0031340001007983 */ /* 0x001ea20000300800 */
[----:B----4-:R-:W-:Y:S02]  /*75200*/  IADD3.X R24, R24, UR8, RZ, P2, !PT ;  /* 0x0000000818187c10 */ /* 0x010fe400097fe4ff */
[----:B---3--:R-:W-:Y:S02]  /*75210*/  IADD3 R25, P2, R25, UR15, RZ ;  /* 0x0000000f19197c10 */ /* 0x008fe4000ff5e0ff */
        /* <DEDUP_REMOVED lines=116> */
[----:B--2---:R-:W-:-:S05]  /*75960*/  IADD3 R0, P3, R0, UR15, RZ ;  /* 0x0000000f00007c10 */ /* 0x004fca000ff7e0ff */
        /* <DEDUP_REMOVED lines=6083> */
[----:B--2---:R-:W-:-:S05]  /*8d5a0*/  IADD3.X R0, R0, UR8, RZ, P2, !PT ;  /* 0x0000000800007c10 */ /* 0x004fca00097fe4ff */
        /* <DEDUP_REMOVED lines=30> */
[----:B--2---:R-:W-:-:S05]  /*8d790*/  IADD3 R0, P2, R0, UR15, RZ ;  /* 0x0000000f00007c10 */ /* 0x004fca000ff5e0ff */
        /* <DEDUP_REMOVED lines=87> */
[----:B------:R-:W-:Y:S02]  /*8dd10*/  IADD3 R21, P6, R21, UR13, RZ ;  /* 0x0000000d15157c10 */ /* 0x000fe4000ffde0ff */
[----:B------:R-:W-:Y:S02]  /*8dd20*/  IADD3.X R22, R22, UR8, RZ, P2, !PT ;  /* 0x0000000816167c10 */ /* 0x000fe400097fe4ff */
[----:B------:R-:W-:Y:S02]  /*8dd30*/  IADD3.X R23, R23, UR7, RZ, P1, !PT ;  /* 0x0000000717177c10 */ /* 0x000fe40008ffe4ff */
[----:B------:R-:W-:Y:S02]  /*8dd40*/  IADD3.X R17, R17, UR7, RZ, P4, !PT ;  /* 0x0000000711117c10 */ /* 0x000fe4000a7fe4ff */
[----:B------:R-:W-:Y:S02]  /*8dd50*/  IADD3.X R19, R19, UR7, RZ, P6, !PT ;  /* 0x0000000713137c10 */ /* 0x000fe4000b7fe4ff */
[----:B------:R-:W-:-:S02]  /*8dd60*/  IADD3.X R18, R18, UR7, RZ, P5, !PT ;  /* 0x0000000712127c10 */ /* 0x000fc4000affe4ff */
[----:B--2---:R-:W-:Y:S02]  /*8dd70*/  IADD3.X R2, R2, UR7, RZ, P3, !PT ;  /* 0x0000000702027c10 */ /* 0x004fe40009ffe4ff */
[----:B------:R-:W-:-:S03]  /*8dd80*/  IADD3 R11, P3, R11, UR13, RZ ;  /* 0x0000000d0b0b7c10 */ /* 0x000fc6000ff7e0ff */
[----:B------:R0:W-:Y:S01]  /*8dd90*/  STL [R1+0x2e54], R2 ;  /* 0x002e540201007387 */ /* 0x0001e20000100800 */
[----:B------:R-:W-:-:S03]  /*8dda0*/  IADD3.X R24, R24, UR7, RZ, P3, !PT ;  /* 0x0000000718187c10 */ /* 0x000fc60009ffe4ff */
[----:B0-----:R0:W5:Y:S04]  /*8ddb0*/  LDL.LU R2, [R1+0x2f28] ;  /* 0x002f280001027983 */ /* 0x0011680000300800 */
[----:B------:R1:W-:Y:S01]  /*8ddc0*/  STL [R1+0x2eb0], R11 ;  /* 0x002eb00b01007387 */ /* 0x0003e20000100800 */
[----:B------:R-:W-:-:S03]  /*8ddd0*/  IADD3 R25, P3, R25, UR13, RZ ;  /* 0x0000000d19197c10 */ /* 0x000fc6000ff7e0ff */
[----:B-1----:R0:W5:Y:S04]  /*8dde0*/  LDL.LU R11, [R1+0x2f24] ;  /* 0x002f2400010b7983 */ /* 0x0021680000300800 */
[----:B------:R1:W-:Y:S04]  /*8ddf0*/  STL [R1+0x2e5c], R7 ;  /* 0x002e5c0701007387 */ /* 0x0003e80000100800 */
[----:B-1----:R0:W5:Y:S04]  /*8de00*/  LDL.LU R7, [R1+0x2f20] ;  /* 0x002f200001077983 */ /* 0x0021680000300800 */
[----:B------:R1:W-:Y:S04]  /*8de10*/  STL [R1+0x2eb8], R4 ;  /* 0x002eb80401007387 */ /* 0x0003e80000100800 */
[----:B-1----:R0:W5:Y:S04]  /*8de20*/  LDL.LU R4, [R1+0x2f1c] ;  /* 0x002f1c0001047983 */ /* 0x0021680000300800 */
[----:B------:R1:W-:Y:S01]  /*8de30*/  STL [R1+0x2e64], R29 ;  /* 0x002e641d01007387 */ /* 0x0003e20000100800 */
[----:B------:R-:W-:-:S03]  /*8de40*/  IADD3.X R8, R8, UR7, RZ, P3, !PT ;  /* 0x0000000708087c10 */ /* 0x000fc60009ffe4ff */
[----:B-1----:R0:W5:Y:S04]  /*8de50*/  LDL.LU R29, [R1+0x2f18] ;  /* 0x002f1800011d7983 */ /* 0x0021680000300800 */
[----:B------:R1:W-:Y:S01]  /*8de60*/  STL [R1+0x2ec0], R28 ;  /* 0x002ec01c01007387 */ /* 0x0003e20000100800 */
[----:B------:R-:W-:-:S03]  /*8de70*/  IADD3 R9, P3, R9, UR13, RZ ;  /* 0x0000000d09097c10 */ /* 0x000fc6000ff7e0ff */
[----:B-1----:R0:W5:Y:S04]  /*8de80*/  LDL.LU R28, [R1+0x2f14] ;  /* 0x002f1400011c7983 */ /* 0x0021680000300800 */
[----:B------:R1:W-:Y:S04]  /*8de90*/  STL [R1+0x2e6c], R3 ;  /* 0x002e6c0301007387 */ /* 0x0003e80000100800 */
[----:B-1----:R0:W5:Y:S04]  /*8dea0*/  LDL.LU R3, [R1+0x2f10] ;  /* 0x002f100001037983 */ /* 0x0021680000300800 */
[----:B------:R0:W-:Y:S04]  /*8deb0*/  STL [R1+0x2ec8], R0 ;  /* 0x002ec80001007387 */ /* 0x0001e80000100800 */
        /* <DEDUP_REMOVED lines=12> */
[----:B------:R0:W-:Y:S01]  /*8df80*/  STL [R1+0x2eac], R6 ;  /* 0x002eac0601007387 */ /* 0x0001e20000100800 */
[----:B------:R-:W-:-:S03]  /*8df90*/  IADD3.X R16, R16, UR7, RZ, P3, !PT ;  /* 0x0000000710107c10 */ /* 0x000fc60009ffe4ff */
        /* <DEDUP_REMOVED lines=8> */
[----:B------:R-:W-:Y:S05]  /*8e020*/  @P0 BRA `(.L_x_2) ;  /* 0xfffffa4800240947 */ /* 0x000fea000383ffff */
[----:B-----5:R1:W-:Y:S04]  /*8e030*/  STL [R1+0x2f5c], R7 ;  /* 0x002f5c0701007387 */ /* 0x0203e80000100800 */
[----:B-1----:R-:W2:Y:S04]  /*8e040*/  LDL.LU R7, [R1+0x638] ;  /* 0x0006380001077983 */ /* 0x002ea80000300800 */
[----:B--2---:R1:W-:Y:S04]  /*8e050*/  STL [R1+0x2f64], R7 ;  /* 0x002f640701007387 */ /* 0x0043e80000100800 */
        /* <DEDUP_REMOVED lines=12> */
[----:B0-----:R-:W2:Y:S01]  /*8e120*/  LDL.LU R6, [R1+0x184] ;  /* 0x0001840001067983 */ /* 0x001ea20000300800 */
[----:B-1----:R-:W-:-:S03]  /*8e130*/  IMAD.MOV.U32 R7, RZ, RZ, R4 ;  /* 0x000000ffff077224 */ /* 0x002fc600078e0004 */
[----:B--2---:R0:W-:Y:S04]  /*8e140*/  STL [R1+0x2f58], R6 ;  /* 0x002f580601007387 */ /* 0x0041e80000100800 */
[----:B0-----:R-:W2:Y:S04]  /*8e150*/  LDL.LU R6, [R1+0x174] ;  /* 0x0001740001067983 */ /* 0x001ea80000300800 */
        /* <DEDUP_REMOVED lines=14> */
[----:B--2---:R-:W-:Y:S04]  /*8e240*/  STL [R1+0x2f98], R6 ;  /* 0x002f980601007387 */ /* 0x004fe80000100800 */
[----:B------:R-:W2:Y:S04]  /*8e250*/  LDL.LU R5, [R1+0x614] ;  /* 0x0006140001057983 */ /* 0x000ea80000300800 */
[----:B--2---:R0:W-:Y:S04]  /*8e260*/  STL [R1+0x2f54], R5 ;  /* 0x002f540501007387 */ /* 0x0041e80000100800 */
[----:B0-----:R-:W2:Y:S04]  /*8e270*/  LDL.LU R5, [R1+0x1b4] ;  /* 0x0001b40001057983 */ /* 0x001ea80000300800 */
[----:B------:R0:W-:Y:S04]  /*8e280*/  STL [R1+0x2f4c], R11 ;  /* 0x002f4c0b01007387 */ /* 0x0001e80000100800 */
[----:B0-----:R-:W3:Y:S04]  /*8e290*/  LDL.LU R11, [R1+0x624] ;  /* 0x00062400010b7983 */ /* 0x001ee80000300800 */
[----:B---3--:R0:W-:Y:S04]  /*8e2a0*/  STL [R1+0x2f50], R11 ;  /* 0x002f500b01007387 */ /* 0x0081e80000100800 */
[----:B0-----:R-:W3:Y:S04]  /*8e2b0*/  LDL.LU R11, [R1+0x1d4] ;  /* 0x0001d400010b7983 */ /* 0x001ee80000300800 */
[----:B------:R-:W4:Y:S04]  /*8e2c0*/  LDL.LU R4, [R1+0x634] ;  /* 0x0006340001047983 */ /* 0x000f280000300800 */
[----:B------:R-:W2:Y:S04]  /*8e2d0*/  LDL.LU R10, [R1+0x180] ;  /* 0x00018000010a7983 */ /* 0x000ea80000300800 */
[----:B--2---:R0:W-:Y:S04]  /*8e2e0*/  STL [R1+0x2f48], R10 ;  /* 0x002f480a01007387 */ /* 0x0041e80000100800 */
[----:B0-----:R-:W2:Y:S04]  /*8e2f0*/  LDL.LU R10, [R1+0x170] ;  /* 0x00017000010a7983 */ /* 0x001ea80000300800 */
[----:B------:R-:W3:Y:S04]  /*8e300*/  LDL.LU R9, [R1+0x610] ;  /* 0x0006100001097983 */ /* 0x000ee80000300800 */
[----:B---3--:R0:W-:Y:S04]  /*8e310*/  STL [R1+0x2f44], R9 ;  /* 0x002f440901007387 */ /* 0x0081e80000100800 */
[----:B0-----:R-:W3:Y:S04]  /*8e320*/  LDL.LU R9, [R1+0x1b0] ;  /* 0x0001b00001097983 */ /* 0x001ee80000300800 */
[----:B------:R-:W4:Y:S04]  /*8e330*/  LDL.LU R8, [R1+0x630] ;  /* 0x0006300001087983 */ /* 0x000f280000300800 */
[----:B----4-:R0:W-:Y:S04]  /*8e340*/  STL [R1+0x2f40], R8 ;  /* 0x002f400801007387 */ /* 0x0101e80000100800 */
[----:B0-----:R-:W4:Y:S04]  /*8e350*/  LDL.LU R8, [R1+0x1d0] ;  /* 0x0001d00001087983 */ /* 0x001f280000300800 */
        /* <DEDUP_REMOVED lines=24> */
[----:B------:R0:W-:Y:S04]  /*8e4e0*/  STL [R1+0x2f18], R29 ;  /* 0x002f181d01007387 */ /* 0x0001e80000100800 */
[----:B0-----:R-:W4:Y:S01]  /*8e4f0*/  LDL.LU R29, [R1+0x644] ;  /* 0x00064400011d7983 */ /* 0x001f220000300800 */
[----:B------:R-:W-:-:S05]  /*8e500*/  IMAD.MOV.U32 R6, RZ, RZ, R2 ;  /* 0x000000ffff067224 */ /* 0x000fca00078e0002 */
[----:B------:R-:W-:Y:S01]  /*8e510*/  F2FP.F16.F32.PACK_AB R7, R6, R7 ;  /* 0x000000070607723e */ /* 0x000fe200000000ff */
[----:B----4-:R0:W-:Y:S04]  /*8e520*/  STL [R1+0x2f1c], R29 ;  /* 0x002f1c1d01007387 */ /* 0x0101e80000100800 */
[----:B0-----:R-:W4:Y:S04]  /*8e530*/  LDL.LU R29, [R1+0x6a8] ;  /* 0x0006a800011d7983 */ /* 0x001f280000300800 */
[----:B------:R-:W4:Y:S04]  /*8e540*/  LDL.LU R23, [R1+0x654] ;  /* 0x0006540001177983 */ /* 0x000f280000300800 */
[----:B------:R0:W-:Y:S04]  /*8e550*/  STL [R1+0x2f14], R3 ;  /* 0x002f140301007387 */ /* 0x0001e80000100800 */
[----:B0-----:R-:W4:Y:S04]  /*8e560*/  LDL.LU R3, [R1+0x664] ;  /* 0x0006640001037983 */ /* 0x001f280000300800 */
[----:B------:R-:W4:Y:S04]  /*8e570*/  LDL.LU R22, [R1+0x674] ;  /* 0x0006740001167983 */ /* 0x000f280000300800 */
[----:B------:R0:W-:Y:S04]  /*8e580*/  STL [R1+0x2f10], R28 ;  /* 0x002f101c01007387 */ /* 0x0001e80000100800 */
        /* <DEDUP_REMOVED lines=9> */
[----:B------:R-:W2:Y:S04]  /*8e620*/  LDL.LU R6, [R1+0x2f98] ;  /* 0x002f980001067983 */ /* 0x000ea80000300800 */
[----:B------:R0:W-:Y:S04]  /*8e630*/  STL [R1+0x1c], R7 ;  /* 0x00001c0701007387 */ /* 0x0001e80000100800 */
[----:B0-----:R-:W2:Y:S02]  /*8e640*/  LDL.LU R7, [R1+0x2f94] ;  /* 0x002f940001077983 */ /* 0x001ea40000300800 */
[----:B--2---:R-:W-:-:S02]  /*8e650*/  F2FP.F16.F32.PACK_AB R7, R6, R7 ;  /* 0x000000070607723e */ /* 0x004fc400000000ff */
        /* <DEDUP_REMOVED lines=25> */
[----:B------:R0:W-:Y:S04]  /*8e7f0*/  STL [R1], R7 ;  /* 0x0000000701007387 */ /* 0x0001e80000100800 */
[----:B0-----:R-:W2:Y:S02]  /*8e800*/  LDL.LU R7, [R1+0x2f5c] ;  /* 0x002f5c0001077983 */ /* 0x001ea40000300800 */
[----:B--2---:R-:W-:-:S02]  /*8e810*/  F2FP.F16.F32.PACK_AB R7, R6, R7 ;  /* 0x000000070607723e */ /* 0x004fc400000000ff */
[----:B------:R-:W2:Y:S02]  /*8e820*/  LDL.LU R6, [R1+0x2f58] ;  /* 0x002f580001067983 */ /* 0x000ea40000300800 */
[----:B--2---:R-:W-:Y:S02]  /*8e830*/  F2FP.F16.F32.PACK_AB R6, R5, R6 ;  /* 0x000000060506723e */ /* 0x004fe400000000ff */
[----:B------:R-:W2:Y:S02]  /*8e840*/  LDL.LU R5, [R1+0x2f54] ;  /* 0x002f540001057983 */ /* 0x000ea40000300800 */
[----:B--2---:R-:W-:Y:S02]  /*8e850*/  F2FP.F16.F32.PACK_AB R5, R11, R5 ;  /* 0x000000050b05723e */ /* 0x004fe400000000ff */
[----:B------:R-:W2:Y:S02]  /*8e860*/  LDL.LU R11, [R1+0x2f50] ;  /* 0x002f5000010b7983 */ /* 0x000ea40000300800 */
        /* <DEDUP_REMOVED lines=21> */
[----:B------:R-:W3:Y:S02]  /*8e9c0*/  LDL.LU R17, [R1+0x2f24] ;  /* 0x002f240001117983 */ /* 0x000ee40000300800 */
[----:B---3--:R-:W-:Y:S02]  /*8e9d0*/  F2FP.F16.F32.PACK_AB R17, R16, R17 ;  /* 0x000000111011723e */ /* 0x008fe400000000ff */
[----:B------:R-:W4:Y:S02]  /*8e9e0*/  LDL.LU R16, [R1+0x2f20] ;  /* 0x002f200001107983 */ /* 0x000f240000300800 */
[----:B----4-:R-:W-:-:S02]  /*8e9f0*/  F2FP.F16.F32.PACK_AB R16, R29, R16 ;  /* 0x000000101d10723e */ /* 0x010fc400000000ff */
[----:B------:R-:W2:Y:S01]  /*8ea00*/  LDL.LU R29, [R1+0x2f1c] ;  /* 0x002f1c00011d7983 */ /* 0x000ea20000300800 */
[----:B------:R-:W-:Y:S02]  /*8ea10*/  F2FP.F16.F32.PACK_AB R22, R3, R22 ;  /* 0x000000160316723e */ /* 0x000fe400000000ff */
[----:B------:R-:W-:Y:S02]  /*8ea20*/  F2FP.F16.F32.PACK_AB R21, R28, R21 ;  /* 0x000000151c15723e */ /* 0x000fe400000000ff */
[----:B--2---:R-:W-:Y:S02]  /*8ea30*/  F2FP.F16.F32.PACK_AB R23, R29, R23 ;  /* 0x000000171d17723e */ /* 0x004fe400000000ff */
[----:B------:R-:W2:Y:S04]  /*8ea40*/  LDL.LU R29, [R1+0x2f18] ;  /* 0x002f1800011d7983 */ /* 0x000ea80000300800 */
[----:B------:R-:W3:Y:S04]  /*8ea50*/  LDL.LU R3, [R1+0x2f14] ;  /* 0x002f140001037983 */ /* 0x000ee80000300800 */
[----:B------:R-:W3:Y:S01]  /*8ea60*/  LDL.LU R28, [R1+0x2f10] ;  /* 0x002f1000011c7983 */ /* 0x000ee20000300800 */
[----:B------:R-:W-:-:S02]  /*8ea70*/  F2FP.F16.F32.PACK_AB R27, R24, R27 ;  /* 0x0000001b181b723e */ /* 0x000fc400000000ff */
[----:B------:R-:W-:Y:S02]  /*8ea80*/  F2FP.F16.F32.PACK_AB R26, R25, R26 ;  /* 0x0000001a191a723e */ /* 0x000fe400000000ff */
[----:B------:R-:W-:Y:S02]  /*8ea90*/  F2FP.F16.F32.PACK_AB R20, R0, R20 ;  /* 0x000000140014723e */ /* 0x000fe400000000ff */
[----:B--2---:R-:W-:Y:S02]  /*8eaa0*/  F2FP.F16.F32.PACK_AB R25, R2, R29 ;  /* 0x0000001d0219723e */ /* 0x004fe400000000ff */
[----:B---3--:R-:W-:-:S07]  /*8eab0*/  F2FP.F16.F32.PACK_AB R24, R28, R3 ;  /* 0x000000031c18723e */ /* 0x008fce00000000ff */
.L_x_1:
[----:B0-----:R-:W2:Y:S01]  /*8eac0*/  LDL.LU R29, [R1+0x2f08] ;  /* 0x002f0800011d7983 */ /* 0x001ea20000300800 */
[----:B-1----:R-:W0:Y:S01]  /*8ead0*/  S2R R2, SR_TID.X ;  /* 0x0000000000027919 */ /* 0x002e220000002100 */
[----:B------:R-:W1:Y:S01]  /*8eae0*/  S2UR UR5, SR_CgaCtaId ;  /* 0x00000000000579c3 */ /* 0x000e620000008800 */
[----:B------:R-:W-:Y:S01]  /*8eaf0*/  UMOV UR4, 0x400 ;  /* 0x0000040000047882 */ /* 0x000fe20000000000 */
[----:B------:R-:W-:Y:S01]  /*8eb00*/  ULDC.64 UR8, c[0x0][0x228] ;  /* 0x00008a0000087ab9 */ /* 0x000fe20000000a00 */
[----:B------:R3:W-:Y:S01]  /*8eb10*/  STL [R1+0x2f24], R7 ;  /* 0x002f240701007387 */ /* 0x0007e20000100800 */
[----:B------:R-:W-:-:S03]  /*8eb20*/  ULDC.64 UR6, c[0x0][0x220] ;  /* 0x0000880000067ab9 */ /* 0x000fc60000000a00 */
[----:B---3--:R-:W3:Y:S01]  /*8eb30*/  LDL.LU R7, [R1+0x2f04] ;  /* 0x002f040001077983 */ /* 0x008ee20000300800 */
[----:B-1----:R-:W-:-:S03]  /*8eb40*/  ULEA UR4, UR5, UR4, 0x18 ;  /* 0x0000000405047291 */ /* 0x002fc6000f8ec03f */
[----:B------:R-:W-:Y:S01]  /*8eb50*/  ULDC UR5, c[0x0][0x244] ;  /* 0x0000910000057ab9 */ /* 0x000fe20000000800 */
[C---:B0-----:R-:W-:Y:S01]  /*8eb60*/  IMAD.SHL.U32 R28, R2.reuse, 0x4, RZ ;  /* 0x00000004021c7824 */ /* 0x041fe200078e00ff */
[C---:B------:R-:W-:Y:S01]  /*8eb70*/  LOP3.LUT R3, R2.reuse, 0x60, RZ, 0xc0, !PT ;  /* 0x0000006002037812 */ /* 0x040fe200078ec0ff */
[----:B------:R-:W-:-:S03]  /*8eb80*/  IMAD.SHL.U32 R0, R2, 0x100, RZ ;  /* 0x0000010002007824 */ /* 0x000fc600078e00ff */
[----:B------:R-:W-:-:S05]  /*8eb90*/  LOP3.LUT R28, R28, 0x70, RZ, 0xc0, !PT ;  /* 0x000000701c1c7812 */ /* 0x000fca00078ec0ff */
[----:B------:R-:W-:Y:S02]  /*8eba0*/  IMAD R28, R3, 0x10, R28 ;  /* 0x00000010031c7824 */ /* 0x000fe400078e021c */
[----:B------:R-:W-:-:S05]  /*8ebb0*/  IMAD.SHL.U32 R3, R2, 0x400, RZ ;  /* 0x0000040002037824 */ /* 0x000fca00078e00ff */
[----:B------:R-:W-:Y:S01]  /*8ebc0*/  LOP3.LUT R3, R3, 0x1800, RZ, 0xc0, !PT ;  /* 0x0000180003037812 */ /* 0x000fe200078ec0ff */
[----:B------:R-:W-:Y:S01]  /*8ebd0*/  BAR.SYNC.DEFER_BLOCKING 0x0 ;  /* 0x0000000000007b1d */ /* 0x000fe20000010000 */
[----:B---3--:R-:W-:-:S04]  /*8ebe0*/  LOP3.LUT R0, R7, 0x1800, R0, 0xf8, !PT ;  /* 0x0000180007007812 */ /* 0x008fc800078ef800 */
[----:B------:R-:W-:Y:S02]  /*8ebf0*/  LOP3.LUT R28, R0, R28, RZ, 0x3c, !PT ;  /* 0x0000001c001c7212 */ /* 0x000fe400078e3cff */
[----:B--2---:R-:W-:Y:S02]  /*8ec00*/  LOP3.LUT R0, R3, 0x1f0, R29, 0xf8, !PT ;  /* 0x000001f003007812 */ /* 0x004fe400078ef81d */
[----:B------:R-:W2:Y:S04]  /*8ec10*/  LDL R29, [R1+0x330] ;  /* 0x00033000011d7983 */ /* 0x000ea80000100800 */
[----:B------:R0:W-:Y:S01]  /*8ec20*/  STS.128 [R28+UR4+0x180], R12 ;  /* 0x0001800c1c007988 */ /* 0x0001e20008000c04 */
[--C-:B------:R-:W-:Y:S02]  /*8ec30*/  SHF.R.U32.HI R3, RZ, 0x4, R2.reuse ;  /* 0x00000004ff037819 */ /* 0x100fe40000011602 */
[----:B------:R-:W-:Y:S01]  /*8ec40*/  LOP3.LUT R7, R0, 0x60, R2, 0x78, !PT ;  /* 0x0000006000077812 */ /* 0x000fe200078e7802 */
[----:B------:R1:W-:Y:S01]  /*8ec50*/  STS.128 [R28+UR4], R24 ;  /* 0x000000181c007988 */ /* 0x0003e20008000c04 */
[----:B------:R-:W-:-:S03]  /*8ec60*/  SGXT.U32 R0, R3, 0x3 ;  /* 0x000000030300781a */ /* 0x000fc60000000000 */
[----:B------:R3:W-:Y:S01]  /*8ec70*/  STS.128 [R28+UR4+0x80], R16 ;  /* 0x000080101c007988 */ /* 0x0007e20008000c04 */
[----:B0-----:R-:W-:-:S03]  /*8ec80*/  SHF.R.U32.HI R14, RZ, 0x4, R2 ;  /* 0x00000004ff0e7819 */ /* 0x001fc60000011602 */
[----:B-1----:R-:W4:Y:S02]  /*8ec90*/  LDL.LU R27, [R1+0x2f0c] ;  /* 0x002f0c00011b7983 */ /* 0x002f240000300800 */
[C---:B------:R-:W-:Y:S02]  /*8eca0*/  VIADD R13, R14.reuse, 0x38 ;  /* 0x000000380e0d7836 */ /* 0x040fe40000000000 */
[C---:B------:R-:W-:Y:S01]  /*8ecb0*/  VIADD R12, R14.reuse, 0x78 ;  /* 0x000000780e0c7836 */ /* 0x040fe20000000000 */
[----:B------:R-:W-:Y:S01]  /*8ecc0*/  STL [R1+0x24], R7 ;  /* 0x0000240701007387 */ /* 0x000fe20000100800 */
[----:B------:R-:W-:-:S03]  /*8ecd0*/  VIADD R3, R14, 0xb8 ;  /* 0x000000b80e037836 */ /* 0x000fc60000000000 */
[----:B------:R-:W-:Y:S01]  /*8ece0*/  STS.128 [R28+UR4+0x100], R20 ;  /* 0x000100141c007988 */ /* 0x000fe20008000c04 */
[----:B------:R-:W-:Y:S06]  /*8ecf0*/  BAR.SYNC.DEFER_BLOCKING 0x0 ;  /* 0x0000000000007b1d */ /* 0x000fec0000010000 */
[----:B------:R-:W-:Y:S01]  /*8ed00*/  LDS.128 R20, [R7+UR4+0x400] ;  /* 0x0004000407147984 */ /* 0x000fe20008000c00 */
[C-C-:B--2---:R-:W-:Y:S02]  /*8ed10*/  LOP3.LUT R15, R29.reuse, 0x1f8, R14.reuse, 0xfe, !PT ;  /* 0x000001f81d0f7812 */ /* 0x144fe400078efe0e */
[----:B---3--:R-:W-:-:S02]  /*8ed20*/  LOP3.LUT R17, R29, 0x1b8, R14, 0xfe, !PT ;  /* 0x000001b81d117812 */ /* 0x008fc400078efe0e */
[C-C-:B------:R-:W-:Y:S01]  /*8ed30*/  LOP3.LUT R16, R29.reuse, 0x178, R14.reuse, 0xfe, !PT ;  /* 0x000001781d107812 */ /* 0x140fe200078efe0e */
[----:B------:R0:W-:Y:S04]  /*8ed40*/  STL [R1+0xb0], R15 ;  /* 0x0000b00f01007387 */ /* 0x0001e80000100800 */
[----:B------:R-:W-:Y:S04]  /*8ed50*/  STL [R1+0xa8], R17 ;  /* 0x0000a81101007387 */ /* 0x000fe80000100800 */
[----:B------:R-:W-:Y:S01]  /*8ed60*/  STL [R1+0xa4], R16 ;  /* 0x0000a41001007387 */ /* 0x000fe20000100800 */
[----:B0-----:R-:W-:-:S02]  /*8ed70*/  LOP3.LUT R15, R29, 0x138, R14, 0xfe, !PT ;  /* 0x000001381d0f7812 */ /* 0x001fc400078efe0e */
[C---:B------:R-:W-:Y:S02]  /*8ed80*/  LOP3.LUT R14, R29.reuse, R13, RZ, 0xfc, !PT ;  /* 0x0000000d1d0e7212 */ /* 0x040fe400078efcff */
[C---:B------:R-:W-:Y:S01]  /*8ed90*/  LOP3.LUT R13, R29.reuse, R12, RZ, 0xfc, !PT ;  /* 0x0000000c1d0d7212 */ /* 0x040fe200078efcff */
[----:B------:R-:W-:Y:S01]  /*8eda0*/  STL [R1+0xa0], R15 ;  /* 0x0000a00f01007387 */ /* 0x000fe20000100800 */
[C---:B------:R-:W-:Y:S02]  /*8edb0*/  LOP3.LUT R12, R29.reuse, R3, RZ, 0xfc, !PT ;  /* 0x000000031d0c7212 */ /* 0x040fe400078efcff */
[----:B------:R-:W-:Y:S01]  /*8edc0*/  LOP3.LUT R3, R29, R0, RZ, 0xfc, !PT ;  /* 0x000000001d037212 */ /* 0x000fe200078efcff */
[----:B------:R-:W-:Y:S01]  /*8edd0*/  STL [R1+0x38], R14 ;  /* 0x0000380e01007387 */ /* 0x000fe20000100800 */
[C---:B----4-:R-:W-:Y:S01]  /*8ede0*/  ISETP.GE.AND P0, PT, R27.reuse, UR8, PT ;  /* 0x000000081b007c0c */ /* 0x050fe2000bf06270 */
[----:B------:R-:W-:Y:S02]  /*8edf0*/  IMAD R2, R27, UR5, RZ ;  /* 0x000000051b027c24 */ /* 0x000fe4000f8e02ff */
[----:B------:R-:W-:Y:S04]  /*8ee00*/  STL [R1+0x58], R13 ;  /* 0x0000580d01007387 */ /* 0x000fe80000100800 */
[----:B------:R0:W-:Y:S04]  /*8ee10*/  STL [R1+0x2f20], R3 ;  /* 0x002f200301007387 */ /* 0x0001e80000100800 */
[----:B------:R1:W-:Y:S04]  /*8ee20*/  STL [R1+0x78], R12 ;  /* 0x0000780c01007387 */ /* 0x0003e80000100800 */
[----:B0-----:R-:W2:Y:S02]  /*8ee30*/  LDL.LU R3, [R1+0x330] ;  /* 0x0003300001037983 */ /* 0x001ea40000300800 */
[----:B--2---:R-:W-:-:S02]  /*8ee40*/  LOP3.LUT R14, R3, 0x10, R0, 0xfe, !PT ;  /* 0x00000010030e7812 */ /* 0x004fc400078efe00 */
[C-C-:B------:R-:W-:Y:S02]  /*8ee50*/  LOP3.LUT R13, R3.reuse, 0x18, R0.reuse, 0xfe, !PT ;  /* 0x00000018030d7812 */ /* 0x140fe400078efe00 */
[C-C-:B-1----:R-:W-:Y:S01]  /*8ee60*/  LOP3.LUT R12, R3.reuse, 0x20, R0.reuse, 0xfe, !PT ;  /* 0x00000020030c7812 */ /* 0x142fe200078efe00 */
[----:B------:R0:W-:Y:S01]  /*8ee70*/  STL [R1+0x20], R14 ;  /* 0x0000200e01007387 */ /* 0x0001e20000100800 */
[C-C-:B------:R-:W-:Y:S02]  /*8ee80*/  LOP3.LUT R16, R3.reuse, 0x1a0, R0.reuse, 0xfe, !PT ;  /* 0x000001a003107812 */ /* 0x140fe400078efe00 */
[C-C-:B------:R-:W-:Y:S01]  /*8ee90*/  LOP3.LUT R25, R3.reuse, 0x1c8, R0.reuse, 0xfe, !PT ;  /* 0x000001c803197812 */ /* 0x140fe200078efe00 */
[----:B------:R1:W-:Y:S01]  /*8eea0*/  STL [R1+0x28], R13 ;  /* 0x0000280d01007387 */ /* 0x0003e20000100800 */
[C-C-:B------:R-:W-:Y:S02]  /*8eeb0*/  LOP3.LUT R27, R3.reuse, 0x1d8, R0.reuse, 0xfe, !PT ;  /* 0x000001d8031b7812 */ /* 0x140fe400078efe00 */
[C-C-:B------:R-:W-:Y:S01]  /*8eec0*/  LOP3.LUT R24, R3.reuse, 0x1d0, R0.reuse, 0xfe, !PT ;  /* 0x000001d003187812 */ /* 0x140fe200078efe00 */
[----:B------:R2:W-:Y:S01]  /*8eed0*/  STL [R1+0x2c], R12 ;  /* 0x00002c0c01007387 */ /* 0x0005e20000100800 */
[----:B------:R-:W-:-:S02]  /*8eee0*/  LOP3.LUT R29, R3, 0x8, R0, 0xfe, !PT ;  /* 0x00000008031d7812 */ /* 0x000fc400078efe00 */
[C-C-:B0-----:R-:W-:Y:S02]  /*8eef0*/  LOP3.LUT R14, R3.reuse, 0x28, R0.reuse, 0xfe, !PT ;  /* 0x00000028030e7812 */ /* 0x141fe400078efe00 */
[----:B-1----:R-:W-:-:S03]  /*8ef00*/  LOP3.LUT R13, R3, 0x30, R0, 0xfe, !PT ;  /* 0x00000030030d7812 */ /* 0x002fc600078efe00 */
[----:B------:R0:W-:Y:S01]  /*8ef10*/  STL [R1+0x30], R14 ;  /* 0x0000300e01007387 */ /* 0x0001e20000100800 */
[----:B--2---:R-:W-:-:S03]  /*8ef20*/  LOP3.LUT R12, R3, 0x40, R0, 0xfe, !PT ;  /* 0x00000040030c7812 */ /* 0x004fc600078efe00 */
[----:B------:R1:W-:Y:S04]  /*8ef30*/  STL [R1+0x34], R13 ;  /* 0x0000340d01007387 */ /* 0x0003e80000100800 */
[----:B------:R2:W-:Y:S01]  /*8ef40*/  STL [R1+0x3c], R12 ;  /* 0x00003c0c01007387 */ /* 0x0005e20000100800 */
        /* <DEDUP_REMOVED lines=68> */
[----:B------:R-:W-:Y:S01]  /*8f390*/  STL [R1+0xec], R14 ;  /* 0x0000ec0e01007387 */ /* 0x000fe20000100800 */
[----:B--2---:R-:W-:-:S03]  /*8f3a0*/  LOP3.LUT R12, R3, 0x198, R0, 0xfe, !PT ;  /* 0x00000198030c7812 */ /* 0x004fc600078efe00 */
[----:B------:R-:W-:Y:S04]  /*8f3b0*/  STL [R1+0xf0], R13 ;  /* 0x0000f00d01007387 */ /* 0x000fe80000100800 */
[----:B------:R-:W-:Y:S04]  /*8f3c0*/  STL [R1+0xf4], R12 ;  /* 0x0000f40c01007387 */ /* 0x000fe80000100800 */
[----:B------:R-:W0:Y:S04]  /*8f3d0*/  LDS.128 R12, [R7+UR4] ;  /* 0x00000004070c7984 */ /* 0x000e280008000c00 */
[----:B------:R-:W-:Y:S04]  /*8f3e0*/  STL [R1+0xf8], R16 ;  /* 0x0000f81001007387 */ /* 0x000fe80000100800 */
[----:B------:R-:W1:Y:S04]  /*8f3f0*/  LDS.128 R16, [R7+UR4+0x200] ;  /* 0x0002000407107984 */ /* 0x000e680008000c00 */
[----:B0-----:R0:W-:Y:S04]  /*8f400*/  STL.64 [R1+0x2f18], R14 ;  /* 0x002f180e01007387 */ /* 0x0011e80000100a00 */
[----:B------:R2:W-:Y:S01]  /*8f410*/  STL.64 [R1+0x2f10], R12 ;  /* 0x002f100c01007387 */ /* 0x0005e20000100a00 */
[----:B0-----:R-:W-:-:S02]  /*8f420*/  LOP3.LUT R14, R3, 0x1b0, R0, 0xfe, !PT ;  /* 0x000001b0030e7812 */ /* 0x001fc400078efe00 */
[C-C-:B--2---:R-:W-:Y:S02]  /*8f430*/  LOP3.LUT R12, R3.reuse, 0x1a8, R0.reuse, 0xfe, !PT ;  /* 0x000001a8030c7812 */ /* 0x144fe400078efe00 */
[----:B------:R-:W-:-:S03]  /*8f440*/  LOP3.LUT R13, R3, 0x1c0, R0, 0xfe, !PT ;  /* 0x000001c0030d7812 */ /* 0x000fc600078efe00 */
[----:B------:R0:W-:Y:S04]  /*8f450*/  STL [R1+0xfc], R12 ;  /* 0x0000fc0c01007387 */ /* 0x0001e80000100800 */
[----:B0-----:R-:W2:Y:S04]  /*8f460*/  LDL.LU R12, [R1+0x10] ;  /* 0x00001000010c7983 */ /* 0x001ea80000300800 */
[----:B------:R-:W-:Y:S04]  /*8f470*/  STL [R1+0x100], R14 ;  /* 0x0001000e01007387 */ /* 0x000fe80000100800 */
[----:B------:R0:W-:Y:S04]  /*8f480*/  STL [R1+0x104], R13 ;  /* 0x0001040d01007387 */ /* 0x0001e80000100800 */
[----:B0-----:R-:W2:Y:S04]  /*8f490*/  LDL.LU R13, [R1+0x14] ;  /* 0x00001400010d7983 */ /* 0x001ea80000300800 */
[----:B------:R-:W2:Y:S04]  /*8f4a0*/  LDL.LU R14, [R1+0x18] ;  /* 0x00001800010e7983 */ /* 0x000ea80000300800 */
[----:B------:R-:W2:Y:S04]  /*8f4b0*/  LDL.LU R15, [R1+0x1c] ;  /* 0x00001c00010f7983 */ /* 0x000ea80000300800 */
[----:B------:R-:W-:Y:S04]  /*8f4c0*/  STL [R1+0x108], R25 ;  /* 0x0001081901007387 */ /* 0x000fe80000100800 */
[----:B------:R-:W-:Y:S04]  /*8f4d0*/  STL [R1+0x110], R27 ;  /* 0x0001101b01007387 */ /* 0x000fe80000100800 */
[----:B------:R-:W-:Y:S04]  /*8f4e0*/  STL [R1+0x10c], R24 ;  /* 0x00010c1801007387 */ /* 0x000fe80000100800 */
[----:B------:R0:W3:Y:S01]  /*8f4f0*/  LDS.128 R24, [R7+UR4+0x600] ;  /* 0x0006000407187984 */ /* 0x0000e20008000c00 */
[----:B------:R-:W-:Y:S01]  /*8f500*/  BAR.SYNC.DEFER_BLOCKING 0x0 ;  /* 0x0000000000007b1d */ /* 0x000fe20000010000 */
[----:B0-----:R-:W-:-:S05]  /*8f510*/  LOP3.LUT R7, R3, 0x1e0, R0, 0xfe, !PT ;  /* 0x000001e003077812 */ /* 0x001fca00078efe00 */
[----:B------:R0:W-:Y:S02]  /*8f520*/  STL [R1+0x114], R7 ;  /* 0x0001140701007387 */ /* 0x0001e40000100800 */
[----:B0-----:R-:W-:-:S05]  /*8f530*/  LOP3.LUT R7, R3, 0x1e8, R0, 0xfe, !PT ;  /* 0x000001e803077812 */ /* 0x001fca00078efe00 */
[----:B------:R0:W-:Y:S02]  /*8f540*/  STL [R1+0x118], R7 ;  /* 0x0001180701007387 */ /* 0x0001e40000100800 */
[----:B0-----:R-:W-:-:S05]  /*8f550*/  LOP3.LUT R7, R3, 0x1f0, R0, 0xfe, !PT ;  /* 0x000001f003077812 */ /* 0x001fca00078efe00 */
[----:B------:R0:W-:Y:S02]  /*8f560*/  STL [R1+0x11c], R7 ;  /* 0x00011c0701007387 */ /* 0x0001e40000100800 */
[----:B0-----:R-:W-:-:S05]  /*8f570*/  LOP3.LUT R7, R3, 0x100, R0, 0xfe, !PT ;  /* 0x0000010003077812 */ /* 0x001fca00078efe00 */
[----:B------:R0:W-:Y:S04]  /*8f580*/  STL [R1+0x9c], R7 ;  /* 0x00009c0701007387 */ /* 0x0001e80000100800 */
[----:B0-----:R-:W4:Y:S01]  /*8f590*/  LDL.LU R7, [R1+0x2f24] ;  /* 0x002f240001077983 */ /* 0x001f220000300800 */
[----:B------:R-:W-:-:S05]  /*8f5a0*/  LOP3.LUT R0, R3, 0xf0, R0, 0xfe, !PT ;  /* 0x000000f003007812 */ /* 0x000fca00078efe00 */
[----:B------:R0:W-:Y:S02]  /*8f5b0*/  STL [R1+0x94], R0 ;  /* 0x0000940001007387 */ /* 0x0001e40000100800 */
[----:B0-----:R-:W0:Y:S02]  /*8f5c0*/  S2R R0, SR_TID.X ;  /* 0x0000000000007919 */ /* 0x001e240000002100 */
[----:B------:R5:W-:Y:S02]  /*8f5d0*/  STS.128 [R28+UR4], R8 ;  /* 0x000000081c007988 */ /* 0x000be40008000c04 */
[----:B-----5:R-:W5:Y:S01]  /*8f5e0*/  LDC R10, c[0x0][0x248] ;  /* 0x00009200ff0a7b82 */ /* 0x020f620000000800 */
[----:B0-----:R-:W-:-:S05]  /*8f5f0*/  SHF.R.U32.HI R0, RZ, 0x4, R0 ;  /* 0x00000004ff007819 */ /* 0x001fca0000011600 */
[----:B------:R-:W-:-:S05]  /*8f600*/  VIADD R0, R0, 0xf8 ;  /* 0x000000f800007836 */ /* 0x000fca0000000000 */
[----:B------:R-:W-:Y:S02]  /*8f610*/  LOP3.LUT R0, R3, R0, RZ, 0xfc, !PT ;  /* 0x0000000003007212 */ /* 0x000fe400078efcff */
[----:B------:R-:W3:Y:S04]  /*8f620*/  LDL.LU R3, [R1+0x2f20] ;  /* 0x002f200001037983 */ /* 0x000ee80000300800 */
[----:B------:R0:W-:Y:S04]  /*8f630*/  STL [R1+0x98], R0 ;  /* 0x0000980001007387 */ /* 0x0001e80000100800 */
[----:B------:R-:W5:Y:S04]  /*8f640*/  LDL.LU R9, [R1+0x20] ;  /* 0x0000200001097983 */ /* 0x000f680000300800 */
[----:B------:R-:W5:Y:S01]  /*8f650*/  LDL.LU R11, [R1+0x28] ;  /* 0x00002800010b7983 */ /* 0x000f620000300800 */
[----:B------:R-:W-:-:S02]  /*8f660*/  ISETP.LT.AND P4, PT, R29, UR9, !P0 ;  /* 0x000000091d007c0c */ /* 0x000fc4000c781270 */
[----:B0-----:R-:W-:Y:S01]  /*8f670*/  LEA R0, P1, R2, UR6, 0x1 ;  /* 0x0000000602007c11 */ /* 0x001fe2000f8208ff */
[----:B----4-:R0:W-:Y:S04]  /*8f680*/  STS.128 [R28+UR4+0x100], R4 ;  /* 0x000100041c007988 */ /* 0x0101e80008000c04 */
[----:B0-----:R-:W4:Y:S04]  /*8f690*/  LDL.LU R4, [R1] ;  /* 0x0000000001047983 */ /* 0x001f280000300800 */
[----:B------:R-:W4:Y:S04]  /*8f6a0*/  LDL.LU R5, [R1+0x4] ;  /* 0x0000040001057983 */ /* 0x000f280000300800 */
[----:B------:R-:W4:Y:S04]  /*8f6b0*/  LDL.LU R6, [R1+0x8] ;  /* 0x0000080001067983 */ /* 0x000f280000300800 */
[----:B------:R-:W4:Y:S04]  /*8f6c0*/  LDL.LU R7, [R1+0xc] ;  /* 0x00000c0001077983 */ /* 0x000f280000300800 */
[----:B--2---:R-:W-:Y:S01]  /*8f6d0*/  STS.128 [R28+UR4+0x180], R12 ;  /* 0x0001800c1c007988 */ /* 0x004fe20008000c04 */
[----:B---3--:R-:W-:-:S03]  /*8f6e0*/  ISETP.LT.AND P2, PT, R3, UR9, !P0 ;  /* 0x0000000903007c0c */ /* 0x008fc6000c741270 */
[----:B----4-:R5:W-:Y:S02]  /*8f6f0*/  STS.128 [R28+UR4+0x80], R4 ;  /* 0x000080041c007988 */ /* 0x010be40008000c04 */
[-C--:B-----5:R-:W-:Y:S02]  /*8f700*/  IMAD R5, R3, R10.reuse, RZ ;  /* 0x0000000a03057224 */ /* 0x0a0fe400078e02ff */
[----:B------:R-:W-:Y:S02]  /*8f710*/  IMAD R3, R29, R10, RZ ;  /* 0x0000000a1d037224 */ /* 0x000fe400078e02ff */
[----:B------:R-:W2:Y:S04]  /*8f720*/  LDL.LU R29, [R1+0x2c] ;  /* 0x00002c00011d7983 */ /* 0x000ea80000300800 */
[----:B------:R-:W3:Y:S04]  /*8f730*/  LDL.LU.64 R14, [R1+0x2f18] ;  /* 0x002f1800010e7983 */ /* 0x000ee80000300a00 */
[----:B------:R-:W4:Y:S01]  /*8f740*/  LDL.LU.64 R12, [R1+0x2f10] ;  /* 0x002f1000010c7983 */ /* 0x000f220000300a00 */
[----:B------:R-:W-:Y:S01]  /*8f750*/  LEA.HI.X.SX32 R2, R2, UR7, 0x1, P1 ;  /* 0x0000000702027c11 */ /* 0x000fe200088f0eff */
[----:B------:R-:W-:Y:S01]  /*8f760*/  BAR.SYNC.DEFER_BLOCKING 0x0 ;  /* 0x0000000000007b1d */ /* 0x000fe20000010000 */
[----:B------:R-:W-:Y:S01]  /*8f770*/  LEA R8, P6, R5, R0, 0x1 ;  /* 0x0000000005087211 */ /* 0x000fe200078c08ff */
[C---:B------:R-:W-:Y:S01]  /*8f780*/  IMAD R7, R9.reuse, R10, RZ ;  /* 0x0000000a09077224 */ /* 0x040fe200078e02ff */
[----:B------:R-:W-:-:S02]  /*8f790*/  ISETP.LT.AND P3, PT, R9, UR9, !P0 ;  /* 0x0000000909007c0c */ /* 0x000fc4000c761270 */
[----:B------:R-:W-:Y:S01]  /*8f7a0*/  LEA.HI.X.SX32 R9, R5, R2, 0x1, P6 ;  /* 0x0000000205097211 */ /* 0x000fe200030f0eff */
[----:B------:R-:W5:Y:S01]  /*8f7b0*/  LDL.LU R28, [R1+0x34] ;  /* 0x00003400011c7983 */ /* 0x000f620000300800 */
[C---:B------:R-:W-:Y:S01]  /*8f7c0*/  ISETP.LT.AND P1, PT, R11.reuse, UR9, !P0 ;  /* 0x000000090b007c0c */ /* 0x040fe2000c721270 */
[----:B------:R-:W-:Y:S01]  /*8f7d0*/  IMAD R11, R11, R10, RZ ;  /* 0x0000000a0b0b7224 */ /* 0x000fe200078e02ff */
[-C--:B------:R-:W-:Y:S02]  /*8f7e0*/  LEA R4, P5, R3, R0.reuse, 0x1 ;  /* 0x0000000003047211 */ /* 0x080fe400078a08ff */
[----:B------:R-:W-:Y:S02]  /*8f7f0*/  LEA R6, P6, R7, R0, 0x1 ;  /* 0x0000000007067211 */ /* 0x000fe400078c08ff */
[----:B------:R-:W-:Y:S02]  /*8f800*/  LEA.HI.X.SX32 R5, R3, R2, 0x1, P5 ;  /* 0x0000000203057211 */ /* 0x000fe400028f0eff */
[----:B------:R-:W2:Y:S01]  /*8f810*/  LDC R3, c[0x0][0x248] ;  /* 0x00009200ff037b82 */ /* 0x000ea20000000800 */
[----:B------:R-:W-:-:S02]  /*8f820*/  LEA R10, P5, R11, R0, 0x1 ;  /* 0x000000000b0a7211 */ /* 0x000fc400078a08ff */
[-C--:B------:R-:W-:Y:S02]  /*8f830*/  LEA.HI.X.SX32 R7, R7, R2.reuse, 0x1, P6 ;  /* 0x0000000207077211 */ /* 0x080fe400030f0eff */
[----:B------:R-:W-:Y:S01]  /*8f840*/  LEA.HI.X.SX32 R11, R11, R2, 0x1, P5 ;  /* 0x000000020b0b7211 */ /* 0x000fe200028f0eff */
[----:B----4-:R0:W-:Y:S04]  /*8f850*/  @P2 STG.E.U16 desc[UR10][R8.64], R12 ;  /* 0x0000000c08002986 */ /* 0x0101e8000c10150a */
[----:B0-----:R-:W4:Y:S04]  /*8f860*/  LDL.LU R9, [R1+0x30] ;  /* 0x0000300001097983 */ /* 0x001f280000300800 */
[----:B------:R-:W3:Y:S04]  /*8f870*/  LDL.LU R8, [R1+0x38] ;  /* 0x0000380001087983 */ /* 0x000ee80000300800 */
[----:B-1----:R-:W-:Y:S04]  /*8f880*/  @P4 STG.E.U16 desc[UR10][R4.64], R16 ;  /* 0x0000001004004986 */ /* 0x002fe8000c10150a */
[----:B------:R-:W-:Y:S04]  /*8f890*/  @P3 STG.E.U16 desc[UR10][R6.64], R20 ;  /* 0x0000001406003986 */ /* 0x000fe8000c10150a */
[----:B------:R0:W-:Y:S02]  /*8f8a0*/  @P1 STG.E.U16 desc[UR10][R10.64], R24 ;  /* 0x000000180a001986 */ /* 0x0001e4000c10150a */
[----:B0-----:R-:W0:Y:S01]  /*8f8b0*/  LDC R11, c[0x0][0x248] ;  /* 0x00009200ff0b7b82 */ /* 0x001e220000000800 */
[C---:B--2---:R-:W-:Y:S01]  /*8f8c0*/  IMAD R3, R29.reuse, R3, RZ ;  /* 0x000000031d037224 */ /* 0x044fe200078e02ff */
[----:B------:R-:W-:-:S02]  /*8f8d0*/  ISETP.LT.AND P2, PT, R29, UR9, !P0 ;  /* 0x000000091d007c0c */ /* 0x000fc4000c741270 */
[----:B------:R-:W-:Y:S01]  /*8f8e0*/  PRMT R12, R12, 0x7632, R12 ;  /* 0x000076320c0c7816 */ /* 0x000fe2000000000c */
[----:B------:R-:W2:Y:S01]  /*8f8f0*/  LDL.LU R29, [R1+0x44] ;  /* 0x00004400011d7983 */ /* 0x000ea20000300800 */
[C---:B------:R-:W-:Y:S02]  /*8f900*/  LEA R4, P3, R3.reuse, R0, 0x1 ;  /* 0x0000000003047211 */ /* 0x040fe400078608ff */
[----:B-----5:R-:W-:Y:S01]  /*8f910*/  ISETP.LT.AND P1, PT, R28, UR9, !P0 ;  /* 0x000000091c007c0c */ /* 0x020fe2000c721270 */
[----:B------:R-:W5:Y:S01]  /*8f920*/  LDL.LU R10, [R1+0x40] ;  /* 0x00004000010a7983 */ /* 0x000f620000300800 */
[----:B------:R-:W-:-:S05]  /*8f930*/  LEA.HI.X.SX32 R5, R3, R2, 0x1, P3 ;  /* 0x0000000203057211 */ /* 0x000fca00018f0eff */
[----:B------:R1:W-:Y:S01]  /*8f940*/  @P2 STG.E.U16 desc[UR10][R4.64], R12 ;  /* 0x0000000c04002986 */ /* 0x0003e2000c10150a */
[-C--:B0-----:R-:W-:Y:S01]  /*8f950*/  IMAD R3, R28, R11.reuse, RZ ;  /* 0x0000000b1c037224 */ /* 0x081fe200078e02ff */
[C---:B----4-:R-:W-:Y:S01]  /*8f960*/  ISETP.LT.AND P4, PT, R9.reuse, UR9, !P0 ;  /* 0x0000000909007c0c */ /* 0x050fe2000c781270 */
[-C--:B------:R-:W-:Y:S02]  /*8f970*/  IMAD R7, R9, R11.reuse, RZ ;  /* 0x0000000b09077224 */ /* 0x080fe400078e02ff */
[----:B------:R-:W4:Y:S01]  /*8f980*/  LDL.LU R9, [R1+0x48] ;  /* 0x0000480001097983 */ /* 0x000f220000300800 */
[C---:B---3--:R-:W-:Y:S01]  /*8f990*/  ISETP.LT.AND P3, PT, R8.reuse, UR9, !P0 ;  /* 0x0000000908007c0c */ /* 0x048fe2000c761270 */
[----:B------:R-:W-:Y:S02]  /*8f9a0*/  IMAD R8, R8, R11, RZ ;  /* 0x0000000b08087224 */ /* 0x000fe400078e02ff */
[----:B------:R-:W3:Y:S04]  /*8f9b0*/  LDL.LU R28, [R1+0x4c] ;  /* 0x00004c00011c7983 */ /* 0x000ee80000300800 */
[----:B------:R-:W4:Y:S04]  /*8f9c0*/  LDL.LU R11, [R1+0x50] ;  /* 0x00005000010b7983 */ /* 0x000f280000300800 */
[----:B-1----:R-:W3:Y:S01]  /*8f9d0*/  LDL.LU R12, [R1+0x3c] ;  /* 0x00003c00010c7983 */ /* 0x002ee20000300800 */
[----:B------:R-:W-:-:S02]  /*8f9e0*/  LEA R6, P5, R7, R0, 0x1 ;  /* 0x0000000007067211 */ /* 0x000fc400078a08ff */
[----:B------:R-:W-:Y:S02]  /*8f9f0*/  PRMT R16, R16, 0x7632, R16 ;  /* 0x0000763210107816 */ /* 0x000fe40000000010 */
[----:B------:R-:W-:Y:S02]  /*8fa00*/  LEA.HI.X.SX32 R7, R7, R2, 0x1, P5 ;  /* 0x0000000207077211 */ /* 0x000fe400028f0eff */
[----:B------:R-:W-:-:S03]  /*8fa10*/  LEA R4, P2, R3, R0, 0x1 ;  /* 0x0000000003047211 */ /* 0x000fc600078408ff */
[----:B------:R0:W-:Y:S01]  /*8fa20*/  @P4 STG.E.U16 desc[UR10][R6.64], R16 ;  /* 0x0000001006004986 */ /* 0x0001e2000c10150a */
[----:B------:R-:W-:Y:S02]  /*8fa30*/  PRMT R20, R20, 0x7632, R20 ;  /* 0x0000763214147816 */ /* 0x000fe40000000014 */
[----:B------:R-:W-:Y:S01]  /*8fa40*/  LEA.HI.X.SX32 R5, R3, R2, 0x1, P2 ;  /* 0x0000000203057211 */ /* 0x000fe200010f0eff */
[----:B0-----:R-:W3:Y:S04]  /*8fa50*/  LDC R16, c[0x0][0x248] ;  /* 0x00009200ff107b82 */ /* 0x001ee80000000800 */
[----:B------:R0:W-:Y:S01]  /*8fa60*/  @P1 STG.E.U16 desc[UR10][R4.64], R20 ;  /* 0x0000001404001986 */ /* 0x0001e2000c10150a */
[----:B------:R-:W-:-:S03]  /*8fa70*/  LEA R6, P4, R8, R0, 0x1 ;  /* 0x0000000008067211 */ /* 0x000fc600078808ff */
[----:B0-----:R-:W5:Y:S01]  /*8fa80*/  LDC R20, c[0x0][0x248] ;  /* 0x00009200ff147b82 */ /* 0x001f620000000800 */
[----:B------:R-:W-:Y:S02]  /*8fa90*/  PRMT R24, R24, 0x7632, R24 ;  /* 0x0000763218187816 */ /* 0x000fe40000000018 */
[----:B------:R-:W-:-:S05]  /*8faa0*/  LEA.HI.X.SX32 R7, R8, R2, 0x1, P4 ;  /* 0x0000000208077211 */ /* 0x000fca00020f0eff */
[----:B------:R5:W-:Y:S01]  /*8fab0*/  @P3 STG.E.U16 desc[UR10][R6.64], R24 ;  /* 0x0000001806003986 */ /* 0x000be2000c10150a */
[----:B--2---:R-:W-:Y:S01]  /*8fac0*/  ISETP.LT.AND P2, PT, R29, UR9, !P0 ;  /* 0x000000091d007c0c */ /* 0x004fe2000c741270 */
[----:B-----5:R-:W-:-:S05]  /*8fad0*/  IMAD R7, R10, R20, RZ ;  /* 0x000000140a077224 */ /* 0x020fca00078e02ff */
[----:B------:R-:W-:-:S04]  /*8fae0*/  LEA R6, P4, R7, R0, 0x1 ;  /* 0x0000000007067211 */ /* 0x000fc800078808ff */
[----:B------:R-:W-:Y:S01]  /*8faf0*/  LEA.HI.X.SX32 R7, R7, R2, 0x1, P4 ;  /* 0x0000000207077211 */ /* 0x000fe200020f0eff */
[C---:B---3--:R-:W-:Y:S01]  /*8fb00*/  IMAD R3, R12.reuse, R16, RZ ;  /* 0x000000100c037224 */ /* 0x048fe200078e02ff */
[----:B------:R-:W-:Y:S02]  /*8fb10*/  ISETP.LT.AND P5, PT, R12, UR9, !P0 ;  /* 0x000000090c007c0c */ /* 0x000fe4000c7a1270 */
[----:B------:R-:W2:Y:S02]  /*8fb20*/  LDL.LU R12, [R1+0x54] ;  /* 0x00005400010c7983 */ /* 0x000ea40000300800 */
[----:B------:R-:W-:-:S04]  /*8fb30*/  LEA R4, P3, R3, R0, 0x1 ;  /* 0x0000000003047211 */ /* 0x000fc800078608ff */
[----:B------:R-:W-:Y:S01]  /*8fb40*/  LEA.HI.X.SX32 R5, R3, R2, 0x1, P3 ;  /* 0x0000000203057211 */ /* 0x000fe200018f0eff */
[----:B------:R-:W-:Y:S02]  /*8fb50*/  IMAD R3, R29, R20, RZ ;  /* 0x000000141d037224 */ /* 0x000fe400078e02ff */
[----:B------:R-:W3:Y:S04]  /*8fb60*/  LDL.LU R29, [R1+0x58] ;  /* 0x00005800011d7983 */ /* 0x000ee80000300800 */
[----:B------:R0:W-:Y:S01]  /*8fb70*/  @P5 STG.E.U16 desc[UR10][R4.64], R13 ;  /* 0x0000000d04005986 */ /* 0x0001e2000c10150a */
[----:B------:R-:W-:Y:S02]  /*8fb80*/  ISETP.LT.AND P4, PT, R28, UR9, !P0 ;  /* 0x000000091c007c0c */ /* 0x000fe4000c781270 */
[----:B0-----:R-:W-:-:S04]  /*8fb90*/  LEA R4, P6, R3, R0, 0x1 ;  /* 0x0000000003047211 */ /* 0x001fc800078c08ff */
[----:B------:R-:W-:Y:S01]  /*8fba0*/  LEA.HI.X.SX32 R5, R3, R2, 0x1, P6 ;  /* 0x0000000203057211 */ /* 0x000fe200030f0eff */
[-C--:B------:R-:W-:Y:S02]  /*8fbb0*/  IMAD R3, R28, R20.reuse, RZ ;  /* 0x000000141c037224 */ /* 0x080fe400078e02ff */
[----:B------:R-:W5:Y:S01]  /*8fbc0*/  LDL.LU R28, [R1+0x60] ;  /* 0x00006000011c7983 */ /* 0x000f620000300800 */
[----:B------:R-:W-:Y:S02]  /*8fbd0*/  ISETP.LT.AND P1, PT, R10, UR9, !P0 ;  /* 0x000000090a007c0c */ /* 0x000fe4000c721270 */
[C---:B----4-:R-:W-:Y:S01]  /*8fbe0*/  ISETP.LT.AND P3, PT, R9.reuse, UR9, !P0 ;  /* 0x0000000909007c0c */ /* 0x050fe2000c761270 */
[----:B------:R-:W-:Y:S01]  /*8fbf0*/  IMAD R9, R9, R20, RZ ;  /* 0x0000001409097224 */ /* 0x000fe200078e02ff */
[----:B------:R-:W4:Y:S04]  /*8fc00*/  LDL.LU R10, [R1+0x64] ;  /* 0x00006400010a7983 */ /* 0x000f280000300800 */
[----:B------:R-:W-:-:S04]  /*8fc10*/  LEA R8, P5, R9, R0, 0x1 ;  /* 0x0000000009087211 */ /* 0x000fc800078a08ff */
[----:B------:R-:W-:Y:S01]  /*8fc20*/  LEA.HI.X.SX32 R9, R9, R2, 0x1, P5 ;  /* 0x0000000209097211 */ /* 0x000fe200028f0eff */
[----:B------:R0:W-:Y:S04]  /*8fc30*/  @P1 STG.E.U16 desc[UR10][R6.64], R17 ;  /* 0x0000001106001986 */ /* 0x0001e8000c10150a */
[----:B------:R-:W-:Y:S04]  /*8fc40*/  @P2 STG.E.U16 desc[UR10][R4.64], R21 ;  /* 0x0000001504002986 */ /* 0x000fe8000c10150a */
[----:B------:R1:W-:Y:S01]  /*8fc50*/  @P3 STG.E.U16 desc[UR10][R8.64], R25 ;  /* 0x0000001908003986 */ /* 0x0003e2000c10150a */
[C---:B------:R-:W-:Y:S01]  /*8fc60*/  ISETP.LT.AND P1, PT, R11.reuse, UR9, !P0 ;  /* 0x000000090b007c0c */ /* 0x040fe2000c721270 */
[----:B0-----:R-:W-:-:S02]  /*8fc70*/  IMAD R7, R11, R20, RZ ;  /* 0x000000140b077224 */ /* 0x001fc400078e02ff */
[----:B-1----:R-:W4:Y:S01]  /*8fc80*/  LDL.LU R9, [R1+0x5c] ;  /* 0x00005c0001097983 */ /* 0x002f220000300800 */
[----:B------:R-:W-:-:S03]  /*8fc90*/  LEA R4, P2, R3, R0, 0x1 ;  /* 0x0000000003047211 */ /* 0x000fc600078408ff */
[----:B------:R-:W4:Y:S01]  /*8fca0*/  LDL.LU R11, [R1+0x68] ;  /* 0x00006800010b7983 */ /* 0x000f220000300800 */
[----:B------:R-:W-:Y:S02]  /*8fcb0*/  LEA.HI.X.SX32 R5, R3, R2, 0x1, P2 ;  /* 0x0000000203057211 */ /* 0x000fe400010f0eff */
[----:B------:R-:W-:-:S04]  /*8fcc0*/  LEA R6, P2, R7, R0, 0x1 ;  /* 0x0000000007067211 */ /* 0x000fc800078408ff */
[----:B------:R-:W-:Y:S02]  /*8fcd0*/  LEA.HI.X.SX32 R7, R7, R2, 0x1, P2 ;  /* 0x0000000207077211 */ /* 0x000fe400010f0eff */
[----:B------:R-:W-:Y:S02]  /*8fce0*/  PRMT R13, R13, 0x7632, R13 ;  /* 0x000076320d0d7816 */ /* 0x000fe4000000000d */
[----:B------:R-:W-:-:S03]  /*8fcf0*/  PRMT R17, R17, 0x7632, R17 ;  /* 0x0000763211117816 */ /* 0x000fc60000000011 */
[----:B------:R0:W-:Y:S04]  /*8fd00*/  @P4 STG.E.U16 desc[UR10][R4.64], R13 ;  /* 0x0000000d04004986 */ /* 0x0001e8000c10150a */
[----:B------:R1:W-:Y:S01]  /*8fd10*/  @P1 STG.E.U16 desc[UR10][R6.64], R17 ;  /* 0x0000001106001986 */ /* 0x0003e2000c10150a */
[C---:B--2---:R-:W-:Y:S01]  /*8fd20*/  ISETP.LT.AND P3, PT, R12.reuse, UR9, !P0 ;  /* 0x000000090c007c0c */ /* 0x044fe2000c761270 */
[-C--:B------:R-:W-:Y:S02]  /*8fd30*/  IMAD R3, R12, R20.reuse, RZ ;  /* 0x000000140c037224 */ /* 0x080fe400078e02ff */
[----:B------:R-:W2:Y:S01]  /*8fd40*/  LDL.LU R12, [R1+0xac] ;  /* 0x0000ac00010c7983 */ /* 0x000ea20000300800 */
[C---:B---3--:R-:W-:Y:S01]  /*8fd50*/  ISETP.LT.AND P2, PT, R29.reuse, UR9, !P0 ;  /* 0x000000091d007c0c */ /* 0x048fe2000c741270 */
[----:B------:R-:W-:-:S02]  /*8fd60*/  IMAD R8, R29, R20, RZ ;  /* 0x000000141d087224 */ /* 0x000fc400078e02ff */
[----:B------:R-:W3:Y:S01]  /*8fd70*/  LDL.LU R29, [R1+0x6c] ;  /* 0x00006c00011d7983 */ /* 0x000ee20000300800 */
[CC--:B0-----:R-:W-:Y:S02]  /*8fd80*/  LEA R4, P4, R3.reuse, R0.reuse, 0x1 ;  /* 0x0000000003047211 */ /* 0x0c1fe400078808ff */
[C---:B-1----:R-:W-:Y:S01]  /*8fd90*/  LEA R6, P1, R8.reuse, R0, 0x1 ;  /* 0x0000000008067211 */ /* 0x042fe200078208ff */
[----:B------:R-:W3:Y:S01]  /*8fda0*/  LDL.LU R16, [R1+0x70] ;  /* 0x0000700001107983 */ /* 0x000ee20000300800 */
[-C--:B------:R-:W-:Y:S02]  /*8fdb0*/  LEA.HI.X.SX32 R5, R3, R2.reuse, 0x1, P4 ;  /* 0x0000000203057211 */ /* 0x080fe400020f0eff */
[----:B------:R-:W-:Y:S02]  /*8fdc0*/  LEA.HI.X.SX32 R7, R8, R2, 0x1, P1 ;  /* 0x0000000208077211 */ /* 0x000fe400008f0eff */
[C---:B-----5:R-:W-:Y:S01]  /*8fdd0*/  ISETP.LT.AND P1, PT, R28.reuse, UR9, !P0 ;  /* 0x000000091c007c0c */ /* 0x060fe2000c721270 */
[----:B------:R-:W-:-:S02]  /*8fde0*/  IMAD R3, R28, R20, RZ ;  /* 0x000000141c037224 */ /* 0x000fc400078e02ff */
[----:B------:R-:W5:Y:S01]  /*8fdf0*/  LDL.LU R28, [R1+0x74] ;  /* 0x00007400011c7983 */ /* 0x000f620000300800 */
[----:B------:R-:W-:-:S05]  /*8fe00*/  PRMT R21, R21, 0x7632, R21 ;  /* 0x0000763215157816 */ /* 0x000fca0000000015 */
[----:B------:R0:W-:Y:S01]  /*8fe10*/  @P3 STG.E.U16 desc[UR10][R4.64], R21 ;  /* 0x0000001504003986 */ /* 0x0001e2000c10150a */
[----:B------:R-:W-:-:S05]  /*8fe20*/  PRMT R25, R25, 0x7632, R25 ;  /* 0x0000763219197816 */ /* 0x000fca0000000019 */
[----:B------:R1:W-:Y:S01]  /*8fe30*/  @P2 STG.E.U16 desc[UR10][R6.64], R25 ;  /* 0x0000001906002986 */ /* 0x0003e2000c10150a */
[----:B----4-:R-:W-:Y:S01]  /*8fe40*/  ISETP.LT.AND P2, PT, R10, UR9, !P0 ;  /* 0x000000090a007c0c */ /* 0x010fe2000c741270 */
[C---:B0-----:R-:W-:Y:S01]  /*8fe50*/  IMAD R5, R9.reuse, R20, RZ ;  /* 0x0000001409057224 */ /* 0x041fe200078e02ff */
[----:B------:R-:W-:-:S04]  /*8fe60*/  ISETP.LT.AND P3, PT, R9, UR9, !P0 ;  /* 0x0000000909007c0c */ /* 0x000fc8000c761270 */
[----:B------:R-:W-:Y:S01]  /*8fe70*/  LEA R4, P4, R5, R0, 0x1 ;  /* 0x0000000005047211 */ /* 0x000fe200078808ff */
[----:B------:R-:W-:Y:S01]  /*8fe80*/  IMAD R9, R10, R20, RZ ;  /* 0x000000140a097224 */ /* 0x000fe200078e02ff */
[----:B-1----:R-:W-:Y:S01]  /*8fe90*/  LEA R6, P6, R3, R0, 0x1 ;  /* 0x0000000003067211 */ /* 0x002fe200078c08ff */
[----:B------:R-:W-:Y:S01]  /*8fea0*/  IMAD R10, R11, R20, RZ ;  /* 0x000000140b0a7224 */ /* 0x000fe200078e02ff */
[-C--:B------:R-:W-:Y:S02]  /*8feb0*/  LEA.HI.X.SX32 R5, R5, R2.reuse, 0x1, P4 ;  /* 0x0000000205057211 */ /* 0x080fe400020f0eff */
[----:B------:R-:W-:Y:S02]  /*8fec0*/  ISETP.LT.AND P4, PT, R11, UR9, !P0 ;  /* 0x000000090b007c0c */ /* 0x000fe4000c781270 */
[----:B------:R-:W4:Y:S01]  /*8fed0*/  LDL.LU R11, [R1+0x78] ;  /* 0x00007800010b7983 */ /* 0x000f220000300800 */
[----:B------:R-:W-:-:S03]  /*8fee0*/  LEA.HI.X.SX32 R7, R3, R2, 0x1, P6 ;  /* 0x0000000203077211 */ /* 0x000fc600030f0eff */
[----:B------:R0:W-:Y:S04]  /*8fef0*/  @P3 STG.E.U16 desc[UR10][R4.64], R14 ;  /* 0x0000000e04003986 */ /* 0x0001e8000c10150a */
[----:B------:R1:W-:Y:S01]  /*8ff00*/  @P1 STG.E.U16 desc[UR10][R6.64], R18 ;  /* 0x0000001206001986 */ /* 0x0003e2000c10150a */
[----:B------:R-:W-:-:S04]  /*8ff10*/  LEA R8, P5, R9, R0, 0x1 ;  /* 0x0000000009087211 */ /* 0x000fc800078a08ff */
[----:B------:R-:W-:Y:S02]  /*8ff20*/  LEA.HI.X.SX32 R9, R9, R2, 0x1, P5 ;  /* 0x0000000209097211 */ /* 0x000fe400028f0eff */
[----:B0-----:R-:W-:-:S04]  /*8ff30*/  LEA R4, P6, R10, R0, 0x1 ;  /* 0x000000000a047211 */ /* 0x001fc800078c08ff */
[----:B------:R-:W-:Y:S01]  /*8ff40*/  LEA.HI.X.SX32 R5, R10, R2, 0x1, P6 ;  /* 0x000000020a057211 */ /* 0x000fe200030f0eff */
[----:B------:R0:W-:Y:S04]  /*8ff50*/  @P2 STG.E.U16 desc[UR10][R8.64], R22 ;  /* 0x0000001608002986 */ /* 0x0001e8000c10150a */
[----:B------:R5:W-:Y:S01]  /*8ff60*/  @P4 STG.E.U16 desc[UR10][R4.64], R26 ;  /* 0x0000001a04004986 */ /* 0x000be2000c10150a */
[----:B--2---:R-:W-:-:S03]  /*8ff70*/  ISETP.LT.AND P3, PT, R12, UR9, !P0 ;  /* 0x000000090c007c0c */ /* 0x004fc6000c761270 */
[----:B------:R-:W2:Y:S01]  /*8ff80*/  LDL.LU R12, [R1+0x7c] ;  /* 0x00007c00010c7983 */ /* 0x000ea20000300800 */
[C---:B---3--:R-:W-:Y:S01]  /*8ff90*/  ISETP.LT.AND P1, PT, R29.reuse, UR9, !P0 ;  /* 0x000000091d007c0c */ /* 0x048fe2000c721270 */
[----:B------:R-:W-:Y:S02]  /*8ffa0*/  IMAD R3, R29, R20, RZ ;  /* 0x000000141d037224 */ /* 0x000fe400078e02ff */
[----:B------:R-:W3:Y:S03]  /*8ffb0*/  LDL.LU R29, [R1+0x80] ;  /* 0x00008000011d7983 */ /* 0x000ee60000300800 */
[C---:B-1----:R-:W-:Y:S01]  /*8ffc0*/  LEA R6, P5, R3.reuse, R0, 0x1 ;  /* 0x0000000003067211 */ /* 0x042fe200078a08ff */
[C---:B0-----:R-:W-:Y:S01]  /*8ffd0*/  IMAD R8, R16.reuse, R20, RZ ;  /* 0x0000001410087224 */ /* 0x041fe200078e02ff */
[----:B------:R-:W-:Y:S01]  /*8ffe0*/  ISETP.LT.AND P2, PT, R16, UR9, !P0 ;  /* 0x0000000910007c0c */ /* 0x000fe2000c741270 */
[----:B------:R-:W3:Y:S01]  /*8fff0*/  LDL.LU R13, [R1+0xb4] ;  /* 0x0000b400010d7983 */ /* 0x000ee20000300800 */
[----:B------:R-:W-:-:S03]  /*90000*/  LEA.HI.X.SX32 R7, R3, R2, 0x1, P5 ;  /* 0x0000000203077211 */ /* 0x000fc600028f0eff */
[----:B------:R-:W3:Y:S01]  /*90010*/  LDL.LU R16, [R1+0x84] ;  /* 0x0000840001107983 */ /* 0x000ee20000300800 */
[C---:B-----5:R-:W-:Y:S01]  /*90020*/  ISETP.LT.AND P4, PT, R28.reuse, UR9, !P0 ;  /* 0x000000091c007c0c */ /* 0x060fe2000c781270 */
[----:B------:R-:W-:Y:S02]  /*90030*/  IMAD R3, R28, R20, RZ ;  /* 0x000000141c037224 */ /* 0x000fe400078e02ff */
[----:B------:R-:W5:Y:S01]  /*90040*/  LDL.LU R28, [R1+0x88] ;  /* 0x00008800011c7983 */ /* 0x000f620000300800 */
[----:B------:R-:W-:Y:S02]  /*90050*/  LEA R4, P6, R8, R0, 0x1 ;  /* 0x0000000008047211 */ /* 0x000fe400078c08ff */
[----:B------:R-:W-:Y:S02]  /*90060*/  PRMT R14, R14, 0x7632, R14 ;  /* 0x000076320e0e7816 */ /* 0x000fe4000000000e */
[----:B------:R-:W-:Y:S02]  /*90070*/  LEA.HI.X.SX32 R5, R8, R2, 0x1, P6 ;  /* 0x0000000208057211 */ /* 0x000fe400030f0eff */
[----:B------:R-:W-:Y:S01]  /*90080*/  PRMT R18, R18, 0x7632, R18 ;  /* 0x0000763212127816 */ /* 0x000fe20000000012 */
[----:B------:R0:W-:Y:S04]  /*90090*/  @P1 STG.E.U16 desc[UR10][R6.64], R14 ;  /* 0x0000000e06001986 */ /* 0x0001e8000c10150a */
[----:B------:R1:W-:Y:S01]  /*900a0*/  @P2 STG.E.U16 desc[UR10][R4.64], R18 ;  /* 0x0000001204002986 */ /* 0x0003e2000c10150a */
[----:B0-----:R-:W-:-:S04]  /*900b0*/  LEA R6, P1, R3, R0, 0x1 ;  /* 0x0000000003067211 */ /* 0x001fc800078208ff */
[----:B------:R-:W-:Y:S02]  /*900c0*/  LEA.HI.X.SX32 R7, R3, R2, 0x1, P1 ;  /* 0x0000000203077211 */ /* 0x000fe400008f0eff */
[C---:B----4-:R-:W-:Y:S01]  /*900d0*/  ISETP.LT.AND P2, PT, R11.reuse, UR9, !P0 ;  /* 0x000000090b007c0c */ /* 0x050fe2000c741270 */
[----:B-1----:R-:W-:Y:S02]  /*900e0*/  IMAD R5, R11, R20, RZ ;  /* 0x000000140b057224 */ /* 0x002fe400078e02ff */
[----:B------:R-:W4:Y:S01]  /*900f0*/  LDL.LU R11, [R1+0x8c] ;  /* 0x00008c00010b7983 */ /* 0x000f220000300800 */
[----:B------:R-:W-:Y:S02]  /*90100*/  PRMT R22, R22, 0x7632, R22 ;  /* 0x0000763216167816 */ /* 0x000fe40000000016 */
[C---:B------:R-:W-:Y:S02]  /*90110*/  LEA R4, P1, R5.reuse, R0, 0x1 ;  /* 0x0000000005047211 */ /* 0x040fe400078208ff */
[----:B------:R-:W-:Y:S01]  /*90120*/  PRMT R26, R26, 0x7632, R26 ;  /* 0x000076321a1a7816 */ /* 0x000fe2000000001a */
[----:B------:R0:W-:Y:S01]  /*90130*/  @P4 STG.E.U16 desc[UR10][R6.64], R22 ;  /* 0x0000001606004986 */ /* 0x0001e2000c10150a */
[----:B------:R-:W-:-:S05]  /*90140*/  LEA.HI.X.SX32 R5, R5, R2, 0x1, P1 ;  /* 0x0000000205057211 */ /* 0x000fca00008f0eff */
[----:B------:R1:W-:Y:S01]  /*90150*/  @P2 STG.E.U16 desc[UR10][R4.64], R26 ;  /* 0x0000001a04002986 */ /* 0x0003e2000c10150a */
[C---:B--2---:R-:W-:Y:S01]  /*90160*/  ISETP.LT.AND P5, PT, R12.reuse, UR9, !P0 ;  /* 0x000000090c007c0c */ /* 0x044fe2000c7a1270 */
[-C--:B------:R-:W-:Y:S02]  /*90170*/  IMAD R3, R12, R20.reuse, RZ ;  /* 0x000000140c037224 */ /* 0x080fe400078e02ff */
[----:B------:R-:W2:Y:S01]  /*90180*/  LDL.LU R12, [R1+0x90] ;  /* 0x00009000010c7983 */ /* 0x000ea20000300800 */
[C---:B---3--:R-:W-:Y:S01]  /*90190*/  ISETP.LT.AND P6, PT, R29.reuse, UR9, !P0 ;  /* 0x000000091d007c0c */ /* 0x048fe2000c7c1270 */
[----:B------:R-:W-:Y:S02]  /*901a0*/  IMAD R8, R29, R20, RZ ;  /* 0x000000141d087224 */ /* 0x000fe400078e02ff */
[----:B------:R-:W3:Y:S01]  /*901b0*/  LDL.LU R29, [R1+0x94] ;  /* 0x00009400011d7983 */ /* 0x000ee20000300800 */
[CC--:B0-----:R-:W-:Y:S02]  /*901c0*/  LEA R6, P4, R3.reuse, R0.reuse, 0x1 ;  /* 0x0000000003067211 */ /* 0x0c1fe400078808ff */
[----:B-1----:R-:W-:Y:S01]  /*901d0*/  LEA R4, P2, R8, R0, 0x1 ;  /* 0x0000000008047211 */ /* 0x002fe200078408ff */
[----:B------:R-:W3:Y:S01]  /*901e0*/  LDL.LU R26, [R1+0x24] ;  /* 0x00002400011a7983 */ /* 0x000ee20000300800 */
[----:B------:R-:W-:-:S02]  /*901f0*/  LEA.HI.X.SX32 R7, R3, R2, 0x1, P4 ;  /* 0x0000000203077211 */ /* 0x000fc400020f0eff */
[----:B------:R-:W-:Y:S01]  /*90200*/  LEA.HI.X.SX32 R5, R8, R2, 0x1, P2 ;  /* 0x0000000208057211 */ /* 0x000fe200010f0eff */
[----:B------:R-:W3:Y:S04]  /*90210*/  LDL.LU R25, [R1+0x98] ;  /* 0x0000980001197983 */ /* 0x000ee80000300800 */
[----:B------:R0:W-:Y:S01]  /*90220*/  @P5 STG.E.U16 desc[UR10][R6.64], R15 ;  /* 0x0000000f06005986 */ /* 0x0001e2000c10150a */
[C---:B-----5:R-:W-:Y:S01]  /*90230*/  ISETP.LT.AND P2, PT, R28.reuse, UR9, !P0 ;  /* 0x000000091c007c0c */ /* 0x060fe2000c741270 */
[-C--:B0-----:R-:W-:Y:S02]  /*90240*/  IMAD R7, R28, R20.reuse, RZ ;  /* 0x000000141c077224 */ /* 0x081fe400078e02ff */
[----:B------:R-:W5:Y:S01]  /*90250*/  LDL.LU R28, [R1+0x9c] ;  /* 0x00009c00011c7983 */ /* 0x000f620000300800 */
[C---:B------:R-:W-:Y:S01]  /*90260*/  IMAD R3, R16.reuse, R20, RZ ;  /* 0x0000001410037224 */ /* 0x040fe200078e02ff */
[----:B------:R-:W-:-:S02]  /*90270*/  ISETP.LT.AND P4, PT, R16, UR9, !P0 ;  /* 0x0000000910007c0c */ /* 0x000fc4000c781270 */
[----:B------:R0:W-:Y:S02]  /*90280*/  @P6 STG.E.U16 desc[UR10][R4.64], R19 ;  /* 0x0000001304006986 */ /* 0x0001e4000c10150a */
[----:B------:R-:W-:-:S04]  /*90290*/  LEA R8, P5, R3, R0, 0x1 ;  /* 0x0000000003087211 */ /* 0x000fc800078a08ff */
[----:B------:R-:W-:Y:S02]  /*902a0*/  LEA.HI.X.SX32 R9, R3, R2, 0x1, P5 ;  /* 0x0000000203097211 */ /* 0x000fe400028f0eff */
[----:B0-----:R-:W-:-:S04]  /*902b0*/  LEA R4, P6, R7, R0, 0x1 ;  /* 0x0000000007047211 */ /* 0x001fc800078c08ff */
[----:B------:R-:W-:Y:S01]  /*902c0*/  LEA.HI.X.SX32 R5, R7, R2, 0x1, P6 ;  /* 0x0000000207057211 */ /* 0x000fe200030f0eff */
[----:B------:R-:W-:Y:S04]  /*902d0*/  @P4 STG.E.U16 desc[UR10][R8.64], R23 ;  /* 0x0000001708004986 */ /* 0x000fe8000c10150a */
[----:B------:R0:W-:Y:S01]  /*902e0*/  @P2 STG.E.U16 desc[UR10][R4.64], R27 ;  /* 0x0000001b04002986 */ /* 0x0001e2000c10150a */
[----:B------:R-:W-:Y:S01]  /*902f0*/  PRMT R24, R23, 0x7632, R24 ;  /* 0x0000763217187816 */ /* 0x000fe20000000018 */
[C---:B----4-:R-:W-:Y:S01]  /*90300*/  IMAD R16, R11.reuse, R20, RZ ;  /* 0x000000140b107224 */ /* 0x050fe200078e02ff */
[----:B------:R-:W-:-:S04]  /*90310*/  ISETP.LT.AND P5, PT, R11, UR9, !P0 ;  /* 0x000000090b007c0c */ /* 0x000fc8000c7a1270 */
[----:B0-----:R-:W-:-:S04]  /*90320*/  LEA R4, P4, R16, R0, 0x1 ;  /* 0x0000000010047211 */ /* 0x001fc800078808ff */
[----:B------:R-:W-:Y:S02]  /*90330*/  LEA.HI.X.SX32 R5, R16, R2, 0x1, P4 ;  /* 0x0000000210057211 */ /* 0x000fe400020f0eff */
[----:B------:R-:W-:Y:S02]  /*90340*/  PRMT R6, R15, 0x7632, R6 ;  /* 0x000076320f067816 */ /* 0x000fe40000000006 */
[----:B------:R-:W-:-:S03]  /*90350*/  PRMT R3, R19, 0x7632, R3 ;  /* 0x0000763213037816 */ /* 0x000fc60000000003 */
[----:B------:R0:W-:Y:S02]  /*90360*/  @P5 STG.E.U16 desc[UR10][R4.64], R6 ;  /* 0x0000000604005986 */ /* 0x0001e4000c10150a */
[----:B0-----:R-:W0:Y:S01]  /*90370*/  LDC R5, c[0x0][0x248] ;  /* 0x00009200ff057b82 */ /* 0x001e220000000800 */
[----:B------:R-:W-:Y:S01]  /*90380*/  ISETP.LT.AND P1, PT, R13, UR9, !P0 ;  /* 0x000000090d007c0c */ /* 0x000fe2000c721270 */
[CC--:B--2---:R-:W-:Y:S01]  /*90390*/  IMAD R7, R12.reuse, R20.reuse, RZ ;  /* 0x000000140c077224 */ /* 0x0c4fe200078e02ff */
[----:B------:R-:W-:Y:S01]  /*903a0*/  ISETP.LT.AND P2, PT, R12, UR9, !P0 ;  /* 0x000000090c007c0c */ /* 0x000fe2000c741270 */
[----:B---3--:R-:W-:-:S03]  /*903b0*/  IMAD R23, R29, R20, RZ ;  /* 0x000000141d177224 */ /* 0x008fc600078e02ff */
[----:B------:R-:W-:Y:S02]  /*903c0*/  LEA R20, P4, R7, R0, 0x1 ;  /* 0x0000000007147211 */ /* 0x000fe400078808ff */
[----:B------:R-:W-:Y:S01]  /*903d0*/  ISETP.LT.AND P6, PT, R29, UR9, !P0 ;  /* 0x000000091d007c0c */ /* 0x000fe2000c7c1270 */
[----:B------:R-:W1:Y:S01]  /*903e0*/  LDS.128 R8, [R26+UR4] ;  /* 0x000000041a087984 */ /* 0x000e620008000c00 */
[----:B------:R-:W-:Y:S02]  /*903f0*/  LEA.HI.X.SX32 R21, R7, R2, 0x1, P4 ;  /* 0x0000000207157211 */ /* 0x000fe400020f0eff */
[C---:B------:R-:W-:Y:S01]  /*90400*/  LEA R22, P5, R23.reuse, R0, 0x1 ;  /* 0x0000000017167211 */ /* 0x040fe200078a08ff */
[----:B------:R-:W2:Y:S04]  /*90410*/  LDS.128 R12, [R26+UR4+0x200] ;  /* 0x000200041a0c7984 */ /* 0x000ea80008000c00 */
[----:B------:R3:W-:Y:S04]  /*90420*/  @P2 STG.E.U16 desc[UR10][R20.64], R3 ;  /* 0x0000000314002986 */ /* 0x0007e8000c10150a */
[----:B------:R-:W4:Y:S04]  /*90430*/  LDL.LU R29, [R1+0xc0] ;  /* 0x0000c000011d7983 */ /* 0x000f280000300800 */
[----:B------:R-:W2:Y:S01]  /*90440*/  LDS.128 R16, [R26+UR4+0x400] ;  /* 0x000400041a107984 */ /* 0x000ea20008000c00 */
[----:B---3--:R-:W3:Y:S01]  /*90450*/  LDC R21, c[0x0][0x248] ;  /* 0x00009200ff157b82 */ /* 0x008ee20000000800 */
[----:B------:R-:W-:-:S02]  /*90460*/  LEA.HI.X.SX32 R23, R23, R2, 0x1, P5 ;  /* 0x0000000217177211 */ /* 0x000fc400028f0eff */
[C---:B------:R-:W-:Y:S01]  /*90470*/  ISETP.LT.AND P4, PT, R25.reuse, UR9, !P0 ;  /* 0x0000000919007c0c */ /* 0x040fe2000c781270 */
[----:B0-----:R-:W-:Y:S01]  /*90480*/  IMAD R25, R25, R5, RZ ;  /* 0x0000000519197224 */ /* 0x001fe200078e02ff */
[C---:B-----5:R-:W-:Y:S01]  /*90490*/  ISETP.LT.AND P5, PT, R28.reuse, UR9, !P0 ;  /* 0x000000091c007c0c */ /* 0x060fe2000c7a1270 */
[----:B------:R0:W5:Y:S04]  /*904a0*/  LDS.128 R4, [R26+UR4+0x600] ;  /* 0x000600041a047984 */ /* 0x0001680008000c00 */
[----:B------:R1:W-:Y:S04]  /*904b0*/  @P6 STG.E.U16 desc[UR10][R22.64], R24 ;  /* 0x0000001816006986 */ /* 0x0003e8000c10150a */
[----:B0-----:R-:W5:Y:S01]  /*904c0*/  LDL.LU R26, [R1+0xc8] ;  /* 0x0000c800011a7983 */ /* 0x001f620000300800 */
[----:B---3--:R-:W-:-:S03]  /*904d0*/  IMAD R3, R28, R21, RZ ;  /* 0x000000151c037224 */ /* 0x008fc600078e02ff */
[----:B------:R-:W3:Y:S04]  /*904e0*/  LDL.LU R28, [R1+0xcc] ;  /* 0x0000cc00011c7983 */ /* 0x000ee80000300800 */
[----:B-1----:R-:W2:Y:S01]  /*904f0*/  LDL.LU R24, [R1+0xb8] ;  /* 0x0000b80001187983 */ /* 0x002ea20000300800 */
[----:B------:R-:W-:-:S04]  /*90500*/  LEA R20, P2, R25, R0, 0x1 ;  /* 0x0000000019147211 */ /* 0x000fc800078408ff */
[----:B------:R-:W-:Y:S02]  /*90510*/  LEA.HI.X.SX32 R21, R25, R2, 0x1, P2 ;  /* 0x0000000219157211 */ /* 0x000fe400010f0eff */
[----:B------:R-:W0:Y:S01]  /*90520*/  LDC R25, c[0x0][0x248] ;  /* 0x00009200ff197b82 */ /* 0x000e220000000800 */
[----:B------:R-:W-:-:S04]  /*90530*/  LEA R22, P6, R3, R0, 0x1 ;  /* 0x0000000003167211 */ /* 0x000fc800078c08ff */
[----:B------:R-:W-:Y:S02]  /*90540*/  LEA.HI.X.SX32 R23, R3, R2, 0x1, P6 ;  /* 0x0000000203177211 */ /* 0x000fe400030f0eff */
[----:B--2---:R-:W-:Y:S01]  /*90550*/  ISETP.LT.AND P2, PT, R24, UR9, !P0 ;  /* 0x0000000918007c0c */ /* 0x004fe2000c741270 */
[----:B0-----:R-:W-:Y:S02]  /*90560*/  IMAD R24, R25, 0x8, R3 ;  /* 0x0000000819187824 */ /* 0x001fe400078e0203 */
[----:B------:R-:W2:Y:S01]  /*90570*/  LDL.LU R3, [R1+0xbc] ;  /* 0x0000bc0001037983 */ /* 0x000ea20000300800 */
[----:B------:R-:W-:-:S05]  /*90580*/  PRMT R27, R27, 0x7632, R27 ;  /* 0x000076321b1b7816 */ /* 0x000fca000000001b */
[----:B------:R0:W-:Y:S04]  /*90590*/  @P4 STG.E.U16 desc[UR10][R20.64], R27 ;  /* 0x0000001b14004986 */ /* 0x0001e8000c10150a */
[----:B------:R1:W-:Y:S01]  /*905a0*/  @P5 STG.E.U16 desc[UR10][R22.64], R8 ;  /* 0x0000000816005986 */ /* 0x0003e2000c10150a */
[----:B0-----:R-:W-:-:S03]  /*905b0*/  LEA R20, P6, R24, R0, 0x1 ;  /* 0x0000000018147211 */ /* 0x001fc600078c08ff */
[----:B------:R-:W3:Y:S01]  /*905c0*/  LDL.LU R27, [R1+0xa0] ;  /* 0x0000a000011b7983 */ /* 0x000ee20000300800 */
[----:B------:R-:W-:Y:S02]  /*905d0*/  LEA.HI.X.SX32 R21, R24, R2, 0x1, P6 ;  /* 0x0000000218157211 */ /* 0x000fe400030f0eff */
[----:B----4-:R-:W-:Y:S02]  /*905e0*/  ISETP.LT.AND P5, PT, R29, UR9, !P0 ;  /* 0x000000091d007c0c */ /* 0x010fe4000c7a1270 */
[----:B------:R-:W4:Y:S01]  /*905f0*/  LDL.LU R29, [R1+0xd4] ;  /* 0x0000d400011d7983 */ /* 0x000f220000300800 */
[----:B--2---:R-:W-:Y:S01]  /*90600*/  ISETP.LT.AND P4, PT, R3, UR9, !P0 ;  /* 0x0000000903007c0c */ /* 0x004fe2000c781270 */
[----:B------:R-:W-:-:S05]  /*90610*/  IMAD R3, R25, 0x8, R24 ;  /* 0x0000000819037824 */ /* 0x000fca00078e0218 */
[----:B-1----:R-:W-:Y:S01]  /*90620*/  LEA R22, P6, R3, R0, 0x1 ;  /* 0x0000000003167211 */ /* 0x002fe200078c08ff */
[----:B------:R-:W-:-:S03]  /*90630*/  IMAD R24, R25, 0x8, R3 ;  /* 0x0000000819187824 */ /* 0x000fc600078e0203 */
[----:B------:R-:W-:Y:S02]  /*90640*/  LEA.HI.X.SX32 R23, R3, R2, 0x1, P6 ;  /* 0x0000000203177211 */ /* 0x000fe400030f0eff */
[----:B------:R-:W2:Y:S04]  /*90650*/  LDL.LU R3, [R1+0xc4] ;  /* 0x0000c40001037983 */ /* 0x000ea80000300800 */
[----:B------:R0:W-:Y:S02]  /*90660*/  @P3 STG.E.U16 desc[UR10][R20.64], R12 ;  /* 0x0000000c14003986 */ /* 0x0001e4000c10150a */
[----:B0-----:R-:W-:-:S04]  /*90670*/  LEA R20, P6, R24, R0, 0x1 ;  /* 0x0000000018147211 */ /* 0x001fc800078c08ff */
[----:B------:R-:W-:Y:S01]  /*90680*/  LEA.HI.X.SX32 R21, R24, R2, 0x1, P6 ;  /* 0x0000000218157211 */ /* 0x000fe200030f0eff */
[----:B------:R0:W-:Y:S01]  /*90690*/  @P1 STG.E.U16 desc[UR10][R22.64], R16 ;  /* 0x0000001016001986 */ /* 0x0001e2000c10150a */
[----:B------:R-:W-:-:S03]  /*906a0*/  PRMT R12, R8, 0x7632, R12 ;  /* 0x00007632080c7816 */ /* 0x000fc6000000000c */
[----:B-----5:R-:W-:Y:S01]  /*906b0*/  @P2 STG.E.U16 desc[UR10][R20.64], R4 ;  /* 0x0000000414002986 */ /* 0x020fe2000c10150a */
[----:B---3--:R-:W-:Y:S02]  /*906c0*/  ISETP.LT.AND P2, PT, R28, UR9, !P0 ;  /* 0x000000091c007c0c */ /* 0x008fe4000c741270 */
[----:B------:R-:W-:Y:S02]  /*906d0*/  ISETP.LT.AND P1, PT, R26, UR9, !P0 ;  /* 0x000000091a007c0c */ /* 0x000fe4000c721270 */
[----:B--2---:R-:W-:Y:S01]  /*906e0*/  ISETP.LT.AND P3, PT, R3, UR9, !P0 ;  /* 0x0000000903007c0c */ /* 0x004fe2000c761270 */
[----:B------:R-:W-:Y:S02]  /*906f0*/  IMAD R3, R25, 0x8, R24 ;  /* 0x0000000819037824 */ /* 0x000fe400078e0218 */
[----:B------:R-:W1:Y:S01]  /*90700*/  LDC R24, c[0x0][0x248] ;  /* 0x00009200ff187b82 */ /* 0x000e620000000800 */
[----:B------:R-:W2:Y:S02]  /*90710*/  LDL.LU R25, [R1+0xdc] ;  /* 0x0000dc0001197983 */ /* 0x000ea40000300800 */
[----:B0-----:R-:W-:-:S02]  /*90720*/  LEA R22, P6, R3, R0, 0x1 ;  /* 0x0000000003167211 */ /* 0x001fc400078c08ff */
[----:B------:R-:W3:Y:S02]  /*90730*/  LDL.LU R28, [R1+0xe0] ;  /* 0x0000e000011c7983 */ /* 0x000ee40000300800 */
[----:B------:R-:W-:Y:S02]  /*90740*/  LEA.HI.X.SX32 R23, R3, R2, 0x1, P6 ;  /* 0x0000000203177211 */ /* 0x000fe400030f0eff */
[----:B------:R-:W5:Y:S04]  /*90750*/  LDL.LU R26, [R1+0xe4] ;  /* 0x0000e400011a7983 */ /* 0x000f680000300800 */
[----:B------:R0:W-:Y:S01]  /*90760*/  @P4 STG.E.U16 desc[UR10][R22.64], R12 ;  /* 0x0000000c16004986 */ /* 0x0001e2000c10150a */
[----:B-1----:R-:W-:Y:S01]  /*90770*/  IMAD R8, R24, 0x8, R3 ;  /* 0x0000000818087824 */ /* 0x002fe200078e0203 */
[----:B0-----:R-:W-:-:S04]  /*90780*/  PRMT R12, R12, 0x7632, R12 ;  /* 0x000076320c0c7816 */ /* 0x001fc8000000000c */
[----:B------:R-:W-:-:S04]  /*90790*/  LEA R20, P6, R8, R0, 0x1 ;  /* 0x0000000008147211 */ /* 0x000fc800078c08ff */
[----:B------:R-:W-:-:S05]  /*907a0*/  LEA.HI.X.SX32 R21, R8, R2, 0x1, P6 ;  /* 0x0000000208157211 */ /* 0x000fca00030f0eff */
[----:B------:R0:W-:Y:S01]  /*907b0*/  @P5 STG.E.U16 desc[UR10][R20.64], R12 ;  /* 0x0000000c14005986 */ /* 0x0001e2000c10150a */
[----:B----4-:R-:W-:-:S03]  /*907c0*/  ISETP.LT.AND P5, PT, R29, UR9, !P0 ;  /* 0x000000091d007c0c */ /* 0x010fc6000c7a1270 */
[----:B------:R-:W4:Y:S01]  /*907d0*/  LDL.LU R29, [R1+0xe8] ;  /* 0x0000e800011d7983 */ /* 0x000f220000300800 */
[----:B------:R-:W-:Y:S01]  /*907e0*/  IMAD R3, R24, 0x8, R8 ;  /* 0x0000000818037824 */ /* 0x000fe200078e0208 */
[----:B------:R-:W-:-:S04]  /*907f0*/  PRMT R16, R16, 0x7632, R16 ;  /* 0x0000763210107816 */ /* 0x000fc80000000010 */
[----:B------:R-:W-:-:S04]  /*90800*/  LEA R22, P6, R3, R0, 0x1 ;  /* 0x0000000003167211 */ /* 0x000fc800078c08ff */
[----:B------:R-:W-:Y:S01]  /*90810*/  LEA.HI.X.SX32 R23, R3, R2, 0x1, P6 ;  /* 0x0000000203177211 */ /* 0x000fe200030f0eff */
[C---:B------:R-:W-:Y:S01]  /*90820*/  IMAD R8, R27.reuse, R24, RZ ;  /* 0x000000181b087224 */ /* 0x040fe200078e02ff */
[----:B------:R-:W-:Y:S02]  /*90830*/  ISETP.LT.AND P4, PT, R27, UR9, !P0 ;  /* 0x000000091b007c0c */ /* 0x000fe4000c781270 */
[----:B------:R-:W4:Y:S04]  /*90840*/  LDL.LU R27, [R1+0xec] ;  /* 0x0000ec00011b7983 */ /* 0x000f280000300800 */
[----:B------:R1:W-:Y:S01]  /*90850*/  @P3 STG.E.U16 desc[UR10][R22.64], R16 ;  /* 0x0000001016003986 */ /* 0x0003e2000c10150a */
[----:B0-----:R-:W-:Y:S01]  /*90860*/  LEA R20, P6, R8, R0, 0x1 ;  /* 0x0000000008147211 */ /* 0x001fe200078c08ff */
[----:B------:R-:W-:-:S02]  /*90870*/  IMAD R3, R24, 0x10, R3 ;  /* 0x0000001018037824 */ /* 0x000fc400078e0203 */
[----:B-1----:R-:W4:Y:S01]  /*90880*/  LDL.LU R16, [R1+0xd8] ;  /* 0x0000d80001107983 */ /* 0x002f220000300800 */
[----:B------:R-:W-:Y:S02]  /*90890*/  LEA.HI.X.SX32 R21, R8, R2, 0x1, P6 ;  /* 0x0000000208157211 */ /* 0x000fe400030f0eff */
[----:B------:R-:W-:Y:S01]  /*908a0*/  PRMT R8, R4, 0x7632, R8 ;  /* 0x0000763204087816 */ /* 0x000fe20000000008 */
[----:B------:R-:W-:Y:S01]  /*908b0*/  IMAD R4, R24, 0x8, R3 ;  /* 0x0000000818047824 */ /* 0x000fe200078e0203 */
[----:B------:R-:W-:-:S03]  /*908c0*/  LEA R22, P6, R3, R0, 0x1 ;  /* 0x0000000003167211 */ /* 0x000fc600078c08ff */
[----:B------:R0:W-:Y:S01]  /*908d0*/  @P4 STG.E.U16 desc[UR10][R20.64], R8 ;  /* 0x0000000814004986 */ /* 0x0001e2000c10150a */
[----:B------:R-:W-:Y:S01]  /*908e0*/  LEA.HI.X.SX32 R23, R3, R2, 0x1, P6 ;  /* 0x0000000203177211 */ /* 0x000fe200030f0eff */
[----:B------:R-:W-:-:S04]  /*908f0*/  IMAD R3, R24, 0x8, R4 ;  /* 0x0000000818037824 */ /* 0x000fc800078e0204 */
[----:B------:R1:W-:Y:S01]  /*90900*/  @P1 STG.E.U16 desc[UR10][R22.64], R9 ;  /* 0x0000000916001986 */ /* 0x0003e2000c10150a */
[----:B0-----:R-:W-:-:S04]  /*90910*/  LEA R20, P6, R4, R0, 0x1 ;  /* 0x0000000004147211 */ /* 0x001fc800078c08ff */
[----:B------:R-:W-:Y:S02]  /*90920*/  LEA.HI.X.SX32 R21, R4, R2, 0x1, P6 ;  /* 0x0000000204157211 */ /* 0x000fe400030f0eff */
[----:B-1----:R-:W-:-:S04]  /*90930*/  LEA R22, P6, R3, R0, 0x1 ;  /* 0x0000000003167211 */ /* 0x002fc800078c08ff */
[----:B------:R-:W-:Y:S01]  /*90940*/  LEA.HI.X.SX32 R23, R3, R2, 0x1, P6 ;  /* 0x0000000203177211 */ /* 0x000fe200030f0eff */
[----:B------:R0:W-:Y:S04]  /*90950*/  @P2 STG.E.U16 desc[UR10][R20.64], R13 ;  /* 0x0000000d14002986 */ /* 0x0001e8000c10150a */
[----:B------:R-:W-:Y:S01]  /*90960*/  @P5 STG.E.U16 desc[UR10][R22.64], R17 ;  /* 0x0000001116005986 */ /* 0x000fe2000c10150a */
[----:B--2---:R-:W-:-:S03]  /*90970*/  ISETP.LT.AND P4, PT, R25, UR9, !P0 ;  /* 0x0000000919007c0c */ /* 0x004fc6000c781270 */
[----:B------:R-:W2:Y:S01]  /*90980*/  LDL.LU R25, [R1+0xa4] ;  /* 0x0000a40001197983 */ /* 0x000ea20000300800 */
[----:B---3--:R-:W-:-:S03]  /*90990*/  ISETP.LT.AND P1, PT, R28, UR9, !P0 ;  /* 0x000000091c007c0c */ /* 0x008fc6000c721270 */
[----:B------:R-:W3:Y:S01]  /*909a0*/  LDL.LU R28, [R1+0xf0] ;  /* 0x0000f000011c7983 */ /* 0x000ee20000300800 */
[----:B-----5:R-:W-:-:S03]  /*909b0*/  ISETP.LT.AND P2, PT, R26, UR9, !P0 ;  /* 0x000000091a007c0c */ /* 0x020fc6000c741270 */
[----:B------:R-:W5:Y:S01]  /*909c0*/  LDL.LU R26, [R1+0xf4] ;  /* 0x0000f400011a7983 */ /* 0x000f620000300800 */
[----:B----4-:R-:W-:-:S03]  /*909d0*/  ISETP.LT.AND P5, PT, R29, UR9, !P0 ;  /* 0x000000091d007c0c */ /* 0x010fc6000c7a1270 */
[----:B------:R-:W4:Y:S01]  /*909e0*/  LDL.LU R29, [R1+0xf8] ;  /* 0x0000f800011d7983 */ /* 0x000f220000300800 */
[----:B------:R-:W-:-:S04]  /*909f0*/  IMAD R4, R24, 0x8, R3 ;  /* 0x0000000818047824 */ /* 0x000fc800078e0203 */
[----:B------:R-:W-:Y:S01]  /*90a00*/  IMAD R3, R24, 0x8, R4 ;  /* 0x0000000818037824 */ /* 0x000fe200078e0204 */
[----:B0-----:R-:W-:-:S04]  /*90a10*/  LEA R20, P6, R4, R0, 0x1 ;  /* 0x0000000004147211 */ /* 0x001fc800078c08ff */
[----:B------:R-:W-:Y:S01]  /*90a20*/  LEA.HI.X.SX32 R21, R4, R2, 0x1, P6 ;  /* 0x0000000204157211 */ /* 0x000fe200030f0eff */
[----:B------:R-:W-:Y:S01]  /*90a30*/  IMAD R4, R24, 0x8, R3 ;  /* 0x0000000818047824 */ /* 0x000fe200078e0203 */
[----:B------:R-:W-:Y:S02]  /*90a40*/  LEA R8, P6, R3, R0, 0x1 ;  /* 0x0000000003087211 */ /* 0x000fe400078c08ff */
[----:B------:R-:W-:Y:S02]  /*90a50*/  PRMT R12, R9, 0x7632, R12 ;  /* 0x00007632090c7816 */ /* 0x000fe4000000000c */
[----:B------:R-:W-:Y:S02]  /*90a60*/  ISETP.LT.AND P3, PT, R16, UR9, !P0 ;  /* 0x0000000910007c0c */ /* 0x000fe4000c761270 */
[----:B------:R-:W-:Y:S01]  /*90a70*/  LEA.HI.X.SX32 R9, R3, R2, 0x1, P6 ;  /* 0x0000000203097211 */ /* 0x000fe200030f0eff */
[----:B------:R-:W-:Y:S01]  /*90a80*/  IMAD R3, R24, 0x8, R4 ;  /* 0x0000000818037824 */ /* 0x000fe200078e0204 */
[----:B------:R-:W4:Y:S09]  /*90a90*/  LDL.LU R16, [R1+0xfc] ;  /* 0x0000fc0001107983 */ /* 0x000f320000300800 */
[----:B------:R0:W-:Y:S01]  /*90aa0*/  @P3 STG.E.U16 desc[UR10][R20.64], R5 ;  /* 0x0000000514003986 */ /* 0x0001e2000c10150a */
[----:B------:R-:W-:-:S03]  /*90ab0*/  ISETP.LT.AND P3, PT, R27, UR9, !P0 ;  /* 0x000000091b007c0c */ /* 0x000fc6000c761270 */
[----:B------:R1:W-:Y:S01]  /*90ac0*/  @P4 STG.E.U16 desc[UR10][R8.64], R12 ;  /* 0x0000000c08004986 */ /* 0x0003e2000c10150a */
[----:B------:R-:W-:-:S03]  /*90ad0*/  PRMT R13, R13, 0x7632, R13 ;  /* 0x000076320d0d7816 */ /* 0x000fc6000000000d */
[----:B------:R-:W4:Y:S01]  /*90ae0*/  LDL.LU R27, [R1+0x100] ;  /* 0x00010000011b7983 */ /* 0x000f220000300800 */
[----:B0-----:R-:W-:-:S04]  /*90af0*/  LEA R20, P6, R4, R0, 0x1 ;  /* 0x0000000004147211 */ /* 0x001fc800078c08ff */
[----:B------:R-:W-:Y:S02]  /*90b00*/  LEA.HI.X.SX32 R21, R4, R2, 0x1, P6 ;  /* 0x0000000204157211 */ /* 0x000fe400030f0eff */
[----:B-1----:R-:W-:Y:S02]  /*90b10*/  LEA R8, P6, R3, R0, 0x1 ;  /* 0x0000000003087211 */ /* 0x002fe400078c08ff */
[----:B------:R-:W-:Y:S02]  /*90b20*/  PRMT R17, R17, 0x7632, R17 ;  /* 0x0000763211117816 */ /* 0x000fe40000000011 */
[----:B------:R-:W-:Y:S01]  /*90b30*/  LEA.HI.X.SX32 R9, R3, R2, 0x1, P6 ;  /* 0x0000000203097211 */ /* 0x000fe200030f0eff */
[----:B------:R-:W-:Y:S04]  /*90b40*/  @P1 STG.E.U16 desc[UR10][R20.64], R13 ;  /* 0x0000000d14001986 */ /* 0x000fe8000c10150a */
[----:B------:R0:W-:Y:S02]  /*90b50*/  @P2 STG.E.U16 desc[UR10][R8.64], R17 ;  /* 0x0000001108002986 */ /* 0x0001e4000c10150a */
[----:B0-----:R-:W-:-:S02]  /*90b60*/  PRMT R8, R5, 0x7632, R8 ;  /* 0x0000763205087816 */ /* 0x001fc40000000008 */
[C---:B--2---:R-:W-:Y:S01]  /*90b70*/  ISETP.LT.AND P4, PT, R25.reuse, UR9, !P0 ;  /* 0x0000000919007c0c */ /* 0x044fe2000c781270 */
[----:B------:R-:W-:Y:S02]  /*90b80*/  IMAD R4, R25, R24, RZ ;  /* 0x0000001819047224 */ /* 0x000fe400078e02ff */
[----:B------:R-:W2:Y:S03]  /*90b90*/  LDL.LU R25, [R1+0x104] ;  /* 0x0001040001197983 */ /* 0x000ea60000300800 */
[----:B------:R-:W-:-:S04]  /*90ba0*/  LEA R12, P6, R4, R0, 0x1 ;  /* 0x00000000040c7211 */ /* 0x000fc800078c08ff */
[----:B------:R-:W-:Y:S02]  /*90bb0*/  LEA.HI.X.SX32 R13, R4, R2, 0x1, P6 ;  /* 0x00000002040d7211 */ /* 0x000fe400030f0eff */
[----:B---3--:R-:W-:Y:S02]  /*90bc0*/  ISETP.LT.AND P1, PT, R28, UR9, !P0 ;  /* 0x000000091c007c0c */ /* 0x008fe4000c721270 */
[----:B------:R-:W3:Y:S01]  /*90bd0*/  LDL.LU R28, [R1+0x108] ;  /* 0x00010800011c7983 */ /* 0x000ee20000300800 */
[----:B-----5:R-:W-:-:S03]  /*90be0*/  ISETP.LT.AND P2, PT, R26, UR9, !P0 ;  /* 0x000000091a007c0c */ /* 0x020fc6000c741270 */
[----:B------:R0:W-:Y:S04]  /*90bf0*/  @P4 STG.E.U16 desc[UR10][R12.64], R8 ;  /* 0x000000080c004986 */ /* 0x0001e8000c10150a */
[----:B------:R-:W5:Y:S01]  /*90c00*/  LDL.LU R26, [R1+0xa8] ;  /* 0x0000a800011a7983 */ /* 0x000f620000300800 */
[----:B----4-:R-:W-:-:S03]  /*90c10*/  ISETP.LT.AND P4, PT, R29, UR9, !P0 ;  /* 0x000000091d007c0c */ /* 0x010fc6000c781270 */
[----:B------:R-:W4:Y:S01]  /*90c20*/  LDL.LU R29, [R1+0x10c] ;  /* 0x00010c00011d7983 */ /* 0x000f220000300800 */
[----:B------:R-:W-:-:S04]  /*90c30*/  IMAD R3, R24, 0x10, R3 ;  /* 0x0000001018037824 */ /* 0x000fc800078e0203 */
[----:B------:R-:W-:Y:S01]  /*90c40*/  IMAD R9, R24, 0x8, R3 ;  /* 0x0000000818097824 */ /* 0x000fe200078e0203 */
[----:B------:R-:W-:-:S04]  /*90c50*/  LEA R4, P6, R3, R0, 0x1 ;  /* 0x0000000003047211 */ /* 0x000fc800078c08ff */
[----:B------:R-:W-:Y:S01]  /*90c60*/  LEA.HI.X.SX32 R5, R3, R2, 0x1, P6 ;  /* 0x0000000203057211 */ /* 0x000fe200030f0eff */
[----:B------:R-:W-:Y:S01]  /*90c70*/  IMAD R3, R24, 0x8, R9 ;  /* 0x0000000818037824 */ /* 0x000fe200078e0209 */
[----:B0-----:R-:W-:-:S03]  /*90c80*/  LEA R8, P6, R9, R0, 0x1 ;  /* 0x0000000009087211 */ /* 0x001fc600078c08ff */
[----:B------:R0:W-:Y:S01]  /*90c90*/  @P5 STG.E.U16 desc[UR10][R4.64], R10 ;  /* 0x0000000a04005986 */ /* 0x0001e2000c10150a */
[----:B------:R-:W-:Y:S01]  /*90ca0*/  LEA.HI.X.SX32 R9, R9, R2, 0x1, P6 ;  /* 0x0000000209097211 */ /* 0x000fe200030f0eff */
[----:B------:R-:W-:-:S04]  /*90cb0*/  IMAD R17, R24, 0x8, R3 ;  /* 0x0000000818117824 */ /* 0x000fc800078e0203 */
[----:B------:R1:W-:Y:S01]  /*90cc0*/  @P3 STG.E.U16 desc[UR10][R8.64], R14 ;  /* 0x0000000e08003986 */ /* 0x0003e2000c10150a */
[----:B0-----:R-:W-:-:S04]  /*90cd0*/  LEA R4, P6, R3, R0, 0x1 ;  /* 0x0000000003047211 */ /* 0x001fc800078c08ff */
[----:B------:R-:W-:Y:S01]  /*90ce0*/  LEA.HI.X.SX32 R5, R3, R2, 0x1, P6 ;  /* 0x0000000203057211 */ /* 0x000fe200030f0eff */
[----:B------:R-:W-:Y:S01]  /*90cf0*/  IMAD R3, R24, 0x8, R17 ;  /* 0x0000000818037824 */ /* 0x000fe200078e0211 */
[----:B-1----:R-:W-:-:S03]  /*90d00*/  LEA R8, P6, R17, R0, 0x1 ;  /* 0x0000000011087211 */ /* 0x002fc600078c08ff */
[----:B------:R0:W-:Y:S01]  /*90d10*/  @P1 STG.E.U16 desc[UR10][R4.64], R18 ;  /* 0x0000001204001986 */ /* 0x0001e2000c10150a */
[----:B------:R-:W-:Y:S01]  /*90d20*/  LEA.HI.X.SX32 R9, R17, R2, 0x1, P6 ;  /* 0x0000000211097211 */ /* 0x000fe200030f0eff */
[----:B------:R-:W-:Y:S01]  /*90d30*/  IMAD R13, R24, 0x8, R3 ;  /* 0x00000008180d7824 */ /* 0x000fe200078e0203 */
[----:B------:R-:W-:Y:S02]  /*90d40*/  ISETP.LT.AND P5, PT, R16, UR9, !P0 ;  /* 0x0000000910007c0c */ /* 0x000fe4000c7a1270 */
[----:B------:R-:W-:Y:S02]  /*90d50*/  ISETP.LT.AND P3, PT, R27, UR9, !P0 ;  /* 0x000000091b007c0c */ /* 0x000fe4000c761270 */
[----:B------:R-:W4:Y:S01]  /*90d60*/  LDL.LU R27, [R1+0x110] ;  /* 0x00011000011b7983 */ /* 0x000f220000300800 */
[----:B0-----:R-:W-:-:S03]  /*90d70*/  LEA R4, P6, R3, R0, 0x1 ;  /* 0x0000000003047211 */ /* 0x001fc600078c08ff */
[----:B------:R0:W-:Y:S01]  /*90d80*/  @P2 STG.E.U16 desc[UR10][R8.64], R6 ;  /* 0x0000000608002986 */ /* 0x0001e2000c10150a */
[----:B------:R-:W-:Y:S02]  /*90d90*/  LEA.HI.X.SX32 R5, R3, R2, 0x1, P6 ;  /* 0x0000000203057211 */ /* 0x000fe400030f0eff */
[----:B------:R-:W-:Y:S02]  /*90da0*/  PRMT R10, R10, 0x7632, R10 ;  /* 0x000076320a0a7816 */ /* 0x000fe4000000000a */
[----:B------:R-:W-:Y:S02]  /*90db0*/  PRMT R14, R14, 0x7632, R14 ;  /* 0x000076320e0e7816 */ /* 0x000fe4000000000e */
[----:B0-----:R-:W-:-:S04]  /*90dc0*/  LEA R8, P6, R13, R0, 0x1 ;  /* 0x000000000d087211 */ /* 0x001fc800078c08ff */
[----:B------:R-:W-:Y:S01]  /*90dd0*/  LEA.HI.X.SX32 R9, R13, R2, 0x1, P6 ;  /* 0x000000020d097211 */ /* 0x000fe200030f0eff */
[----:B------:R0:W-:Y:S01]  /*90de0*/  @P4 STG.E.U16 desc[UR10][R4.64], R10 ;  /* 0x0000000a04004986 */ /* 0x0001e2000c10150a */
[----:B------:R-:W-:-:S03]  /*90df0*/  IMAD R3, R24, 0x8, R13 ;  /* 0x0000000818037824 */ /* 0x000fc600078e020d */
[----:B------:R1:W-:Y:S01]  /*90e00*/  @P5 STG.E.U16 desc[UR10][R8.64], R14 ;  /* 0x0000000e08005986 */ /* 0x0003e2000c10150a */
[----:B--2---:R-:W-:-:S03]  /*90e10*/  ISETP.LT.AND P1, PT, R25, UR9, !P0 ;  /* 0x0000000919007c0c */ /* 0x004fc6000c721270 */
[----:B------:R-:W2:Y:S01]  /*90e20*/  LDL.LU R25, [R1+0x114] ;  /* 0x0001140001197983 */ /* 0x000ea20000300800 */
[----:B---3--:R-:W-:-:S03]  /*90e30*/  ISETP.LT.AND P2, PT, R28, UR9, !P0 ;  /* 0x000000091c007c0c */ /* 0x008fc6000c741270 */
[----:B------:R-:W3:Y:S01]  /*90e40*/  LDL.LU R28, [R1+0xb0] ;  /* 0x0000b000011c7983 */ /* 0x000ee20000300800 */
[C---:B-----5:R-:W-:Y:S01]  /*90e50*/  ISETP.LT.AND P4, PT, R26.reuse, UR9, !P0 ;  /* 0x000000091a007c0c */ /* 0x060fe2000c781270 */
[----:B------:R-:W-:Y:S02]  /*90e60*/  IMAD R13, R26, R24, RZ ;  /* 0x000000181a0d7224 */ /* 0x000fe400078e02ff */
[----:B------:R-:W5:Y:S01]  /*90e70*/  LDL.LU R26, [R1+0x118] ;  /* 0x00011800011a7983 */ /* 0x000f620000300800 */
[----:B----4-:R-:W-:-:S03]  /*90e80*/  ISETP.LT.AND P5, PT, R29, UR9, !P0 ;  /* 0x000000091d007c0c */ /* 0x010fc6000c7a1270 */
[----:B------:R-:W4:Y:S01]  /*90e90*/  LDL.LU R29, [R1+0x11c] ;  /* 0x00011c00011d7983 */ /* 0x000f220000300800 */
[C---:B0-----:R-:W-:Y:S02]  /*90ea0*/  LEA R4, P6, R3.reuse, R0, 0x1 ;  /* 0x0000000003047211 */ /* 0x041fe400078c08ff */
[----:B------:R-:W-:Y:S02]  /*90eb0*/  PRMT R18, R18, 0x7632, R18 ;  /* 0x0000763212127816 */ /* 0x000fe40000000012 */
[----:B------:R-:W-:Y:S01]  /*90ec0*/  LEA.HI.X.SX32 R5, R3, R2, 0x1, P6 ;  /* 0x0000000203057211 */ /* 0x000fe200030f0eff */
[----:B------:R-:W-:-:S04]  /*90ed0*/  IMAD R3, R24, 0x10, R3 ;  /* 0x0000001018037824 */ /* 0x000fc800078e0203 */
[----:B------:R0:W-:Y:S01]  /*90ee0*/  @P3 STG.E.U16 desc[UR10][R4.64], R18 ;  /* 0x0000001204003986 */ /* 0x0001e2000c10150a */
[-C--:B------:R-:W-:Y:S01]  /*90ef0*/  LEA R16, P3, R3, R0.reuse, 0x1 ;  /* 0x0000000003107211 */ /* 0x080fe200078608ff */
[C---:B------:R-:W-:Y:S01]  /*90f00*/  IMAD R21, R24.reuse, 0x8, R3 ;  /* 0x0000000818157824 */ /* 0x040fe200078e0203 */
[----:B------:R-:W-:Y:S02]  /*90f10*/  LEA R12, P6, R13, R0, 0x1 ;  /* 0x000000000d0c7211 */ /* 0x000fe400078c08ff */
[-C--:B------:R-:W-:Y:S01]  /*90f20*/  LEA.HI.X.SX32 R17, R3, R2.reuse, 0x1, P3 ;  /* 0x0000000203117211 */ /* 0x080fe200018f0eff */
[----:B------:R-:W-:Y:S01]  /*90f30*/  IMAD R3, R24, 0x8, R21 ;  /* 0x0000000818037824 */ /* 0x000fe200078e0215 */
[----:B------:R-:W-:Y:S02]  /*90f40*/  PRMT R6, R6, 0x7632, R6 ;  /* 0x0000763206067816 */ /* 0x000fe40000000006 */
[----:B------:R-:W-:Y:S01]  /*90f50*/  LEA.HI.X.SX32 R13, R13, R2, 0x1, P6 ;  /* 0x000000020d0d7211 */ /* 0x000fe200030f0eff */
[----:B-1----:R-:W-:Y:S01]  /*90f60*/  IMAD R9, R24, 0x8, R3 ;  /* 0x0000000818097824 */ /* 0x002fe200078e0203 */
[----:B------:R-:W-:-:S03]  /*90f70*/  LEA R20, P6, R21, R0, 0x1 ;  /* 0x0000000015147211 */ /* 0x000fc600078c08ff */
[----:B------:R-:W-:Y:S01]  /*90f80*/  IMAD R23, R24, 0x8, R9 ;  /* 0x0000000818177824 */ /* 0x000fe200078e0209 */
[----:B------:R1:W-:Y:S01]  /*90f90*/  @P4 STG.E.U16 desc[UR10][R12.64], R6 ;  /* 0x000000060c004986 */ /* 0x0003e2000c10150a */
[----:B------:R-:W-:-:S03]  /*90fa0*/  LEA.HI.X.SX32 R21, R21, R2, 0x1, P6 ;  /* 0x0000000215157211 */ /* 0x000fc600030f0eff */
[----:B------:R1:W-:Y:S01]  /*90fb0*/  @P1 STG.E.U16 desc[UR10][R16.64], R11 ;  /* 0x0000000b10001986 */ /* 0x0003e2000c10150a */
[----:B0-----:R-:W-:-:S03]  /*90fc0*/  LEA R4, P1, R3, R0, 0x1 ;  /* 0x0000000003047211 */ /* 0x001fc600078208ff */
[----:B------:R0:W-:Y:S01]  /*90fd0*/  @P2 STG.E.U16 desc[UR10][R20.64], R15 ;  /* 0x0000000f14002986 */ /* 0x0001e2000c10150a */
[----:B------:R-:W-:Y:S02]  /*90fe0*/  LEA.HI.X.SX32 R5, R3, R2, 0x1, P1 ;  /* 0x0000000203057211 */ /* 0x000fe400008f0eff */
[-C--:B------:R-:W-:Y:S02]  /*90ff0*/  LEA R8, P1, R23, R0.reuse, 0x1 ;  /* 0x0000000017087211 */ /* 0x080fe400078208ff */
[----:B-1----:R-:W-:-:S04]  /*91000*/  LEA R12, P2, R9, R0, 0x1 ;  /* 0x00000000090c7211 */ /* 0x002fc800078408ff */
[-C--:B------:R-:W-:Y:S02]  /*91010*/  LEA.HI.X.SX32 R13, R9, R2.reuse, 0x1, P2 ;  /* 0x00000002090d7211 */ /* 0x080fe400010f0eff */
[----:B------:R-:W-:Y:S02]  /*91020*/  LEA.HI.X.SX32 R9, R23, R2, 0x1, P1 ;  /* 0x0000000217097211 */ /* 0x000fe400008f0eff */
[----:B------:R-:W-:Y:S02]  /*91030*/  ISETP.LT.AND P4, PT, R27, UR9, !P0 ;  /* 0x000000091b007c0c */ /* 0x000fe4000c781270 */
[----:B------:R-:W-:Y:S02]  /*91040*/  PRMT R11, R11, 0x7632, R11 ;  /* 0x000076320b0b7816 */ /* 0x000fe4000000000b */
[----:B0-----:R-:W-:Y:S01]  /*91050*/  PRMT R15, R15, 0x7632, R15 ;  /* 0x000076320f0f7816 */ /* 0x001fe2000000000f */
[----:B------:R0:W-:Y:S01]  /*91060*/  @P5 STG.E.U16 desc[UR10][R4.64], R19 ;  /* 0x0000001304005986 */ /* 0x0001e2000c10150a */
[----:B------:R-:W-:-:S07]  /*91070*/  PRMT R10, R19, 0x7632, R10 ;  /* 0x00007632130a7816 */ /* 0x000fce000000000a */
[----:B------:R0:W-:Y:S01]  /*91080*/  @P4 STG.E.U16 desc[UR10][R12.64], R7 ;  /* 0x000000070c004986 */ /* 0x0001e2000c10150a */
[----:B--2---:R-:W-:Y:S01]  /*91090*/  ISETP.LT.AND P3, PT, R25, UR9, !P0 ;  /* 0x0000000919007c0c */ /* 0x004fe2000c761270 */
[----:B------:R-:W-:-:S04]  /*910a0*/  IMAD R25, R24, 0x8, R23 ;  /* 0x0000000818197824 */ /* 0x000fc800078e0217 */
[----:B------:R-:W-:-:S05]  /*910b0*/  IMAD R3, R24, 0x8, R25 ;  /* 0x0000000818037824 */ /* 0x000fca00078e0219 */
[----:B------:R-:W-:-:S04]  /*910c0*/  LEA R20, P1, R3, R0, 0x1 ;  /* 0x0000000003147211 */ /* 0x000fc800078208ff */
[----:B------:R-:W-:Y:S02]  /*910d0*/  LEA.HI.X.SX32 R21, R3, R2, 0x1, P1 ;  /* 0x0000000203157211 */ /* 0x000fe400008f0eff */
[----:B---3--:R-:W-:Y:S02]  /*910e0*/  ISETP.LT.AND P1, PT, R28, UR9, !P0 ;  /* 0x000000091c007c0c */ /* 0x008fe4000c721270 */
[----:B-----5:R-:W-:Y:S02]  /*910f0*/  ISETP.LT.AND P2, PT, R26, UR9, !P0 ;  /* 0x000000091a007c0c */ /* 0x020fe4000c741270 */
[----:B------:R-:W-:Y:S01]  /*91100*/  LEA R16, P6, R25, R0, 0x1 ;  /* 0x0000000019107211 */ /* 0x000fe200078c08ff */
[----:B------:R-:W-:-:S03]  /*91110*/  IMAD R27, R28, R24, RZ ;  /* 0x000000181c1b7224 */ /* 0x000fc600078e02ff */
[----:B------:R-:W-:Y:S01]  /*91120*/  LEA.HI.X.SX32 R17, R25, R2, 0x1, P6 ;  /* 0x0000000219117211 */ /* 0x000fe200030f0eff */
[----:B------:R0:W-:Y:S01]  /*91130*/  @P3 STG.E.U16 desc[UR10][R8.64], R11 ;  /* 0x0000000b08003986 */ /* 0x0001e2000c10150a */
[----:B------:R-:W-:Y:S02]  /*91140*/  LEA R22, P6, R27, R0, 0x1 ;  /* 0x000000001b167211 */ /* 0x000fe400078c08ff */
[----:B----4-:R-:W-:-:S03]  /*91150*/  ISETP.LT.AND P0, PT, R29, UR9, !P0 ;  /* 0x000000091d007c0c */ /* 0x010fc6000c701270 */
[----:B------:R0:W-:Y:S01]  /*91160*/  @P2 STG.E.U16 desc[UR10][R16.64], R15 ;  /* 0x0000000f10002986 */ /* 0x0001e2000c10150a */
[----:B------:R-:W-:-:S09]  /*91170*/  LEA.HI.X.SX32 R23, R27, R2, 0x1, P6 ;  /* 0x000000021b177211 */ /* 0x000fd200030f0eff */
[----:B------:R0:W-:Y:S01]  /*91180*/  @P0 STG.E.U16 desc[UR10][R20.64], R10 ;  /* 0x0000000a14000986 */ /* 0x0001e2000c10150a */
[----:B------:R-:W-:Y:S05]  /*91190*/  @!P1 EXIT ;  /* 0x000000000000994d */ /* 0x000fea0003800000 */
[----:B0-----:R-:W-:-:S05]  /*911a0*/  PRMT R11, R7, 0x7632, R11 ;  /* 0x00007632070b7816 */ /* 0x001fca000000000b */
[----:B------:R-:W-:Y:S01]  /*911b0*/  STG.E.U16 desc[UR10][R22.64], R11 ;  /* 0x0000000b16007986 */ /* 0x000fe2000c10150a */
[----:B------:R-:W-:Y:S05]  /*911c0*/  EXIT ;  /* 0x000000000000794d */ /* 0x000fea0003800000 */
.L_x_3:
[----:B------:R-:W-:-:S00]  /*911d0*/  BRA `(.L_x_3) ;  /* 0xfffffffc00fc7947 */ /* 0x000fc0000383ffff */
[----:B------:R-:W-:-:S00]  /*911e0*/  NOP ;  /* 0x0000000000007918 */ /* 0x000fc00000000000 */
        /* <DEDUP_REMOVED lines=9> */
.L_x_4:


//--------------------- .nv.shared.matmul_kernel  --------------------------
	.section	.nv.shared.matmul_kernel,"aw",@nobits
	.sectionflags	@""
	.align	16
	.zero		1024


//--------------------- .nv.shared.reserved.0     --------------------------
	.section	.nv.shared.reserved.0,"aw",@nobits
	.weak		__nv_reservedSMEM_offset_0_alias
	.size		__nv_reservedSMEM_offset_0_alias, 0, 0
	.other		__nv_reservedSMEM_offset_0_alias,@"STO_CUDA_RESERVED_SHARED STV_DEFAULT"
__nv_reservedSMEM_offset_0_alias:
	.zero		0


//--------------------- .nv.constant0.matmul_kernel --------------------------
	.section	.nv.constant0.matmul_kernel,"a",@progbits
	.sectionflags	@""
	.align	4
.nv.constant0.matmul_kernel:
	.zero		608


//--------------------- SYMBOLS --------------------------

	.type		.nv.reservedSmem.offset0,@object
	.size		.nv.reservedSmem.offset0,0x4
